def matmul_kernel(
    a_ptr,
    b_ptr,
    c_ptr,
    M,
    N,
    K,
    stride_am,
    stride_ak,
    stride_bk,
    stride_bn,
    stride_cm,
    stride_cn,
    BLOCK_M: tl.constexpr,
    BLOCK_N: tl.constexpr,
    BLOCK_K: tl.constexpr,
    GROUP_M: tl.constexpr,
):
    pid = tl.program_id(axis=0)
    num_pid_m = tl.cdiv(M, BLOCK_M)
    num_pid_n = tl.cdiv(N, BLOCK_N)
    num_pid_in_group = GROUP_M * num_pid_n
    group_id = pid // num_pid_in_group
    first_pid_m = group_id * GROUP_M
    group_size_m = min(num_pid_m - first_pid_m, GROUP_M)
    pid_m = first_pid_m + ((pid % num_pid_in_group) % group_size_m)
    pid_n = (pid % num_pid_in_group) // group_size_m

    offs_am = (pid_m * BLOCK_M + tl.arange(0, BLOCK_M)) % M
    offs_bn = (pid_n * BLOCK_N + tl.arange(0, BLOCK_N)) % N
    offs_k = tl.arange(0, BLOCK_K)
    a_ptrs = a_ptr + offs_am[:, None] * stride_am + offs_k[None, :] * stride_ak
    b_ptrs = b_ptr + offs_k[:, None] * stride_bk + offs_bn[None, :] * stride_bn

    acc = tl.zeros((BLOCK_M, BLOCK_N), dtype=tl.float32)
    for kk in range(0, tl.cdiv(K, BLOCK_K)):
        a = tl.load(a_ptrs, mask=offs_k[None, :] < K - kk * BLOCK_K, other=0.0)
        b = tl.load(b_ptrs, mask=offs_k[:, None] < K - kk * BLOCK_K, other=0.0)
        acc = tl.dot(a, b, acc)
        a_ptrs += BLOCK_K * stride_ak
        b_ptrs += BLOCK_K * stride_bk

    c = acc.to(c_ptr.dtype.element_ty)
    offs_cm = pid_m * BLOCK_M + tl.arange(0, BLOCK_M)
    offs_cn = pid_n * BLOCK_N + tl.arange(0, BLOCK_N)
    c_ptrs = c_ptr + offs_cm[:, None] * stride_cm + offs_cn[None, :] * stride_cn
    mask = (offs_cm[:, None] < M) & (offs_cn[None, :] < N)
    tl.store(c_ptrs, c, mask=mask)

# config = {"BLOCK_K": 128, "BLOCK_M": 32, "BLOCK_N": 512, "GROUP_M": 8, "arch": "sm_80", "dtype": "bf16", "num_ctas": 1, "num_stages": 2, "num_warps": 8}
# arch = sm_80


// ===== COMPILED SASS (sm_80) =====

	.target	sm_80

	.elftype	@"ET_EXEC"


//--------------------- .note.nv.tkinfo           --------------------------
	.section	.note.nv.tkinfo,"",@"SHT_NOTE"
	.sectionflags	@"SHF_NOTE_NV_TKINFO"
	.tkinfo
        /*0018*/ 	.word	0x00000002
        /*0030*/ 	.string	""
        /*0030*/ 	.string	"ptxas"
        /*0030*/ 	.string	"Cuda compilation tools, release 13.0, V13.0.88"
        /*0030*/ 	.string	"Build cuda_13.0.r13.0/compiler.36424714_0"
        /*0030*/ 	.string	"-v  -suppress-debug-info  -lineinfo  -arch sm_80 "



//--------------------- .note.nv.cuinfo           --------------------------
	.section	.note.nv.cuinfo,"",@"SHT_NOTE"
	.sectionflags	@"SHF_NOTE_NV_CUINFO"
        /*0018*/ 	.short	0x0002
        /*001a*/ 	.short	0x0050
        /*001c*/ 	.short	0x0082
	.zero		2


//--------------------- .nv.info                  --------------------------
	.section	.nv.info,"",@"SHT_CUDA_INFO"
	.align	4


	//----- nvinfo : EIATTR_REGCOUNT
	.align		4
        /*0000*/ 	.byte	0x04, 0x2f
        /*0002*/ 	.short	(.L_1 - .L_0)
	.align		4
.L_0:
        /*0004*/ 	.word	index@(matmul_kernel)
        /*0008*/ 	.word	0x00000020


	//----- nvinfo : EIATTR_FRAME_SIZE
	.align		4
.L_1:
        /*000c*/ 	.byte	0x04, 0x11
        /*000e*/ 	.short	(.L_3 - .L_2)
	.align		4
.L_2:
        /*0010*/ 	.word	index@(matmul_kernel)
        /*0014*/ 	.word	0x00001958


	//----- nvinfo : EIATTR_MIN_STACK_SIZE
	.align		4
.L_3:
        /*0018*/ 	.byte	0x04, 0x12
        /*001a*/ 	.short	(.L_5 - .L_4)
	.align		4
.L_4:
        /*001c*/ 	.word	index@(matmul_kernel)
        /*0020*/ 	.word	0x00001958
.L_5:


//--------------------- .nv.info.matmul_kernel    --------------------------
	.section	.nv.info.matmul_kernel,"",@"SHT_CUDA_INFO"
	.sectionflags	@""
	.align	4


	//----- nvinfo : EIATTR_CUDA_API_VERSION
	.align		4
        /*0000*/ 	.byte	0x04, 0x37
        /*0002*/ 	.short	(.L_7 - .L_6)
.L_6:
        /*0004*/ 	.word	0x00000082


	//----- nvinfo : EIATTR_SW2861232_WAR
	.align		4
.L_7:
        /*0008*/ 	.byte	0x01, 0x35
	.zero		2


	//----- nvinfo : EIATTR_PARAM_CBANK
	.align		4
        /*000c*/ 	.byte	0x04, 0x0a
        /*000e*/ 	.short	(.L_9 - .L_8)
	.align		4
.L_8:
        /*0010*/ 	.word	index@(.nv.constant0.matmul_kernel)
        /*0014*/ 	.short	0x0160
        /*0016*/ 	.short	0x0050


	//----- nvinfo : EIATTR_CBANK_PARAM_SIZE
	.align		4
.L_9:
        /*0018*/ 	.byte	0x03, 0x19
        /*001a*/ 	.short	0x0050


	//----- nvinfo : EIATTR_KPARAM_INFO
	.align		4
        /*001c*/ 	.byte	0x04, 0x17
        /*001e*/ 	.short	(.L_11 - .L_10)
.L_10:
        /*0020*/ 	.word	0x00000000
        /*0024*/ 	.short	0x000d
        /*0026*/ 	.short	0x0048
        /*0028*/ 	.byte	0x00, 0xf4, 0x21, 0x00


	//----- nvinfo : EIATTR_KPARAM_INFO
	.align		4
.L_11:
        /*002c*/ 	.byte	0x04, 0x17
        /*002e*/ 	.short	(.L_13 - .L_12)
.L_12:
        /*0030*/ 	.word	0x00000000
        /*0034*/ 	.short	0x000c
        /*0036*/ 	.short	0x0040
        /*0038*/ 	.byte	0x00, 0xf4, 0x21, 0x00


	//----- nvinfo : EIATTR_KPARAM_INFO
	.align		4
.L_13:
        /*003c*/ 	.byte	0x04, 0x17
        /*003e*/ 	.short	(.L_15 - .L_14)
.L_14:
        /*0040*/ 	.word	0x00000000
        /*0044*/ 	.short	0x000b
        /*0046*/ 	.short	0x0038
        /*0048*/ 	.byte	0x00, 0xf0, 0x11, 0x00


	//----- nvinfo : EIATTR_KPARAM_INFO
	.align		4
.L_15:
        /*004c*/ 	.byte	0x04, 0x17
        /*004e*/ 	.short	(.L_17 - .L_16)
.L_16:
        /*0050*/ 	.word	0x00000000
        /*0054*/ 	.short	0x000a
        /*0056*/ 	.short	0x0034
        /*0058*/ 	.byte	0x00, 0xf0, 0x11, 0x00


	//----- nvinfo : EIATTR_KPARAM_INFO
	.align		4
.L_17:
        /*005c*/ 	.byte	0x04, 0x17
        /*005e*/ 	.short	(.L_19 - .L_18)
.L_18:
        /*0060*/ 	.word	0x00000000
        /*0064*/ 	.short	0x0009
        /*0066*/ 	.short	0x0030
        /*0068*/ 	.byte	0x00, 0xf0, 0x11, 0x00


	//----- nvinfo : EIATTR_KPARAM_INFO
	.align		4
.L_19:
        /*006c*/ 	.byte	0x04, 0x17
        /*006e*/ 	.short	(.L_21 - .L_20)
.L_20:
        /*0070*/ 	.word	0x00000000
        /*0074*/ 	.short	0x0008
        /*0076*/ 	.short	0x002c
        /*0078*/ 	.byte	0x00, 0xf0, 0x11, 0x00


	//----- nvinfo : EIATTR_KPARAM_INFO
	.align		4
.L_21:
        /*007c*/ 	.byte	0x04, 0x17
        /*007e*/ 	.short	(.L_23 - .L_22)
.L_22:
        /*0080*/ 	.word	0x00000000
        /*0084*/ 	.short	0x0007
        /*0086*/ 	.short	0x0028
        /*0088*/ 	.byte	0x00, 0xf0, 0x11, 0x00


	//----- nvinfo : EIATTR_KPARAM_INFO
	.align		4
.L_23:
        /*008c*/ 	.byte	0x04, 0x17
        /*008e*/ 	.short	(.L_25 - .L_24)
.L_24:
        /*0090*/ 	.word	0x00000000
        /*0094*/ 	.short	0x0006
        /*0096*/ 	.short	0x0024
        /*0098*/ 	.byte	0x00, 0xf0, 0x11, 0x00


	//----- nvinfo : EIATTR_KPARAM_INFO
	.align		4
.L_25:
        /*009c*/ 	.byte	0x04, 0x17
        /*009e*/ 	.short	(.L_27 - .L_26)
.L_26:
        /*00a0*/ 	.word	0x00000000
        /*00a4*/ 	.short	0x0005
        /*00a6*/ 	.short	0x0020
        /*00a8*/ 	.byte	0x00, 0xf0, 0x11, 0x00


	//----- nvinfo : EIATTR_KPARAM_INFO
	.align		4
.L_27:
        /*00ac*/ 	.byte	0x04, 0x17
        /*00ae*/ 	.short	(.L_29 - .L_28)
.L_28:
        /*00b0*/ 	.word	0x00000000
        /*00b4*/ 	.short	0x0004
        /*00b6*/ 	.short	0x001c
        /*00b8*/ 	.byte	0x00, 0xf0, 0x11, 0x00


	//----- nvinfo : EIATTR_KPARAM_INFO
	.align		4
.L_29:
        /*00bc*/ 	.byte	0x04, 0x17
        /*00be*/ 	.short	(.L_31 - .L_30)
.L_30:
        /*00c0*/ 	.word	0x00000000
        /*00c4*/ 	.short	0x0003
        /*00c6*/ 	.short	0x0018
        /*00c8*/ 	.byte	0x00, 0xf0, 0x11, 0x00


	//----- nvinfo : EIATTR_KPARAM_INFO
	.align		4
.L_31:
        /*00cc*/ 	.byte	0x04, 0x17
        /*00ce*/ 	.short	(.L_33 - .L_32)
.L_32:
        /*00d0*/ 	.word	0x00000000
        /*00d4*/ 	.short	0x0002
        /*00d6*/ 	.short	0x0010
        /*00d8*/ 	.byte	0x00, 0xf4, 0x21, 0x00


	//----- nvinfo : EIATTR_KPARAM_INFO
	.align		4
.L_33:
        /*00dc*/ 	.byte	0x04, 0x17
        /*00de*/ 	.short	(.L_35 - .L_34)
.L_34:
        /*00e0*/ 	.word	0x00000000
        /*00e4*/ 	.short	0x0001
        /*00e6*/ 	.short	0x0008
        /*00e8*/ 	.byte	0x00, 0xf4, 0x21, 0x00


	//----- nvinfo : EIATTR_KPARAM_INFO
	.align		4
.L_35:
        /*00ec*/ 	.byte	0x04, 0x17
        /*00ee*/ 	.short	(.L_37 - .L_36)
.L_36:
        /*00f0*/ 	.word	0x00000000
        /*00f4*/ 	.short	0x0000
        /*00f6*/ 	.short	0x0000
        /*00f8*/ 	.byte	0x00, 0xf4, 0x21, 0x00


	//----- nvinfo : EIATTR_MAXREG_COUNT
	.align		4
.L_37:
        /*00fc*/ 	.byte	0x03, 0x1b
        /*00fe*/ 	.short	0x00ff


	//----- nvinfo : EIATTR_NUM_BARRIERS
	.align		4
        /*0100*/ 	.byte	0x02, 0x4c
        /*0102*/ 	.byte	0x01
	.zero		1


	//----- nvinfo : EIATTR_ANNOTATIONS
	.align		4
        /*0104*/ 	.byte	0x04, 0x55
        /*0106*/ 	.short	(.L_39 - .L_38)


	//   ....[0]....
.L_38:
        /*0108*/ 	.word	0x00000001
        /*010c*/ 	.byte	0x90, 0x05, 0x00, 0x00, 0x01, 0x00, 0x00, 0x00, 0x20, 0x06, 0x00, 0x00, 0x01, 0x00, 0x00, 0x00
        /* <DEDUP_REMOVED lines=3208> */
        /*c99c*/ 	.byte	0x10, 0x68, 0x03, 0x00, 0x01, 0x00, 0x00, 0x00, 0x30, 0x68, 0x03, 0x00


	//----- nvinfo : EIATTR_MERCURY_ISA_VERSION
	.align		4
.L_39:
        /*c9a8*/ 	.byte	0x03, 0x5f
        /*c9aa*/ 	.short	0x0000


	//----- nvinfo : EIATTR_EXIT_INSTR_OFFSETS
	.align		4
        /*c9ac*/ 	.byte	0x04, 0x1c
        /*c9ae*/ 	.short	(.L_41 - .L_40)


	//   ....[0]....
.L_40:
        /*c9b0*/ 	.word	0x00036b40


	//   ....[1]....
        /*c9b4*/ 	.word	0x00036b70


	//----- nvinfo : EIATTR_REQNTID
	.align		4
.L_41:
        /*c9b8*/ 	.byte	0x04, 0x10
        /*c9ba*/ 	.short	(.L_43 - .L_42)
.L_42:
        /*c9bc*/ 	.word	0x00000100
        /*c9c0*/ 	.word	0x00000001
        /*c9c4*/ 	.word	0x00000001
.L_43:


//--------------------- .nv.callgraph             --------------------------
	.section	.nv.callgraph,"",@"SHT_CUDA_CALLGRAPH"
	.align	4
	.sectionentsize	8
	.align		4
        /*0000*/ 	.word	0x00000000
	.align		4
        /*0004*/ 	.word	0xffffffff
	.align		4
        /*0008*/ 	.word	0x00000000
	.align		4
        /*000c*/ 	.word	0xfffffffe
	.align		4
        /*0010*/ 	.word	0x00000000
	.align		4
        /*0014*/ 	.word	0xfffffffd
	.align		4
        /*0018*/ 	.word	0x00000000
	.align		4
        /*001c*/ 	.word	0xfffffffc


//--------------------- .nv.rel.action            --------------------------
	.section	.nv.rel.action,"",@"SHT_CUDA_RELOCINFO"
	.align	8
	.sectionentsize	8
        /*0000*/ 	.byte	0x73, 0x00, 0x00, 0x00, 0x00, 0x00, 0x00, 0x00, 0x00, 0x00, 0x00, 0x11, 0x25, 0x00, 0x05, 0x36


//--------------------- .nv.constant0.matmul_kernel --------------------------
	.section	.nv.constant0.matmul_kernel,"a",@progbits
	.sectionflags	@""
	.align	4
.nv.constant0.matmul_kernel:
	.zero		432


//--------------------- .text.matmul_kernel       --------------------------
	.section	.text.matmul_kernel,"ax",@progbits
	.sectioninfo	@"SHI_REGISTERS=32"
	.align	128
        .global         matmul_kernel
        .type           matmul_kernel,@function
        .size           matmul_kernel,(.L_x_5 - matmul_kernel)
        .other          matmul_kernel,@"STO_CUDA_ENTRY STV_DEFAULT"
matmul_kernel:
.text.matmul_kernel:
[----:B------:R-:W-:-:S03]  /*0000*/  IMAD.MOV.U32 R1, RZ, RZ, c[0x0][0x28] ;  /* 0x00000a00ff017624 */ /* 0x000fc600078e00ff */
[----:B------:R-:W-:Y:S01]  /*0010*/  IMAD.MOV.U32 R0, RZ, RZ, c[0x0][0x17c] ;  /* 0x00005f00ff007624 */ /* 0x000fe200078e00ff */
[----:B------:R-:W0:Y:S01]  /*0020*/  S2R R28, SR_TID.X ;  /* 0x00000000001c7919 */ /* 0x000e220000002100 */
[----:B------:R-:W-:Y:S01]  /*0030*/  IADD3 R1, R1, -0x1958, RZ ;  /* 0xffffe6a801017810 */ /* 0x000fe20007ffe0ff */
[----:B------:R-:W-:Y:S02]  /*0040*/  ULDC.64 UR10, c[0x0][0x118] ;  /* 0x00004600000a7ab9 */ /* 0x000fe40000000a00 */
[----:B------:R-:W-:-:S04]  /*0050*/  IADD3 R0, R0, 0x1ff, RZ ;  /* 0x000001ff00007810 */ /* 0x000fc80007ffe0ff */
[----:B------:R-:W-:-:S04]  /*0060*/  SHF.R.S32.HI R3, RZ, 0x1f, R0 ;  /* 0x0000001fff037819 */ /* 0x000fc80000011400 */
[----:B------:R-:W-:-:S04]  /*0070*/  LEA.HI R3, R3, R0, RZ, 0x9 ;  /* 0x0000000003037211 */ /* 0x000fc800078f48ff */
[----:B------:R-:W-:Y:S02]  /*0080*/  SHF.R.S32.HI R0, RZ, 0x9, R3 ;  /* 0x00000009ff007819 */ /* 0x000fe40000011403 */
[----:B------:R-:W1:Y:S03]  /*0090*/  S2R R3, SR_CTAID.X ;  /* 0x0000000000037919 */ /* 0x000e660000002500 */
[----:B------:R-:W-:-:S05]  /*00a0*/  IMAD.SHL.U32 R0, R0, 0x8, RZ ;  /* 0x0000000800007824 */ /* 0x000fca00078e00ff */
[-C--:B------:R-:W-:Y:S02]  /*00b0*/  IABS R7, R0.reuse ;  /* 0x0000000000077213 */ /* 0x080fe40000000000 */
[----:B------:R-:W-:Y:S02]  /*00c0*/  IABS R10, R0 ;  /* 0x00000000000a7213 */ /* 0x000fe40000000000 */
[----:B------:R-:W2:Y:S01]  /*00d0*/  I2F.RP R2, R7 ;  /* 0x0000000700027306 */ /* 0x000ea20000209400 */
[----:B-1----:R-:W-:-:S07]  /*00e0*/  IABS R8, R3 ;  /* 0x0000000300087213 */ /* 0x002fce0000000000 */
[----:B--2---:R-:W1:Y:S02]  /*00f0*/  MUFU.RCP R2, R2 ;  /* 0x0000000200027308 */ /* 0x004e640000001000 */
[----:B-1----:R-:W-:Y:S01]  /*0100*/  IADD3 R4, R2, 0xffffffe, RZ ;  /* 0x0ffffffe02047810 */ /* 0x002fe20007ffe0ff */
[----:B------:R-:W-:-:S05]  /*0110*/  IMAD.MOV R2, RZ, RZ, -R10 ;  /* 0x000000ffff027224 */ /* 0x000fca00078e0a0a */
[----:B------:R1:W2:Y:S02]  /*0120*/  F2I.FTZ.U32.TRUNC.NTZ R5, R4 ;  /* 0x0000000400057305 */ /* 0x0002a4000021f000 */
[----:B-1----:R-:W-:Y:S02]  /*0130*/  IMAD.MOV.U32 R4, RZ, RZ, RZ ;  /* 0x000000ffff047224 */ /* 0x002fe400078e00ff */
[----:B--2---:R-:W-:-:S04]  /*0140*/  IMAD.MOV R6, RZ, RZ, -R5 ;  /* 0x000000ffff067224 */ /* 0x004fc800078e0a05 */
[----:B------:R-:W-:Y:S02]  /*0150*/  IMAD R9, R6, R7, RZ ;  /* 0x0000000706097224 */ /* 0x000fe400078e02ff */
[----:B------:R-:W-:Y:S02]  /*0160*/  IMAD.MOV.U32 R6, RZ, RZ, R8 ;  /* 0x000000ffff067224 */ /* 0x000fe400078e0008 */
[----:B------:R-:W-:-:S06]  /*0170*/  IMAD.HI.U32 R5, R5, R9, R4 ;  /* 0x0000000905057227 */ /* 0x000fcc00078e0004 */
[----:B------:R-:W-:-:S04]  /*0180*/  IMAD.HI.U32 R5, R5, R6, RZ ;  /* 0x0000000605057227 */ /* 0x000fc800078e00ff */
[----:B------:R-:W-:-:S05]  /*0190*/  IMAD R2, R5, R2, R6 ;  /* 0x0000000205027224 */ /* 0x000fca00078e0206 */
[----:B------:R-:W-:-:S13]  /*01a0*/  ISETP.GT.U32.AND P1, PT, R7, R2, PT ;  /* 0x000000020700720c */ /* 0x000fda0003f24070 */
[----:B------:R-:W-:Y:S01]  /*01b0*/  @!P1 IMAD.IADD R2, R2, 0x1, -R7 ;  /* 0x0000000102029824 */ /* 0x000fe200078e0a07 */
[----:B------:R-:W-:Y:S02]  /*01c0*/  @!P1 IADD3 R5, R5, 0x1, RZ ;  /* 0x0000000105059810 */ /* 0x000fe40007ffe0ff */
[----:B------:R-:W-:Y:S02]  /*01d0*/  ISETP.NE.AND P1, PT, R0, RZ, PT ;  /* 0x000000ff0000720c */ /* 0x000fe40003f25270 */
[----:B------:R-:W-:Y:S02]  /*01e0*/  ISETP.GE.U32.AND P0, PT, R2, R7, PT ;  /* 0x000000070200720c */ /* 0x000fe40003f06070 */
[----:B------:R-:W-:-:S04]  /*01f0*/  LOP3.LUT R2, R3, R0, RZ, 0x3c, !PT ;  /* 0x0000000003027212 */ /* 0x000fc800078e3cff */
[----:B------:R-:W-:Y:S01]  /*0200*/  ISETP.GE.AND P2, PT, R2, RZ, PT ;  /* 0x000000ff0200720c */ /* 0x000fe20003f46270 */
[----:B------:R-:W-:-:S05]  /*0210*/  IMAD.MOV.U32 R2, RZ, RZ, 0x1f ;  /* 0x0000001fff027424 */ /* 0x000fca00078e00ff */
[----:B------:R-:W-:Y:S02]  /*0220*/  IADD3 R2, R2, c[0x0][0x178], RZ ;  /* 0x00005e0002027a10 */ /* 0x000fe40007ffe0ff */
[----:B------:R-:W-:-:S05]  /*0230*/  @P0 IADD3 R5, R5, 0x1, RZ ;  /* 0x0000000105050810 */ /* 0x000fca0007ffe0ff */
[----:B------:R-:W-:Y:S01]  /*0240*/  IMAD.MOV.U32 R4, RZ, RZ, R5 ;  /* 0x000000ffff047224 */ /* 0x000fe200078e0005 */
[----:B------:R-:W-:-:S03]  /*0250*/  SHF.R.S32.HI R5, RZ, 0x1f, R2 ;  /* 0x0000001fff057819 */ /* 0x000fc60000011402 */
[----:B------:R-:W-:Y:S01]  /*0260*/  @!P2 IMAD.MOV R4, RZ, RZ, -R4 ;  /* 0x000000ffff04a224 */ /* 0x000fe200078e0a04 */
[----:B------:R-:W-:Y:S02]  /*0270*/  @!P1 LOP3.LUT R4, RZ, R0, RZ, 0x33, !PT ;  /* 0x00000000ff049212 */ /* 0x000fe400078e33ff */
[----:B------:R-:W-:-:S03]  /*0280*/  LEA.HI R5, R5, R2, RZ, 0x5 ;  /* 0x0000000205057211 */ /* 0x000fc600078f28ff */
[----:B------:R-:W-:Y:S02]  /*0290*/  IMAD.SHL.U32 R2, R4, 0x8, RZ ;  /* 0x0000000804027824 */ /* 0x000fe400078e00ff */
[----:B------:R-:W-:-:S03]  /*02a0*/  IMAD.MOV R4, RZ, RZ, -R4 ;  /* 0x000000ffff047224 */ /* 0x000fc600078e0a04 */
[----:B------:R-:W-:Y:S01]  /*02b0*/  LEA.HI.SX32 R5, R5, -R2, 0x1b ;  /* 0x8000000205057211 */ /* 0x000fe200078fdaff */
[----:B------:R-:W-:Y:S02]  /*02c0*/  IMAD R13, R0, R4, R3 ;  /* 0x00000004000d7224 */ /* 0x000fe400078e0203 */
[----:B------:R-:W-:Y:S01]  /*02d0*/  IMAD.MOV.U32 R4, RZ, RZ, RZ ;  /* 0x000000ffff047224 */ /* 0x000fe200078e00ff */
[----:B------:R-:W-:Y:S02]  /*02e0*/  IMNMX R6, R5, 0x8, PT ;  /* 0x0000000805067817 */ /* 0x000fe40003800200 */
[----:B------:R-:W-:Y:S02]  /*02f0*/  IABS R11, R13 ;  /* 0x0000000d000b7213 */ /* 0x000fe40000000000 */
[----:B------:R-:W-:-:S04]  /*0300*/  IABS R9, R6 ;  /* 0x0000000600097213 */ /* 0x000fc80000000000 */
[----:B------:R-:W1:Y:S08]  /*0310*/  I2F.RP R7, R9 ;  /* 0x0000000900077306 */ /* 0x000e700000209400 */
[----:B-1----:R-:W1:Y:S02]  /*0320*/  MUFU.RCP R7, R7 ;  /* 0x0000000700077308 */ /* 0x002e640000001000 */
[----:B-1----:R-:W-:-:S06]  /*0330*/  IADD3 R5, R7, 0xffffffe, RZ ;  /* 0x0ffffffe07057810 */ /* 0x002fcc0007ffe0ff */
[----:B------:R-:W1:Y:S02]  /*0340*/  F2I.FTZ.U32.TRUNC.NTZ R5, R5 ;  /* 0x0000000500057305 */ /* 0x000e64000021f000 */
[----:B-1----:R-:W-:-:S04]  /*0350*/  IMAD.MOV R8, RZ, RZ, -R5 ;  /* 0x000000ffff087224 */ /* 0x002fc800078e0a05 */
[----:B------:R-:W-:-:S04]  /*0360*/  IMAD.MOV.U32 R0, RZ, RZ, R8 ;  /* 0x000000ffff007224 */ /* 0x000fc800078e0008 */
[----:B------:R-:W-:Y:S01]  /*0370*/  IMAD R3, R0, R9, RZ ;  /* 0x0000000900037224 */ /* 0x000fe200078e02ff */
[----:B------:R-:W-:-:S03]  /*0380*/  IABS R0, R6 ;  /* 0x0000000600007213 */ /* 0x000fc60000000000 */
[----:B------:R-:W-:Y:S01]  /*0390*/  IMAD.HI.U32 R4, R5, R3, R4 ;  /* 0x0000000305047227 */ /* 0x000fe200078e0004 */
[----:B0-----:R-:W-:-:S03]  /*03a0*/  SHF.R.U32.HI R5, RZ, 0x5, R28 ;  /* 0x00000005ff057819 */ /* 0x001fc6000001161c */
[----:B------:R-:W-:Y:S01]  /*03b0*/  IMAD.MOV R0, RZ, RZ, -R0 ;  /* 0x000000ffff007224 */ /* 0x000fe200078e0a00 */
[----:B------:R-:W-:Y:S01]  /*03c0*/  SGXT.U32 R12, R5, 0x3 ;  /* 0x00000003050c781a */ /* 0x000fe20000000000 */
[----:B------:R-:W-:-:S03]  /*03d0*/  IMAD.HI.U32 R4, R4, R11, RZ ;  /* 0x0000000b04047227 */ /* 0x000fc600078e00ff */
[----:B------:R-:W-:Y:S01]  /*03e0*/  LOP3.LUT R5, R12, 0x10, RZ, 0xfc, !PT ;  /* 0x000000100c057812 */ /* 0x000fe200078efcff */
[----:B------:R-:W-:Y:S01]  /*03f0*/  IMAD R0, R4, R0, R11 ;  /* 0x0000000004007224 */ /* 0x000fe200078e020b */
[C---:B------:R-:W-:Y:S02]  /*0400*/  LOP3.LUT R5, R12.reuse, 0x28, RZ, 0xfc, !PT ;  /* 0x000000280c057812 */ /* 0x040fe400078efcff */
[C---:B------:R-:W-:Y:S02]  /*0410*/  LOP3.LUT R5, R12.reuse, 0x40, RZ, 0xfc, !PT ;  /* 0x000000400c057812 */ /* 0x040fe400078efcff */
[----:B------:R-:W-:Y:S02]  /*0420*/  ISETP.GT.U32.AND P1, PT, R9, R0, PT ;  /* 0x000000000900720c */ /* 0x000fe40003f24070 */
[C---:B------:R-:W-:Y:S02]  /*0430*/  LOP3.LUT R5, R12.reuse, 0x58, RZ, 0xfc, !PT ;  /* 0x000000580c057812 */ /* 0x040fe400078efcff */
[----:B------:R-:W-:-:S09]  /*0440*/  LOP3.LUT R5, R12, 0x70, RZ, 0xfc, !PT ;  /* 0x000000700c057812 */ /* 0x000fd200078efcff */
        /* <DEDUP_REMOVED lines=8> */
[----:B------:R-:W-:Y:S02]  /*04d0*/  @P0 IADD3 R4, R4, 0x1, RZ ;  /* 0x0000000104040810 */ /* 0x000fe40007ffe0ff */
[----:B------:R-:W-:-:S03]  /*04e0*/  ISETP.GT.AND P0, PT, R0, 0x7f, PT ;  /* 0x0000007f0000780c */ /* 0x000fc60003f04270 */
[----:B------:R-:W-:Y:S01]  /*04f0*/  @!P2 IMAD.MOV R4, RZ, RZ, -R4 ;  /* 0x000000ffff04a224 */ /* 0x000fe200078e0a04 */
[----:B------:R-:W-:-:S05]  /*0500*/  @!P1 LOP3.LUT R4, RZ, R6, RZ, 0x33, !PT ;  /* 0x00000006ff049212 */ /* 0x000fca00078e33ff */
[----:B------:R-:W-:-:S04]  /*0510*/  IMAD.MOV R3, RZ, RZ, -R4 ;  /* 0x000000ffff037224 */ /* 0x000fc800078e0a04 */
[----:B------:R-:W-:Y:S01]  /*0520*/  IMAD R3, R6, R3, R13 ;  /* 0x0000000306037224 */ /* 0x000fe200078e020d */
[----:B------:R-:W-:-:S03]  /*0530*/  LOP3.LUT R6, R12, 0x8, RZ, 0xfc, !PT ;  /* 0x000000080c067812 */ /* 0x000fc600078efcff */
[----:B------:R-:W-:Y:S01]  /*0540*/  IMAD.IADD R3, R2, 0x1, R3 ;  /* 0x0000000102037824 */ /* 0x000fe200078e0203 */
[----:B------:R-:W-:-:S05]  /*0550*/  LOP3.LUT R2, R28, 0x1f, RZ, 0xc0, !PT ;  /* 0x0000001f1c027812 */ /* 0x000fca00078ec0ff */
[----:B------:R-:W-:Y:S01]  /*0560*/  IMAD R2, R3, 0x20, R2 ;  /* 0x0000002003027824 */ /* 0x000fe200078e0202 */
[C---:B------:R-:W-:Y:S02]  /*0570*/  LOP3.LUT R3, R12.reuse, 0x18, RZ, 0xfc, !PT ;  /* 0x000000180c037812 */ /* 0x040fe400078efcff */
[C---:B------:R-:W-:Y:S02]  /*0580*/  LOP3.LUT R3, R12.reuse, 0x30, RZ, 0xfc, !PT ;  /* 0x000000300c037812 */ /* 0x040fe400078efcff */
[----:B------:R0:W-:Y:S01]  /*0590*/  STL [R1+0xb5c], R2 ;  /* 0x000b5c0201007387 */ /* 0x0001e20000100800 */
[C---:B------:R-:W-:Y:S02]  /*05a0*/  LOP3.LUT R3, R12.reuse, 0x48, RZ, 0xfc, !PT ;  /* 0x000000480c037812 */ /* 0x040fe400078efcff */
[C---:B------:R-:W-:Y:S02]  /*05b0*/  LOP3.LUT R3, R12.reuse, 0x60, RZ, 0xfc, !PT ;  /* 0x000000600c037812 */ /* 0x040fe400078efcff */
[----:B------:R-:W-:-:S02]  /*05c0*/  LOP3.LUT R3, R12, 0x78, RZ, 0xfc, !PT ;  /* 0x000000780c037812 */ /* 0x000fc400078efcff */
[C---:B0-----:R-:W-:Y:S02]  /*05d0*/  LOP3.LUT R2, R12.reuse, 0x20, RZ, 0xfc, !PT ;  /* 0x000000200c027812 */ /* 0x041fe400078efcff */
[C---:B------:R-:W-:Y:S02]  /*05e0*/  LOP3.LUT R2, R12.reuse, 0x38, RZ, 0xfc, !PT ;  /* 0x000000380c027812 */ /* 0x040fe400078efcff */
[C---:B------:R-:W-:Y:S02]  /*05f0*/  LOP3.LUT R2, R12.reuse, 0x50, RZ, 0xfc, !PT ;  /* 0x000000500c027812 */ /* 0x040fe400078efcff */
[----:B------:R-:W-:Y:S01]  /*0600*/  LOP3.LUT R2, R12, 0x68, RZ, 0xfc, !PT ;  /* 0x000000680c027812 */ /* 0x000fe200078efcff */
[----:B------:R-:W-:-:S05]  /*0610*/  IMAD.SHL.U32 R2, R4, 0x200, RZ ;  /* 0x0000020004027824 */ /* 0x000fca00078e00ff */
[----:B------:R0:W-:Y:S01]  /*0620*/  STL [R1+0x2a0], R2 ;  /* 0x0002a00201007387 */ /* 0x0001e20000100800 */
[----:B------:R-:W-:Y:S05]  /*0630*/  @P0 BRA `(.L_x_0) ;  /* 0x0000017000000947 */ /* 0x000fea0003800000 */
[----:B------:R-:W-:Y:S01]  /*0640*/  IMAD.SHL.U32 R0, R28, 0x20, RZ ;  /* 0x000000201c007824 */ /* 0x000fe200078e00ff */
[----:B------:R-:W-:Y:S01]  /*0650*/  CS2R R24, SRZ ;  /* 0x0000000000187805 */ /* 0x000fe2000001ff00 */
[----:B------:R-:W-:Y:S01]  /*0660*/  CS2R R26, SRZ ;  /* 0x00000000001a7805 */ /* 0x000fe2000001ff00 */
[----:B------:R-:W-:Y:S01]  /*0670*/  CS2R R20, SRZ ;  /* 0x0000000000147805 */ /* 0x000fe2000001ff00 */
[----:B------:R-:W-:Y:S01]  /*0680*/  CS2R R22, SRZ ;  /* 0x0000000000167805 */ /* 0x000fe2000001ff00 */
[----:B------:R1:W-:Y:S01]  /*0690*/  STL [R1+0xb3c], R0 ;  /* 0x000b3c0001007387 */ /* 0x0003e20000100800 */
[----:B------:R-:W-:Y:S01]  /*06a0*/  CS2R R16, SRZ ;  /* 0x0000000000107805 */ /* 0x000fe2000001ff00 */
[----:B------:R-:W-:Y:S01]  /*06b0*/  CS2R R18, SRZ ;  /* 0x0000000000127805 */ /* 0x000fe2000001ff00 */
[----:B------:R-:W-:Y:S01]  /*06c0*/  CS2R R12, SRZ ;  /* 0x00000000000c7805 */ /* 0x000fe2000001ff00 */
[----:B------:R1:W-:Y:S01]  /*06d0*/  STL [R1], RZ ;  /* 0x000000ff01007387 */ /* 0x0003e20000100800 */
[----:B------:R-:W-:Y:S01]  /*06e0*/  CS2R R14, SRZ ;  /* 0x00000000000e7805 */ /* 0x000fe2000001ff00 */
[----:B------:R-:W-:Y:S01]  /*06f0*/  CS2R R8, SRZ ;  /* 0x0000000000087805 */ /* 0x000fe2000001ff00 */
[----:B------:R-:W-:Y:S01]  /*0700*/  CS2R R10, SRZ ;  /* 0x00000000000a7805 */ /* 0x000fe2000001ff00 */
[----:B------:R1:W-:Y:S01]  /*0710*/  STL [R1+0x4], RZ ;  /* 0x000004ff01007387 */ /* 0x0003e20000100800 */
[----:B------:R-:W-:Y:S01]  /*0720*/  CS2R R4, SRZ ;  /* 0x0000000000047805 */ /* 0x000fe2000001ff00 */
[----:B------:R-:W-:-:S02]  /*0730*/  CS2R R6, SRZ ;  /* 0x0000000000067805 */ /* 0x000fc4000001ff00 */
[----:B------:R1:W-:Y:S04]  /*0740*/  STL [R1+0x8], RZ ;  /* 0x000008ff01007387 */ /* 0x0003e80000100800 */
[----:B------:R1:W-:Y:S04]  /*0750*/  STL [R1+0xc], RZ ;  /* 0x00000cff01007387 */ /* 0x0003e80000100800 */
[----:B------:R1:W-:Y:S04]  /*0760*/  STL [R1+0x10], RZ ;  /* 0x000010ff01007387 */ /* 0x0003e80000100800 */
[----:B------:R1:W-:Y:S04]  /*0770*/  STL [R1+0x14], RZ ;  /* 0x000014ff01007387 */ /* 0x0003e80000100800 */
[----:B------:R1:W-:Y:S04]  /*0780*/  STL [R1+0x18], RZ ;  /* 0x000018ff01007387 */ /* 0x0003e80000100800 */
[----:B------:R1:W-:Y:S01]  /*0790*/  STL [R1+0x1c], RZ ;  /* 0x00001cff01007387 */ /* 0x0003e20000100800 */
[----:B------:R-:W-:Y:S05]  /*07a0*/  BRA `(.L_x_1) ;  /* 0x00033d1000007947 */ /* 0x000fea0003800000 */
.L_x_0:
[----:B------:R-:W-:Y:S01]  /*07b0*/  IABS R24, c[0x0][0x17c] ;  /* 0x00005f0000187a13 */ /* 0x000fe20000000000 */
[----:B------:R-:W-:Y:S01]  /*07c0*/  IMAD.MOV.U32 R22, RZ, RZ, RZ ;  /* 0x000000ffff167224 */ /* 0x000fe200078e00ff */
[----:B------:R-:W-:Y:S01]  /*07d0*/  SHF.R.U32.HI R21, RZ, 0x7, R28 ;  /* 0x00000007ff157819 */ /* 0x000fe2000001161c */
[C---:B------:R-:W-:Y:S01]  /*07e0*/  IMAD.SHL.U32 R14, R28.reuse, 0x2, RZ ;  /* 0x000000021c0e7824 */ /* 0x040fe200078e00ff */
[----:B------:R-:W1:Y:S01]  /*07f0*/  I2F.RP R3, R24 ;  /* 0x0000001800037306 */ /* 0x000e620000209400 */
[----:B------:R-:W-:Y:S01]  /*0800*/  SHF.R.S32.HI R6, RZ, 0x1f, R0 ;  /* 0x0000001fff067819 */ /* 0x000fe20000011400 */
[----:B------:R-:W-:Y:S01]  /*0810*/  IMAD.SHL.U32 R13, R28, 0x8, RZ ;  /* 0x000000081c0d7824 */ /* 0x000fe200078e00ff */
[----:B------:R-:W-:Y:S01]  /*0820*/  SGXT.U32 R21, R21, 0x1 ;  /* 0x000000011515781a */ /* 0x000fe20000000000 */
[----:B------:R-:W-:Y:S01]  /*0830*/  ULDC.64 UR6, c[0x0][0x188] ;  /* 0x0000620000067ab9 */ /* 0x000fe20000000a00 */
[----:B------:R-:W-:-:S02]  /*0840*/  SHF.R.U32.HI R4, RZ, 0x2, R28 ;  /* 0x00000002ff047819 */ /* 0x000fc4000001161c */
[----:B------:R-:W-:Y:S02]  /*0850*/  LOP3.LUT R21, R2, R21, RZ, 0xfc, !PT ;  /* 0x0000001502157212 */ /* 0x000fe400078efcff */
[----:B------:R-:W-:Y:S02]  /*0860*/  LEA.HI R6, R6, R0, RZ, 0x7 ;  /* 0x0000000006067211 */ /* 0x000fe400078f38ff */
[----:B0-----:R-:W-:Y:S02]  /*0870*/  LOP3.LUT R2, R21, 0x1fe, RZ, 0xfc, !PT ;  /* 0x000001fe15027812 */ /* 0x001fe400078efcff */
[----:B------:R-:W-:Y:S01]  /*0880*/  LOP3.LUT R11, R28, 0xe0, RZ, 0xc0, !PT ;  /* 0x000000e01c0b7812 */ /* 0x000fe200078ec0ff */
[----:B------:R0:W-:Y:S01]  /*0890*/  STL [R1+0xb64], R6 ;  /* 0x000b640601007387 */ /* 0x0001e20000100800 */
[----:B------:R-:W-:Y:S01]  /*08a0*/  IABS R7, R2 ;  /* 0x0000000200077213 */ /* 0x000fe20000000000 */
[----:B-1----:R-:W1:Y:S01]  /*08b0*/  MUFU.RCP R3, R3 ;  /* 0x0000000300037308 */ /* 0x002e620000001000 */
[----:B------:R-:W-:-:S02]  /*08c0*/  ISETP.GE.AND P3, PT, R2, RZ, PT ;  /* 0x000000ff0200720c */ /* 0x000fc40003f66270 */
[----:B------:R-:W-:Y:S02]  /*08d0*/  LOP3.LUT R12, R28, 0x7, RZ, 0xc0, !PT ;  /* 0x000000071c0c7812 */ /* 0x000fe400078ec0ff */
[----:B------:R-:W-:Y:S02]  /*08e0*/  LOP3.LUT R13, R13, 0x30, RZ, 0xc0, !PT ;  /* 0x000000300d0d7812 */ /* 0x000fe400078ec0ff */
[C---:B------:R-:W-:Y:S01]  /*08f0*/  LOP3.LUT R16, R21.reuse, 0x1da, RZ, 0xfc, !PT ;  /* 0x000001da15107812 */ /* 0x040fe200078efcff */
[----:B------:R-:W-:Y:S01]  /*0900*/  IMAD R11, R12, 0x4, R11 ;  /* 0x000000040c0b7824 */ /* 0x000fe200078e020b */
[----:B0-----:R-:W-:Y:S01]  /*0910*/  LOP3.LUT R6, R28, 0x7f, RZ, 0xc0, !PT ;  /* 0x0000007f1c067812 */ /* 0x001fe200078ec0ff */
[C---:B------:R-:W-:Y:S01]  /*0920*/  IMAD R13, R12.reuse, 0x40, R13 ;  /* 0x000000400c0d7824 */ /* 0x040fe200078e020d */
[----:B------:R-:W-:Y:S01]  /*0930*/  LOP3.LUT R17, R21, 0x1d8, RZ, 0xfc, !PT ;  /* 0x000001d815117812 */ /* 0x000fe200078efcff */
[----:B------:R-:W-:Y:S02]  /*0940*/  IMAD.SHL.U32 R12, R12, 0x10, RZ ;  /* 0x000000100c0c7824 */ /* 0x000fe400078e00ff */
[----:B------:R-:W-:Y:S01]  /*0950*/  IMAD.SHL.U32 R6, R6, 0x2, RZ ;  /* 0x0000000206067824 */ /* 0x000fe200078e00ff */
[----:B------:R-:W-:-:S02]  /*0960*/  LOP3.LUT R13, R13, 0x10, R14, 0x78, !PT ;  /* 0x000000100d0d7812 */ /* 0x000fc400078e780e */
[----:B-1----:R-:W-:Y:S02]  /*0970*/  IADD3 R23, R3, 0xffffffe, RZ ;  /* 0x0ffffffe03177810 */ /* 0x002fe40007ffe0ff */
[----:B------:R-:W-:-:S04]  /*0980*/  LOP3.LUT R12, R12, 0x30, R14, 0x78, !PT ;  /* 0x000000300c0c7812 */ /* 0x000fc800078e780e */
[----:B------:R-:W0:Y:S02]  /*0990*/  F2I.FTZ.U32.TRUNC.NTZ R23, R23 ;  /* 0x0000001700177305 */ /* 0x000e24000021f000 */
[----:B0-----:R-:W-:-:S04]  /*09a0*/  IMAD.MOV R5, RZ, RZ, -R23 ;  /* 0x000000ffff057224 */ /* 0x001fc800078e0a17 */
[----:B------:R-:W-:-:S04]  /*09b0*/  IMAD R5, R5, R24, RZ ;  /* 0x0000001805057224 */ /* 0x000fc800078e02ff */
[----:B------:R-:W-:Y:S01]  /*09c0*/  IMAD.HI.U32 R22, R23, R5, R22 ;  /* 0x0000000517167227 */ /* 0x000fe200078e0016 */
[----:B------:R-:W-:-:S04]  /*09d0*/  LOP3.LUT R5, R14, 0x1fe, RZ, 0xc0, !PT ;  /* 0x000001fe0e057812 */ /* 0x000fc800078ec0ff */
[----:B------:R-:W-:Y:S01]  /*09e0*/  LOP3.LUT R0, R5, 0x30, R4, 0x78, !PT ;  /* 0x0000003005007812 */ /* 0x000fe200078e7804 */
[----:B------:R-:W-:Y:S01]  /*09f0*/  IMAD.HI.U32 R3, R22, R7, RZ ;  /* 0x0000000716037227 */ /* 0x000fe200078e00ff */
[C---:B------:R-:W-:Y:S02]  /*0a00*/  LOP3.LUT R4, R21.reuse, 0x1fc, RZ, 0xfc, !PT ;  /* 0x000001fc15047812 */ /* 0x040fe400078efcff */
[C---:B------:R-:W-:Y:S01]  /*0a10*/  LOP3.LUT R5, R21.reuse, 0x1fa, RZ, 0xfc, !PT ;  /* 0x000001fa15057812 */ /* 0x040fe200078efcff */
[----:B------:R-:W-:Y:S01]  /*0a20*/  IMAD.MOV R3, RZ, RZ, -R3 ;  /* 0x000000ffff037224 */ /* 0x000fe200078e0a03 */
[----:B------:R-:W-:Y:S01]  /*0a30*/  IABS R10, R4 ;  /* 0x00000004000a7213 */ /* 0x000fe20000000000 */
[----:B------:R0:W-:Y:S01]  /*0a40*/  STL [R1+0x234], R0 ;  /* 0x0002340001007387 */ /* 0x0001e20000100800 */
[----:B------:R-:W-:Y:S01]  /*0a50*/  IABS R8, R5 ;  /* 0x0000000500087213 */ /* 0x000fe20000000000 */
[----:B------:R-:W-:Y:S01]  /*0a60*/  IMAD R7, R24, R3, R7 ;  /* 0x0000000318077224 */ /* 0x000fe200078e0207 */
[----:B------:R-:W-:Y:S01]  /*0a70*/  LOP3.LUT R3, R21, 0x1f8, RZ, 0xfc, !PT ;  /* 0x000001f815037812 */ /* 0x000fe200078efcff */
[----:B------:R-:W-:Y:S01]  /*0a80*/  IMAD.HI.U32 R9, R22, R10, RZ ;  /* 0x0000000a16097227 */ /* 0x000fe200078e00ff */
[----:B------:R-:W-:-:S02]  /*0a90*/  ISETP.GE.AND P2, PT, R4, RZ, PT ;  /* 0x000000ff0400720c */ /* 0x000fc40003f46270 */
[C---:B------:R-:W-:Y:S01]  /*0aa0*/  ISETP.GT.U32.AND P0, PT, R24.reuse, R7, PT ;  /* 0x000000071800720c */ /* 0x040fe20003f04070 */
[----:B------:R-:W-:Y:S01]  /*0ab0*/  IMAD.MOV R9, RZ, RZ, -R9 ;  /* 0x000000ffff097224 */ /* 0x000fe200078e0a09 */
[----:B------:R-:W-:Y:S02]  /*0ac0*/  ISETP.GE.AND P1, PT, R3, RZ, PT ;  /* 0x000000ff0300720c */ /* 0x000fe40003f26270 */
[----:B0-----:R-:W-:Y:S01]  /*0ad0*/  SHF.R.S32.HI R0, RZ, 0x7, R28 ;  /* 0x00000007ff007819 */ /* 0x001fe2000001141c */
[----:B------:R-:W-:Y:S02]  /*0ae0*/  IMAD R10, R24, R9, R10 ;  /* 0x00000009180a7224 */ /* 0x000fe400078e020a */
[----:B------:R-:W-:Y:S01]  /*0af0*/  IMAD.HI.U32 R9, R22, R8, RZ ;  /* 0x0000000816097227 */ /* 0x000fe200078e00ff */
[----:B------:R-:W-:Y:S02]  /*0b00*/  SGXT R0, R0, 0x1 ;  /* 0x000000010000781a */ /* 0x000fe40000000200 */
[----:B------:R-:W-:Y:S01]  /*0b10*/  ISETP.GT.U32.AND P6, PT, R24, R10, PT ;  /* 0x0000000a1800720c */ /* 0x000fe20003fc4070 */
[----:B------:R-:W-:Y:S01]  /*0b20*/  IMAD.MOV R9, RZ, RZ, -R9 ;  /* 0x000000ffff097224 */ /* 0x000fe200078e0a09 */
[----:B------:R-:W-:Y:S01]  /*0b30*/  LOP3.LUT R0, R6, 0x110, R0, 0x78, !PT ;  /* 0x0000011006007812 */ /* 0x000fe200078e7800 */
[----:B------:R-:W-:Y:S01]  /*0b40*/  @!P0 IMAD.IADD R7, R7, 0x1, -R24 ;  /* 0x0000000107078824 */ /* 0x000fe200078e0a18 */
[----:B------:R-:W-:-:S02]  /*0b50*/  IABS R6, R3 ;  /* 0x0000000300067213 */ /* 0x000fc40000000000 */
[----:B------:R-:W-:Y:S01]  /*0b60*/  ISETP.GE.AND P0, PT, R5, RZ, PT ;  /* 0x000000ff0500720c */ /* 0x000fe20003f06270 */
[----:B------:R0:W-:Y:S01]  /*0b70*/  STL [R1+0xba8], R0 ;  /* 0x000ba80001007387 */ /* 0x0001e20000100800 */
[----:B------:R-:W-:Y:S01]  /*0b80*/  ISETP.GT.U32.AND P4, PT, R24, R7, PT ;  /* 0x000000071800720c */ /* 0x000fe20003f84070 */
[----:B------:R-:W-:Y:S01]  /*0b90*/  IMAD.HI.U32 R2, R22, R6, RZ ;  /* 0x0000000616027227 */ /* 0x000fe200078e00ff */
[C---:B------:R-:W-:Y:S01]  /*0ba0*/  LOP3.LUT R3, R21.reuse, 0x1f2, RZ, 0xfc, !PT ;  /* 0x000001f215037812 */ /* 0x040fe200078efcff */
[----:B------:R1:W-:Y:S02]  /*0bb0*/  STL [R1+0xb68], R13 ;  /* 0x000b680d01007387 */ /* 0x0003e40000100800 */
[----:B------:R-:W-:Y:S02]  /*0bc0*/  IMAD.MOV R4, RZ, RZ, -R2 ;  /* 0x000000ffff047224 */ /* 0x000fe400078e0a02 */
[----:B------:R-:W-:Y:S01]  /*0bd0*/  IMAD R2, R24, R9, R8 ;  /* 0x0000000918027224 */ /* 0x000fe200078e0208 */
[----:B------:R-:W-:Y:S01]  /*0be0*/  LOP3.LUT R8, R21, 0x1f6, RZ, 0xfc, !PT ;  /* 0x000001f615087812 */ /* 0x000fe200078efcff */
[----:B------:R-:W-:-:S02]  /*0bf0*/  @!P6 IMAD.IADD R10, R10, 0x1, -R24 ;  /* 0x000000010a0ae824 */ /* 0x000fc400078e0a18 */
[C---:B------:R-:W-:Y:S01]  /*0c00*/  IMAD R6, R24.reuse, R4, R6 ;  /* 0x0000000418067224 */ /* 0x040fe200078e0206 */
[C---:B------:R-:W-:Y:S01]  /*0c10*/  ISETP.GT.U32.AND P5, PT, R24.reuse, R2, PT ;  /* 0x000000021800720c */ /* 0x040fe20003fa4070 */
[----:B------:R-:W-:Y:S01]  /*0c20*/  @!P4 IMAD.IADD R7, R7, 0x1, -R24 ;  /* 0x000000010707c824 */ /* 0x000fe200078e0a18 */
[C---:B------:R-:W-:Y:S01]  /*0c30*/  ISETP.GT.U32.AND P4, PT, R24.reuse, R10, PT ;  /* 0x0000000a1800720c */ /* 0x040fe20003f84070 */
[----:B0-----:R-:W-:Y:S01]  /*0c40*/  IMAD.U32 R0, R11, 0x40, R12 ;  /* 0x000000400b007824 */ /* 0x001fe200078e000c */
[----:B------:R-:W-:Y:S02]  /*0c50*/  ISETP.GT.U32.AND P6, PT, R24, R6, PT ;  /* 0x000000061800720c */ /* 0x000fe40003fc4070 */
[----:B------:R-:W-:Y:S02]  /*0c60*/  LOP3.LUT R4, R21, 0x1f4, RZ, 0xfc, !PT ;  /* 0x000001f415047812 */ /* 0x000fe400078efcff */
[----:B------:R0:W-:Y:S01]  /*0c70*/  STL [R1+0x230], R0 ;  /* 0x0002300001007387 */ /* 0x0001e20000100800 */
[----:B------:R-:W-:-:S02]  /*0c80*/  IABS R5, R8 ;  /* 0x0000000800057213 */ /* 0x000fc40000000000 */
[----:B------:R-:W-:Y:S02]  /*0c90*/  IABS R9, R4 ;  /* 0x0000000400097213 */ /* 0x000fe40000000000 */
[--C-:B------:R-:W-:Y:S01]  /*0ca0*/  @!P5 IMAD.IADD R2, R2, 0x1, -R24.reuse ;  /* 0x000000010202d824 */ /* 0x100fe200078e0a18 */
[----:B-1----:R-:W-:Y:S01]  /*0cb0*/  LOP3.LUT R13, R21, 0x1f0, RZ, 0xfc, !PT ;  /* 0x000001f0150d7812 */ /* 0x002fe200078efcff */
[--C-:B------:R-:W-:Y:S01]  /*0cc0*/  @!P4 IMAD.IADD R10, R10, 0x1, -R24.reuse ;  /* 0x000000010a0ac824 */ /* 0x100fe200078e0a18 */
[----:B------:R-:W-:Y:S01]  /*0cd0*/  ISETP.GE.AND P4, PT, R4, RZ, PT ;  /* 0x000000ff0400720c */ /* 0x000fe20003f86270 */
[----:B------:R-:W-:Y:S01]  /*0ce0*/  @!P6 IMAD.IADD R6, R6, 0x1, -R24 ;  /* 0x000000010606e824 */ /* 0x000fe200078e0a18 */
[----:B------:R-:W-:Y:S01]  /*0cf0*/  ISETP.GT.U32.AND P5, PT, R24, R2, PT ;  /* 0x000000021800720c */ /* 0x000fe20003fa4070 */
[----:B0-----:R-:W-:Y:S01]  /*0d00*/  IMAD.MOV.U32 R0, RZ, RZ, R7 ;  /* 0x000000ffff007224 */ /* 0x001fe200078e0007 */
[----:B------:R-:W-:Y:S01]  /*0d10*/  IABS R7, R3 ;  /* 0x0000000300077213 */ /* 0x000fe20000000000 */
[----:B------:R-:W-:Y:S01]  /*0d20*/  IMAD.HI.U32 R11, R22, R5, RZ ;  /* 0x00000005160b7227 */ /* 0x000fe200078e00ff */
[----:B------:R-:W-:-:S03]  /*0d30*/  ISETP.GT.U32.AND P6, PT, R24, R6, PT ;  /* 0x000000061800720c */ /* 0x000fc60003fc4070 */
[----:B------:R-:W-:Y:S01]  /*0d40*/  @!P3 IMAD.MOV R0, RZ, RZ, -R0 ;  /* 0x000000ffff00b224 */ /* 0x000fe200078e0a00 */
[----:B------:R-:W-:Y:S01]  /*0d50*/  ISETP.GE.AND P3, PT, R8, RZ, PT ;  /* 0x000000ff0800720c */ /* 0x000fe20003f66270 */
[----:B------:R-:W-:Y:S02]  /*0d60*/  IMAD.MOV.U32 R8, RZ, RZ, R9 ;  /* 0x000000ffff087224 */ /* 0x000fe400078e0009 */
[----:B------:R-:W-:Y:S01]  /*0d70*/  IMAD.MOV R11, RZ, RZ, -R11 ;  /* 0x000000ffff0b7224 */ /* 0x000fe200078e0a0b */
[----:B------:R0:W-:Y:S01]  /*0d80*/  STL [R1+0x98], R0 ;  /* 0x0000980001007387 */ /* 0x0001e20000100800 */
[----:B------:R-:W-:-:S04]  /*0d90*/  IMAD.HI.U32 R4, R22, R8, RZ ;  /* 0x0000000816047227 */ /* 0x000fc800078e00ff */
[----:B------:R-:W-:Y:S02]  /*0da0*/  IMAD.MOV R4, RZ, RZ, -R4 ;  /* 0x000000ffff047224 */ /* 0x000fe400078e0a04 */
[----:B------:R-:W-:Y:S02]  /*0db0*/  @!P5 IMAD.IADD R2, R2, 0x1, -R24 ;  /* 0x000000010202d824 */ /* 0x000fe400078e0a18 */
[C---:B------:R-:W-:Y:S01]  /*0dc0*/  IMAD R5, R24.reuse, R11, R5 ;  /* 0x0000000b18057224 */ /* 0x040fe200078e0205 */
[----:B------:R-:W-:Y:S01]  /*0dd0*/  LOP3.LUT R11, R21, 0x1ee, RZ, 0xfc, !PT ;  /* 0x000001ee150b7812 */ /* 0x000fe200078efcff */
[----:B0-----:R-:W-:Y:S02]  /*0de0*/  IMAD.MOV.U32 R0, RZ, RZ, R10 ;  /* 0x000000ffff007224 */ /* 0x001fe400078e000a */
[C---:B------:R-:W-:Y:S01]  /*0df0*/  IMAD R8, R24.reuse, R4, R8 ;  /* 0x0000000418087224 */ /* 0x040fe200078e0208 */
[----:B------:R-:W-:Y:S01]  /*0e00*/  ISETP.GT.U32.AND P5, PT, R24, R5, PT ;  /* 0x000000051800720c */ /* 0x000fe20003fa4070 */
[----:B------:R-:W-:Y:S01]  /*0e10*/  @!P2 IMAD.MOV R0, RZ, RZ, -R0 ;  /* 0x000000ffff00a224 */ /* 0x000fe200078e0a00 */
[----:B------:R-:W-:Y:S01]  /*0e20*/  IABS R12, R11 ;  /* 0x0000000b000c7213 */ /* 0x000fe20000000000 */
[----:B------:R-:W-:Y:S01]  /*0e30*/  IMAD.HI.U32 R9, R22, R7, RZ ;  /* 0x0000000716097227 */ /* 0x000fe200078e00ff */
[----:B------:R-:W-:-:S02]  /*0e40*/  ISETP.GE.AND P2, PT, R3, RZ, PT ;  /* 0x000000ff0300720c */ /* 0x000fc40003f46270 */
[----:B------:R0:W-:Y:S01]  /*0e50*/  STL [R1+0x54], R0 ;  /* 0x0000540001007387 */ /* 0x0001e20000100800 */
[----:B------:R-:W-:Y:S01]  /*0e60*/  IMAD.MOV R9, RZ, RZ, -R9 ;  /* 0x000000ffff097224 */ /* 0x000fe200078e0a09 */
[----:B------:R-:W-:Y:S01]  /*0e70*/  LOP3.LUT R4, R21, 0x1ec, RZ, 0xfc, !PT ;  /* 0x000001ec15047812 */ /* 0x000fe200078efcff */
[--C-:B------:R-:W-:Y:S01]  /*0e80*/  @!P6 IMAD.IADD R6, R6, 0x1, -R24.reuse ;  /* 0x000000010606e824 */ /* 0x100fe200078e0a18 */
[----:B------:R-:W-:Y:S01]  /*0e90*/  ISETP.GE.AND P6, PT, R13, RZ, PT ;  /* 0x000000ff0d00720c */ /* 0x000fe20003fc6270 */
[----:B------:R-:W-:Y:S01]  /*0ea0*/  IMAD R7, R24, R9, R7 ;  /* 0x0000000918077224 */ /* 0x000fe200078e0207 */
[----:B------:R-:W-:Y:S01]  /*0eb0*/  IABS R13, R13 ;  /* 0x0000000d000d7213 */ /* 0x000fe20000000000 */
[----:B------:R-:W-:Y:S01]  /*0ec0*/  @!P5 IMAD.IADD R5, R5, 0x1, -R24 ;  /* 0x000000010505d824 */ /* 0x000fe200078e0a18 */
[----:B------:R-:W-:Y:S01]  /*0ed0*/  LOP3.LUT R9, R21, 0x1ea, RZ, 0xfc, !PT ;  /* 0x000001ea15097812 */ /* 0x000fe200078efcff */
[----:B------:R-:W-:Y:S01]  /*0ee0*/  IMAD.HI.U32 R10, R22, R12, RZ ;  /* 0x0000000c160a7227 */ /* 0x000fe200078e00ff */
[----:B------:R-:W-:-:S02]  /*0ef0*/  IABS R3, R4 ;  /* 0x0000000400037213 */ /* 0x000fc40000000000 */
[----:B------:R-:W-:Y:S01]  /*0f00*/  ISETP.GT.U32.AND P5, PT, R24, R5, PT ;  /* 0x000000051800720c */ /* 0x000fe20003fa4070 */
[----:B0-----:R-:W-:Y:S01]  /*0f10*/  IMAD.MOV.U32 R0, RZ, RZ, R2 ;  /* 0x000000ffff007224 */ /* 0x001fe200078e0002 */
[----:B------:R-:W-:Y:S01]  /*0f20*/  IABS R2, R9 ;  /* 0x0000000900027213 */ /* 0x000fe20000000000 */
[----:B------:R-:W-:-:S04]  /*0f30*/  IMAD.HI.U32 R14, R22, R13, RZ ;  /* 0x0000000d160e7227 */ /* 0x000fc800078e00ff */
[----:B------:R-:W-:Y:S01]  /*0f40*/  @!P0 IMAD.MOV R0, RZ, RZ, -R0 ;  /* 0x000000ffff008224 */ /* 0x000fe200078e0a00 */
[C---:B------:R-:W-:Y:S01]  /*0f50*/  ISETP.GT.U32.AND P0, PT, R24.reuse, R8, PT ;  /* 0x000000081800720c */ /* 0x040fe20003f04070 */
[----:B------:R-:W-:Y:S02]  /*0f60*/  IMAD.MOV R14, RZ, RZ, -R14 ;  /* 0x000000ffff0e7224 */ /* 0x000fe400078e0a0e */
[----:B------:R-:W-:Y:S01]  /*0f70*/  IMAD.MOV R10, RZ, RZ, -R10 ;  /* 0x000000ffff0a7224 */ /* 0x000fe200078e0a0a */
[----:B------:R0:W-:Y:S01]  /*0f80*/  STL [R1+0x3a8], R0 ;  /* 0x0003a80001007387 */ /* 0x0001e20000100800 */
[----:B------:R-:W-:Y:S01]  /*0f90*/  @!P5 IMAD.IADD R5, R5, 0x1, -R24 ;  /* 0x000000010505d824 */ /* 0x000fe200078e0a18 */
[----:B------:R-:W-:Y:S01]  /*0fa0*/  ISETP.GE.AND P5, PT, R11, RZ, PT ;  /* 0x000000ff0b00720c */ /* 0x000fe20003fa6270 */
[----:B------:R-:W-:Y:S02]  /*0fb0*/  IMAD R11, R24, R14, R13 ;  /* 0x0000000e180b7224 */ /* 0x000fe400078e020d */
[----:B------:R-:W-:-:S02]  /*0fc0*/  IMAD.MOV.U32 R15, RZ, RZ, R5 ;  /* 0x000000ffff0f7224 */ /* 0x000fc400078e0005 */
[----:B------:R-:W-:Y:S02]  /*0fd0*/  IMAD R12, R24, R10, R12 ;  /* 0x0000000a180c7224 */ /* 0x000fe400078e020c */
[----:B------:R-:W-:Y:S02]  /*0fe0*/  @!P0 IMAD.IADD R8, R8, 0x1, -R24 ;  /* 0x0000000108088824 */ /* 0x000fe400078e0a18 */
[----:B0-----:R-:W-:Y:S02]  /*0ff0*/  IMAD.MOV.U32 R0, RZ, RZ, R6 ;  /* 0x000000ffff007224 */ /* 0x001fe400078e0006 */
[----:B------:R-:W-:Y:S01]  /*1000*/  IMAD.HI.U32 R10, R22, R2, RZ ;  /* 0x00000002160a7227 */ /* 0x000fe200078e00ff */
[----:B------:R-:W-:-:S03]  /*1010*/  ISETP.GT.U32.AND P0, PT, R24, R8, PT ;  /* 0x000000081800720c */ /* 0x000fc60003f04070 */
[----:B------:R-:W-:Y:S01]  /*1020*/  @!P1 IMAD.MOV R0, RZ, RZ, -R0 ;  /* 0x000000ffff009224 */ /* 0x000fe200078e0a00 */
[C---:B------:R-:W-:Y:S01]  /*1030*/  ISETP.GT.U32.AND P1, PT, R24.reuse, R7, PT ;  /* 0x000000071800720c */ /* 0x040fe20003f24070 */
[----:B------:R-:W-:Y:S01]  /*1040*/  @!P3 IMAD.MOV R15, RZ, RZ, -R15 ;  /* 0x000000ffff0fb224 */ /* 0x000fe200078e0a0f */
[----:B------:R-:W-:Y:S01]  /*1050*/  ISETP.GT.U32.AND P3, PT, R24, R12, PT ;  /* 0x0000000c1800720c */ /* 0x000fe20003f64070 */
[----:B------:R-:W-:Y:S01]  /*1060*/  IMAD.MOV R5, RZ, RZ, -R10 ;  /* 0x000000ffff057224 */ /* 0x000fe200078e0a0a */
[----:B------:R0:W-:Y:S01]  /*1070*/  STL [R1+0x3ac], R0 ;  /* 0x0003ac0001007387 */ /* 0x0001e20000100800 */
[----:B------:R-:W-:-:S03]  /*1080*/  IMAD.HI.U32 R6, R22, R3, RZ ;  /* 0x0000000316067227 */ /* 0x000fc600078e00ff */
[----:B------:R1:W-:Y:S01]  /*1090*/  STL [R1+0x3b0], R15 ;  /* 0x0003b00f01007387 */ /* 0x0003e20000100800 */
[----:B------:R-:W-:Y:S01]  /*10a0*/  @!P0 IMAD.IADD R8, R8, 0x1, -R24 ;  /* 0x0000000108088824 */ /* 0x000fe200078e0a18 */
[C---:B------:R-:W-:Y:S01]  /*10b0*/  ISETP.GT.U32.AND P0, PT, R24.reuse, R11, PT ;  /* 0x0000000b1800720c */ /* 0x040fe20003f04070 */
[C---:B------:R-:W-:Y:S01]  /*10c0*/  IMAD R2, R24.reuse, R5, R2 ;  /* 0x0000000518027224 */ /* 0x040fe200078e0202 */
[----:B------:R-:W-:Y:S01]  /*10d0*/  LOP3.LUT R5, R21, 0x1e6, RZ, 0xfc, !PT ;  /* 0x000001e615057812 */ /* 0x000fe200078efcff */
[----:B------:R-:W-:Y:S02]  /*10e0*/  @!P1 IMAD.IADD R7, R7, 0x1, -R24 ;  /* 0x0000000107079824 */ /* 0x000fe400078e0a18 */
[----:B0-----:R-:W-:Y:S02]  /*10f0*/  IMAD.MOV.U32 R0, RZ, RZ, R8 ;  /* 0x000000ffff007224 */ /* 0x001fe400078e0008 */
[----:B------:R-:W-:Y:S01]  /*1100*/  IMAD.MOV R6, RZ, RZ, -R6 ;  /* 0x000000ffff067224 */ /* 0x000fe200078e0a06 */
[----:B------:R-:W-:Y:S01]  /*1110*/  ISETP.GT.U32.AND P1, PT, R24, R7, PT ;  /* 0x000000071800720c */ /* 0x000fe20003f24070 */
[----:B------:R-:W-:Y:S01]  /*1120*/  @!P4 IMAD.MOV R0, RZ, RZ, -R0 ;  /* 0x000000ffff00c224 */ /* 0x000fe200078e0a00 */
[----:B------:R-:W-:Y:S01]  /*1130*/  ISETP.GE.AND P4, PT, R4, RZ, PT ;  /* 0x000000ff0400720c */ /* 0x000fe20003f86270 */
[----:B------:R-:W-:Y:S01]  /*1140*/  IMAD R3, R24, R6, R3 ;  /* 0x0000000618037224 */ /* 0x000fe200078e0203 */
[----:B------:R-:W-:Y:S01]  /*1150*/  LOP3.LUT R4, R21, 0x1e8, RZ, 0xfc, !PT ;  /* 0x000001e815047812 */ /* 0x000fe200078efcff */
[--C-:B------:R-:W-:Y:S01]  /*1160*/  @!P0 IMAD.IADD R11, R11, 0x1, -R24.reuse ;  /* 0x000000010b0b8824 */ /* 0x100fe200078e0a18 */
[----:B------:R0:W-:Y:S01]  /*1170*/  STL [R1+0x3b4], R0 ;  /* 0x0003b40001007387 */ /* 0x0001e20000100800 */
[----:B------:R-:W-:Y:S01]  /*1180*/  @!P3 IMAD.IADD R12, R12, 0x1, -R24 ;  /* 0x000000010c0cb824 */ /* 0x000fe200078e0a18 */
[----:B------:R-:W-:-:S02]  /*1190*/  IABS R10, R4 ;  /* 0x00000004000a7213 */ /* 0x000fc40000000000 */
[C---:B------:R-:W-:Y:S02]  /*11a0*/  ISETP.GT.U32.AND P0, PT, R24.reuse, R11, PT ;  /* 0x0000000b1800720c */ /* 0x040fe40003f04070 */
[C---:B------:R-:W-:Y:S01]  /*11b0*/  ISETP.GT.U32.AND P3, PT, R24.reuse, R12, PT ;  /* 0x0000000c1800720c */ /* 0x040fe20003f64070 */
[----:B------:R-:W-:Y:S01]  /*11c0*/  @!P1 IMAD.IADD R7, R7, 0x1, -R24 ;  /* 0x0000000107079824 */ /* 0x000fe200078e0a18 */
[----:B------:R-:W-:Y:S01]  /*11d0*/  ISETP.GT.U32.AND P1, PT, R24, R3, PT ;  /* 0x000000031800720c */ /* 0x000fe20003f24070 */
[----:B------:R-:W-:Y:S01]  /*11e0*/  IMAD.HI.U32 R13, R22, R10, RZ ;  /* 0x0000000a160d7227 */ /* 0x000fe200078e00ff */
[C---:B------:R-:W-:Y:S02]  /*11f0*/  LOP3.LUT R6, R21.reuse, 0x1e4, RZ, 0xfc, !PT ;  /* 0x000001e415067812 */ /* 0x040fe400078efcff */
[----:B-1----:R-:W-:Y:S01]  /*1200*/  LOP3.LUT R15, R21, 0x1d4, RZ, 0xfc, !PT ;  /* 0x000001d4150f7812 */ /* 0x002fe200078efcff */
[----:B0-----:R-:W-:Y:S01]  /*1210*/  IMAD.MOV.U32 R0, RZ, RZ, R7 ;  /* 0x000000ffff007224 */ /* 0x001fe200078e0007 */
[----:B------:R-:W-:Y:S01]  /*1220*/  IABS R7, R5 ;  /* 0x0000000500077213 */ /* 0x000fe20000000000 */
[----:B------:R-:W-:Y:S01]  /*1230*/  IMAD.MOV R13, RZ, RZ, -R13 ;  /* 0x000000ffff0d7224 */ /* 0x000fe200078e0a0d */
[----:B------:R-:W-:Y:S01]  /*1240*/  IABS R8, R6 ;  /* 0x0000000600087213 */ /* 0x000fe20000000000 */
[----:B------:R-:W-:Y:S01]  /*1250*/  @!P2 IMAD.MOV R0, RZ, RZ, -R0 ;  /* 0x000000ffff00a224 */ /* 0x000fe200078e0a00 */
[----:B------:R-:W-:Y:S01]  /*1260*/  ISETP.GT.U32.AND P2, PT, R24, R2, PT ;  /* 0x000000021800720c */ /* 0x000fe20003f44070 */
[----:B------:R-:W-:Y:S01]  /*1270*/  @!P0 IMAD.IADD R11, R11, 0x1, -R24 ;  /* 0x000000010b0b8824 */ /* 0x000fe200078e0a18 */
[----:B------:R-:W-:Y:S01]  /*1280*/  ISETP.GE.AND P0, PT, R9, RZ, PT ;  /* 0x000000ff0900720c */ /* 0x000fe20003f06270 */
[----:B------:R-:W-:Y:S01]  /*1290*/  IMAD.HI.U32 R9, R22, R7, RZ ;  /* 0x0000000716097227 */ /* 0x000fe200078e00ff */
[----:B------:R0:W-:Y:S03]  /*12a0*/  STL [R1+0x3b8], R0 ;  /* 0x0003b80001007387 */ /* 0x0001e60000100800 */
[----:B------:R-:W-:-:S02]  /*12b0*/  IMAD R10, R24, R13, R10 ;  /* 0x0000000d180a7224 */ /* 0x000fc400078e020a */
[----:B------:R-:W-:Y:S02]  /*12c0*/  IMAD.MOV R9, RZ, RZ, -R9 ;  /* 0x000000ffff097224 */ /* 0x000fe400078e0a09 */
[--C-:B------:R-:W-:Y:S02]  /*12d0*/  @!P1 IMAD.IADD R3, R3, 0x1, -R24.reuse ;  /* 0x0000000103039824 */ /* 0x100fe400078e0a18 */
[--C-:B------:R-:W-:Y:S02]  /*12e0*/  @!P2 IMAD.IADD R2, R2, 0x1, -R24.reuse ;  /* 0x000000010202a824 */ /* 0x100fe400078e0a18 */
[----:B------:R-:W-:Y:S01]  /*12f0*/  @!P3 IMAD.IADD R12, R12, 0x1, -R24 ;  /* 0x000000010c0cb824 */ /* 0x000fe200078e0a18 */
[C---:B------:R-:W-:Y:S01]  /*1300*/  ISETP.GT.U32.AND P3, PT, R24.reuse, R10, PT ;  /* 0x0000000a1800720c */ /* 0x040fe20003f64070 */
[C---:B------:R-:W-:Y:S01]  /*1310*/  IMAD R7, R24.reuse, R9, R7 ;  /* 0x0000000918077224 */ /* 0x040fe200078e0207 */
[C---:B------:R-:W-:Y:S01]  /*1320*/  ISETP.GT.U32.AND P2, PT, R24.reuse, R2, PT ;  /* 0x000000021800720c */ /* 0x040fe20003f44070 */
[----:B------:R-:W-:Y:S01]  /*1330*/  IMAD.MOV.U32 R14, RZ, RZ, R11 ;  /* 0x000000ffff0e7224 */ /* 0x000fe200078e000b */
[----:B------:R-:W-:Y:S01]  /*1340*/  ISETP.GT.U32.AND P1, PT, R24, R3, PT ;  /* 0x000000031800720c */ /* 0x000fe20003f24070 */
[----:B0-----:R-:W-:-:S02]  /*1350*/  IMAD.MOV.U32 R0, RZ, RZ, R12 ;  /* 0x000000ffff007224 */ /* 0x001fc400078e000c */
[----:B------:R-:W-:Y:S01]  /*1360*/  @!P6 IMAD.MOV R14, RZ, RZ, -R14 ;  /* 0x000000ffff0ee224 */ /* 0x000fe200078e0a0e */
[----:B------:R-:W-:Y:S01]  /*1370*/  ISETP.GE.AND P6, PT, R4, RZ, PT ;  /* 0x000000ff0400720c */ /* 0x000fe20003fc6270 */
[----:B------:R-:W-:Y:S01]  /*1380*/  IMAD.HI.U32 R11, R22, R8, RZ ;  /* 0x00000008160b7227 */ /* 0x000fe200078e00ff */
[----:B------:R-:W-:Y:S02]  /*1390*/  LOP3.LUT R4, R21, 0x1e2, RZ, 0xfc, !PT ;  /* 0x000001e215047812 */ /* 0x000fe400078efcff */
[----:B------:R-:W-:Y:S01]  /*13a0*/  STL [R1+0x3bc], R14 ;  /* 0x0003bc0e01007387 */ /* 0x000fe20000100800 */
[--C-:B------:R-:W-:Y:S02]  /*13b0*/  @!P3 IMAD.IADD R10, R10, 0x1, -R24.reuse ;  /* 0x000000010a0ab824 */ /* 0x100fe400078e0a18 */
[--C-:B------:R-:W-:Y:S01]  /*13c0*/  @!P2 IMAD.IADD R2, R2, 0x1, -R24.reuse ;  /* 0x000000010202a824 */ /* 0x100fe200078e0a18 */
[----:B------:R-:W-:Y:S01]  /*13d0*/  ISETP.GT.U32.AND P2, PT, R24, R7, PT ;  /* 0x000000071800720c */ /* 0x000fe20003f44070 */
[----:B------:R-:W-:Y:S01]  /*13e0*/  @!P1 IMAD.IADD R3, R3, 0x1, -R24 ;  /* 0x0000000103039824 */ /* 0x000fe200078e0a18 */
[----:B------:R-:W-:Y:S01]  /*13f0*/  ISETP.GE.AND P1, PT, R6, RZ, PT ;  /* 0x000000ff0600720c */ /* 0x000fe20003f26270 */
[----:B------:R-:W-:Y:S01]  /*1400*/  @!P5 IMAD.MOV R0, RZ, RZ, -R0 ;  /* 0x000000ffff00d224 */ /* 0x000fe200078e0a00 */
[C---:B------:R-:W-:Y:S01]  /*1410*/  ISETP.GT.U32.AND P3, PT, R24.reuse, R10, PT ;  /* 0x0000000a1800720c */ /* 0x040fe20003f64070 */
[----:B------:R-:W-:Y:S01]  /*1420*/  IMAD.MOV R11, RZ, RZ, -R11 ;  /* 0x000000ffff0b7224 */ /* 0x000fe200078e0a0b */
[----:B------:R-:W-:Y:S01]  /*1430*/  IABS R6, R4 ;  /* 0x0000000400067213 */ /* 0x000fe20000000000 */
[----:B------:R-:W-:Y:S01]  /*1440*/  IMAD.MOV.U32 R12, RZ, RZ, R3 ;  /* 0x000000ffff0c7224 */ /* 0x000fe200078e0003 */
[----:B------:R-:W-:Y:S01]  /*1450*/  ISETP.GE.AND P5, PT, R5, RZ, PT ;  /* 0x000000ff0500720c */ /* 0x000fe20003fa6270 */
[----:B------:R-:W-:Y:S01]  /*1460*/  IMAD R8, R24, R11, R8 ;  /* 0x0000000b18087224 */ /* 0x000fe200078e0208 */
[----:B------:R-:W-:Y:S01]  /*1470*/  LOP3.LUT R3, R21, 0x1e0, RZ, 0xfc, !PT ;  /* 0x000001e015037812 */ /* 0x000fe200078efcff */
[----:B------:R-:W-:Y:S01]  /*1480*/  IMAD.HI.U32 R5, R22, R6, RZ ;  /* 0x0000000616057227 */ /* 0x000fe200078e00ff */
[----:B------:R0:W-:Y:S02]  /*1490*/  STL [R1+0x3c0], R0 ;  /* 0x0003c00001007387 */ /* 0x0001e40000100800 */
[----:B------:R-:W-:Y:S01]  /*14a0*/  IABS R18, R3 ;  /* 0x0000000300127213 */ /* 0x000fe20000000000 */
[----:B------:R-:W-:-:S02]  /*14b0*/  @!P2 IMAD.IADD R7, R7, 0x1, -R24 ;  /* 0x000000010707a824 */ /* 0x000fc400078e0a18 */
[----:B------:R-:W-:Y:S02]  /*14c0*/  IMAD.MOV R5, RZ, RZ, -R5 ;  /* 0x000000ffff057224 */ /* 0x000fe400078e0a05 */
[----:B------:R-:W-:Y:S01]  /*14d0*/  @!P3 IMAD.IADD R10, R10, 0x1, -R24 ;  /* 0x000000010a0ab824 */ /* 0x000fe200078e0a18 */
[C---:B------:R-:W-:Y:S01]  /*14e0*/  ISETP.GT.U32.AND P2, PT, R24.reuse, R7, PT ;  /* 0x000000071800720c */ /* 0x040fe20003f44070 */
[C---:B------:R-:W-:Y:S01]  /*14f0*/  IMAD R6, R24.reuse, R5, R6 ;  /* 0x0000000518067224 */ /* 0x040fe200078e0206 */
[----:B------:R-:W-:Y:S01]  /*1500*/  ISETP.GT.U32.AND P3, PT, R24, R8, PT ;  /* 0x000000081800720c */ /* 0x000fe20003f64070 */
[----:B0-----:R-:W-:Y:S02]  /*1510*/  IMAD.MOV.U32 R0, RZ, RZ, R2 ;  /* 0x000000ffff007224 */ /* 0x001fe400078e0002 */
[----:B------:R-:W-:-:S04]  /*1520*/  IMAD.HI.U32 R2, R22, R18, RZ ;  /* 0x0000001216027227 */ /* 0x000fc800078e00ff */
[----:B------:R-:W-:Y:S02]  /*1530*/  IMAD.MOV R2, RZ, RZ, -R2 ;  /* 0x000000ffff027224 */ /* 0x000fe400078e0a02 */
[----:B------:R-:W-:Y:S01]  /*1540*/  IMAD.MOV.U32 R11, RZ, RZ, R10 ;  /* 0x000000ffff0b7224 */ /* 0x000fe200078e000a */
[----:B------:R-:W-:Y:S01]  /*1550*/  LOP3.LUT R10, R21, 0x1d2, RZ, 0xfc, !PT ;  /* 0x000001d2150a7812 */ /* 0x000fe200078efcff */
[----:B------:R-:W-:Y:S01]  /*1560*/  @!P2 IMAD.IADD R7, R7, 0x1, -R24 ;  /* 0x000000010707a824 */ /* 0x000fe200078e0a18 */
[C---:B------:R-:W-:Y:S01]  /*1570*/  ISETP.GT.U32.AND P2, PT, R24.reuse, R6, PT ;  /* 0x000000061800720c */ /* 0x040fe20003f44070 */
[----:B------:R-:W-:Y:S02]  /*1580*/  IMAD R18, R24, R2, R18 ;  /* 0x0000000218127224 */ /* 0x000fe400078e0212 */
[----:B------:R-:W-:Y:S01]  /*1590*/  @!P0 IMAD.MOV R0, RZ, RZ, -R0 ;  /* 0x000000ffff008224 */ /* 0x000fe200078e0a00 */
[----:B------:R-:W-:Y:S01]  /*15a0*/  ISETP.GE.AND P0, PT, R3, RZ, PT ;  /* 0x000000ff0300720c */ /* 0x000fe20003f06270 */
[----:B------:R-:W-:Y:S01]  /*15b0*/  @!P3 IMAD.IADD R8, R8, 0x1, -R24 ;  /* 0x000000010808b824 */ /* 0x000fe200078e0a18 */
[----:B------:R-:W-:Y:S01]  /*15c0*/  LOP3.LUT R3, R21, 0x1de, RZ, 0xfc, !PT ;  /* 0x000001de15037812 */ /* 0x000fe200078efcff */
[----:B------:R-:W-:Y:S01]  /*15d0*/  @!P6 IMAD.MOV R11, RZ, RZ, -R11 ;  /* 0x000000ffff0be224 */ /* 0x000fe200078e0a0b */
[C---:B------:R-:W-:Y:S01]  /*15e0*/  ISETP.GT.U32.AND P6, PT, R24.reuse, R18, PT ;  /* 0x000000121800720c */ /* 0x040fe20003fc4070 */
[----:B------:R-:W-:Y:S01]  /*15f0*/  @!P4 IMAD.MOV R12, RZ, RZ, -R12 ;  /* 0x000000ffff0cc224 */ /* 0x000fe200078e0a0c */
[----:B------:R-:W-:-:S02]  /*1600*/  ISETP.GT.U32.AND P3, PT, R24, R8, PT ;  /* 0x000000081800720c */ /* 0x000fc40003f64070 */
[----:B------:R-:W-:Y:S01]  /*1610*/  IABS R9, R3 ;  /* 0x0000000300097213 */ /* 0x000fe20000000000 */
[--C-:B------:R-:W-:Y:S01]  /*1620*/  @!P2 IMAD.IADD R6, R6, 0x1, -R24.reuse ;  /* 0x000000010606a824 */ /* 0x100fe200078e0a18 */
[----:B------:R-:W-:Y:S01]  /*1630*/  ISETP.GE.AND P4, PT, R4, RZ, PT ;  /* 0x000000ff0400720c */ /* 0x000fe20003f86270 */
[----:B------:R0:W-:Y:S01]  /*1640*/  STL [R1+0x3c4], R12 ;  /* 0x0003c40c01007387 */ /* 0x0001e20000100800 */
[----:B------:R-:W-:Y:S01]  /*1650*/  LOP3.LUT R4, R21, 0x1dc, RZ, 0xfc, !PT ;  /* 0x000001dc15047812 */ /* 0x000fe200078efcff */
[----:B------:R-:W-:Y:S01]  /*1660*/  IMAD.HI.U32 R5, R22, R9, RZ ;  /* 0x0000000916057227 */ /* 0x000fe200078e00ff */
[----:B------:R-:W-:Y:S01]  /*1670*/  ISETP.GT.U32.AND P2, PT, R24, R6, PT ;  /* 0x000000061800720c */ /* 0x000fe20003f44070 */
[----:B------:R1:W-:Y:S01]  /*1680*/  STL [R1+0x3d0], R0 ;  /* 0x0003d00001007387 */ /* 0x0003e20000100800 */
[----:B------:R-:W-:Y:S01]  /*1690*/  IABS R13, R4 ;  /* 0x00000004000d7213 */ /* 0x000fe20000000000 */
[----:B------:R-:W-:Y:S02]  /*16a0*/  IMAD.MOV R5, RZ, RZ, -R5 ;  /* 0x000000ffff057224 */ /* 0x000fe400078e0a05 */
[--C-:B------:R-:W-:Y:S01]  /*16b0*/  @!P6 IMAD.IADD R18, R18, 0x1, -R24.reuse ;  /* 0x000000011212e824 */ /* 0x100fe200078e0a18 */
[----:B------:R-:W-:Y:S01]  /*16c0*/  STL [R1+0x3c8], R11 ;  /* 0x0003c80b01007387 */ /* 0x000fe20000100800 */
[----:B------:R-:W-:Y:S01]  /*16d0*/  @!P3 IMAD.IADD R8, R8, 0x1, -R24 ;  /* 0x000000010808b824 */ /* 0x000fe200078e0a18 */
[----:B------:R-:W-:Y:S01]  /*16e0*/  ISETP.GE.AND P3, PT, R4, RZ, PT ;  /* 0x000000ff0400720c */ /* 0x000fe20003f66270 */
[----:B------:R-:W-:Y:S01]  /*16f0*/  IMAD R9, R24, R5, R9 ;  /* 0x0000000518097224 */ /* 0x000fe200078e0209 */
[----:B------:R-:W-:Y:S01]  /*1700*/  IABS R4, R16 ;  /* 0x0000001000047213 */ /* 0x000fe20000000000 */
[----:B------:R-:W-:Y:S01]  /*1710*/  IMAD.HI.U32 R2, R22, R13, RZ ;  /* 0x0000000d16027227 */ /* 0x000fe200078e00ff */
[----:B------:R-:W-:-:S02]  /*1720*/  ISETP.GT.U32.AND P6, PT, R24, R18, PT ;  /* 0x000000121800720c */ /* 0x000fc40003fc4070 */
[----:B0-----:R-:W-:Y:S01]  /*1730*/  IABS R12, R17 ;  /* 0x00000011000c7213 */ /* 0x001fe20000000000 */
[----:B------:R-:W-:Y:S01]  /*1740*/  @!P2 IMAD.IADD R6, R6, 0x1, -R24 ;  /* 0x000000010606a824 */ /* 0x000fe200078e0a18 */
[----:B------:R-:W-:Y:S01]  /*1750*/  ISETP.GT.U32.AND P2, PT, R24, R9, PT ;  /* 0x000000091800720c */ /* 0x000fe20003f44070 */
[----:B-1----:R-:W-:Y:S01]  /*1760*/  IMAD.MOV.U32 R0, RZ, RZ, R7 ;  /* 0x000000ffff007224 */ /* 0x002fe200078e0007 */
[----:B------:R-:W-:Y:S01]  /*1770*/  IABS R5, R15 ;  /* 0x0000000f00057213 */ /* 0x000fe20000000000 */
[----:B------:R-:W-:Y:S02]  /*1780*/  IMAD.MOV R2, RZ, RZ, -R2 ;  /* 0x000000ffff027224 */ /* 0x000fe400078e0a02 */
[----:B------:R-:W-:-:S04]  /*1790*/  IMAD.HI.U32 R7, R22, R4, RZ ;  /* 0x0000000416077227 */ /* 0x000fc800078e00ff */
[----:B------:R-:W-:Y:S01]  /*17a0*/  IMAD R13, R24, R2, R13 ;  /* 0x00000002180d7224 */ /* 0x000fe200078e020d */
[----:B------:R-:W-:Y:S01]  /*17b0*/  IABS R2, R10 ;  /* 0x0000000a00027213 */ /* 0x000fe20000000000 */
[----:B------:R-:W-:Y:S02]  /*17c0*/  IMAD.MOV R7, RZ, RZ, -R7 ;  /* 0x000000ffff077224 */ /* 0x000fe400078e0a07 */
[----:B------:R-:W-:Y:S01]  /*17d0*/  @!P5 IMAD.MOV R0, RZ, RZ, -R0 ;  /* 0x000000ffff00d224 */ /* 0x000fe200078e0a00 */
[----:B------:R-:W-:Y:S01]  /*17e0*/  ISETP.GE.AND P5, PT, R3, RZ, PT ;  /* 0x000000ff0300720c */ /* 0x000fe20003fa6270 */
[----:B------:R-:W-:Y:S01]  /*17f0*/  @!P6 IMAD.IADD R18, R18, 0x1, -R24 ;  /* 0x000000011212e824 */ /* 0x000fe200078e0a18 */
[C---:B------:R-:W-:Y:S01]  /*1800*/  ISETP.GT.U32.AND P6, PT, R24.reuse, R13, PT ;  /* 0x0000000d1800720c */ /* 0x040fe20003fc4070 */
[----:B------:R-:W-:Y:S01]  /*1810*/  IMAD R4, R24, R7, R4 ;  /* 0x0000000718047224 */ /* 0x000fe200078e0204 */
[----:B------:R0:W-:Y:S01]  /*1820*/  STL [R1+0x3cc], R0 ;  /* 0x0003cc0001007387 */ /* 0x0001e20000100800 */
[----:B------:R-:W-:Y:S01]  /*1830*/  IMAD.HI.U32 R20, R22, R12, RZ ;  /* 0x0000000c16147227 */ /* 0x000fe200078e00ff */
[----:B------:R-:W-:-:S03]  /*1840*/  LOP3.LUT R3, R21, 0x1d6, RZ, 0xfc, !PT ;  /* 0x000001d615037812 */ /* 0x000fc600078efcff */
[----:B------:R-:W-:Y:S01]  /*1850*/  @!P2 IMAD.IADD R9, R9, 0x1, -R24 ;  /* 0x000000010909a824 */ /* 0x000fe200078e0a18 */
[----:B------:R-:W-:Y:S01]  /*1860*/  ISETP.GT.U32.AND P2, PT, R24, R4, PT ;  /* 0x000000041800720c */ /* 0x000fe20003f44070 */
[----:B------:R-:W-:Y:S01]  /*1870*/  IMAD.MOV R20, RZ, RZ, -R20 ;  /* 0x000000ffff147224 */ /* 0x000fe200078e0a14 */
[----:B------:R-:W-:Y:S01]  /*1880*/  IABS R14, R3 ;  /* 0x00000003000e7213 */ /* 0x000fe20000000000 */
[----:B------:R-:W-:-:S04]  /*1890*/  IMAD.HI.U32 R7, R22, R5, RZ ;  /* 0x0000000516077227 */ /* 0x000fc800078e00ff */
[----:B0-----:R-:W-:Y:S01]  /*18a0*/  IMAD.MOV.U32 R0, RZ, RZ, R8 ;  /* 0x000000ffff007224 */ /* 0x001fe200078e0008 */
[----:B------:R-:W-:Y:S01]  /*18b0*/  LOP3.LUT R8, R21, 0x1ce, RZ, 0xfc, !PT ;  /* 0x000001ce15087812 */ /* 0x000fe200078efcff */
[C---:B------:R-:W-:Y:S02]  /*18c0*/  IMAD R12, R24.reuse, R20, R12 ;  /* 0x00000014180c7224 */ /* 0x040fe400078e020c */
[----:B------:R-:W-:Y:S02]  /*18d0*/  @!P1 IMAD.MOV R0, RZ, RZ, -R0 ;  /* 0x000000ffff009224 */ /* 0x000fe400078e0a00 */
[--C-:B------:R-:W-:Y:S01]  /*18e0*/  @!P6 IMAD.IADD R13, R13, 0x1, -R24.reuse ;  /* 0x000000010d0de824 */ /* 0x100fe200078e0a18 */
[----:B------:R-:W-:Y:S01]  /*18f0*/  ISETP.GT.U32.AND P6, PT, R24, R12, PT ;  /* 0x0000000c1800720c */ /* 0x000fe20003fc4070 */
[----:B------:R-:W-:Y:S01]  /*1900*/  IMAD.HI.U32 R19, R22, R14, RZ ;  /* 0x0000000e16137227 */ /* 0x000fe200078e00ff */
[----:B------:R0:W-:Y:S02]  /*1910*/  STL [R1+0x4c], R0 ;  /* 0x00004c0001007387 */ /* 0x0001e40000100800 */
[----:B------:R-:W-:Y:S01]  /*1920*/  ISETP.GT.U32.AND P1, PT, R24, R13, PT ;  /* 0x0000000d1800720c */ /* 0x000fe20003f24070 */
[----:B------:R-:W-:Y:S01]  /*1930*/  @!P2 IMAD.IADD R4, R4, 0x1, -R24 ;  /* 0x000000010404a824 */ /* 0x000fe200078e0a18 */
[----:B------:R-:W-:Y:S01]  /*1940*/  ISETP.GT.U32.AND P2, PT, R24, R9, PT ;  /* 0x000000091800720c */ /* 0x000fe20003f44070 */
[----:B------:R-:W-:-:S02]  /*1950*/  IMAD.MOV R19, RZ, RZ, -R19 ;  /* 0x000000ffff137224 */ /* 0x000fc400078e0a13 */
[----:B------:R-:W-:Y:S02]  /*1960*/  IMAD.MOV R20, RZ, RZ, -R7 ;  /* 0x000000ffff147224 */ /* 0x000fe400078e0a07 */
[C---:B------:R-:W-:Y:S02]  /*1970*/  IMAD R7, R24.reuse, R19, R14 ;  /* 0x0000001318077224 */ /* 0x040fe400078e020e */
[----:B0-----:R-:W-:Y:S01]  /*1980*/  IMAD.MOV.U32 R0, RZ, RZ, R6 ;  /* 0x000000ffff007224 */ /* 0x001fe200078e0006 */
[----:B------:R-:W-:Y:S01]  /*1990*/  IABS R6, R8 ;  /* 0x0000000800067213 */ /* 0x000fe20000000000 */
[----:B------:R-:W-:Y:S02]  /*19a0*/  IMAD R5, R24, R20, R5 ;  /* 0x0000001418057224 */ /* 0x000fe400078e0205 */
[----:B------:R-:W-:Y:S02]  /*19b0*/  @!P4 IMAD.MOV R0, RZ, RZ, -R0 ;  /* 0x000000ffff00c224 */ /* 0x000fe400078e0a00 */
[--C-:B------:R-:W-:Y:S01]  /*19c0*/  @!P6 IMAD.IADD R12, R12, 0x1, -R24.reuse ;  /* 0x000000010c0ce824 */ /* 0x100fe200078e0a18 */
[----:B------:R-:W-:Y:S01]  /*19d0*/  ISETP.GT.U32.AND P6, PT, R24, R4, PT ;  /* 0x000000041800720c */ /* 0x000fe20003fc4070 */
[----:B------:R-:W-:Y:S01]  /*19e0*/  IMAD.HI.U32 R11, R22, R2, RZ ;  /* 0x00000002160b7227 */ /* 0x000fe200078e00ff */
[----:B------:R0:W-:Y:S02]  /*19f0*/  STL [R1+0x1c], R0 ;  /* 0x00001c0001007387 */ /* 0x0001e40000100800 */
[C---:B------:R-:W-:Y:S01]  /*1a00*/  ISETP.GT.U32.AND P4, PT, R24.reuse, R12, PT ;  /* 0x0000000c1800720c */ /* 0x040fe20003f84070 */
[--C-:B------:R-:W-:Y:S01]  /*1a10*/  @!P2 IMAD.IADD R9, R9, 0x1, -R24.reuse ;  /* 0x000000010909a824 */ /* 0x100fe200078e0a18 */
[----:B------:R-:W-:Y:S01]  /*1a20*/  ISETP.GT.U32.AND P2, PT, R24, R5, PT ;  /* 0x000000051800720c */ /* 0x000fe20003f44070 */
[----:B------:R-:W-:Y:S01]  /*1a30*/  IMAD.MOV R14, RZ, RZ, -R11 ;  /* 0x000000ffff0e7224 */ /* 0x000fe200078e0a0b */
[----:B------:R-:W-:Y:S01]  /*1a40*/  LOP3.LUT R11, R21, 0x1d0, RZ, 0xfc, !PT ;  /* 0x000001d0150b7812 */ /* 0x000fe200078efcff */
[----:B------:R-:W-:Y:S01]  /*1a50*/  @!P1 IMAD.IADD R13, R13, 0x1, -R24 ;  /* 0x000000010d0d9824 */ /* 0x000fe200078e0a18 */
[----:B------:R-:W-:Y:S01]  /*1a60*/  ISETP.GE.AND P1, PT, R16, RZ, PT ;  /* 0x000000ff1000720c */ /* 0x000fe20003f26270 */
[----:B------:R-:W-:Y:S01]  /*1a70*/  IMAD R2, R24, R14, R2 ;  /* 0x0000000e18027224 */ /* 0x000fe200078e0202 */
[----:B------:R-:W-:Y:S01]  /*1a80*/  IABS R14, R11 ;  /* 0x0000000b000e7213 */ /* 0x000fe20000000000 */
[----:B0-----:R-:W-:-:S02]  /*1a90*/  IMAD.MOV.U32 R0, RZ, RZ, R18 ;  /* 0x000000ffff007224 */ /* 0x001fc400078e0012 */
[----:B------:R-:W-:Y:S01]  /*1aa0*/  @!P6 IMAD.IADD R4, R4, 0x1, -R24 ;  /* 0x000000010404e824 */ /* 0x000fe200078e0a18 */
[C---:B------:R-:W-:Y:S01]  /*1ab0*/  ISETP.GT.U32.AND P6, PT, R24.reuse, R2, PT ;  /* 0x000000021800720c */ /* 0x040fe20003fc4070 */
[----:B------:R-:W-:Y:S01]  /*1ac0*/  @!P0 IMAD.MOV R0, RZ, RZ, -R0 ;  /* 0x000000ffff008224 */ /* 0x000fe200078e0a00 */
[----:B------:R-:W-:Y:S01]  /*1ad0*/  ISETP.GT.U32.AND P0, PT, R24, R7, PT ;  /* 0x000000071800720c */ /* 0x000fe20003f04070 */
[----:B------:R-:W-:Y:S01]  /*1ae0*/  IMAD.MOV.U32 R19, RZ, RZ, R9 ;  /* 0x000000ffff137224 */ /* 0x000fe200078e0009 */
[----:B------:R-:W-:Y:S01]  /*1af0*/  LOP3.LUT R9, R21, 0x1cc, RZ, 0xfc, !PT ;  /* 0x000001cc15097812 */ /* 0x000fe200078efcff */
[----:B------:R-:W-:Y:S01]  /*1b00*/  @!P2 IMAD.IADD R5, R5, 0x1, -R24 ;  /* 0x000000010505a824 */ /* 0x000fe200078e0a18 */
[----:B------:R0:W-:Y:S01]  /*1b10*/  STL [R1+0x3a4], R0 ;  /* 0x0003a40001007387 */ /* 0x0001e20000100800 */
[----:B------:R-:W-:Y:S01]  /*1b20*/  IMAD.HI.U32 R18, R22, R14, RZ ;  /* 0x0000000e16127227 */ /* 0x000fe200078e00ff */
[----:B------:R-:W-:-:S03]  /*1b30*/  ISETP.GE.AND P2, PT, R15, RZ, PT ;  /* 0x000000ff0f00720c */ /* 0x000fc60003f46270 */
[--C-:B------:R-:W-:Y:S01]  /*1b40*/  @!P4 IMAD.IADD R12, R12, 0x1, -R24.reuse ;  /* 0x000000010c0cc824 */ /* 0x100fe200078e0a18 */
[----:B------:R-:W-:Y:S01]  /*1b50*/  ISETP.GE.AND P4, PT, R17, RZ, PT ;  /* 0x000000ff1100720c */ /* 0x000fe20003f86270 */
[----:B------:R-:W-:Y:S02]  /*1b60*/  @!P5 IMAD.MOV R19, RZ, RZ, -R19 ;  /* 0x000000ffff13d224 */ /* 0x000fe400078e0a13 */
[----:B------:R-:W-:Y:S01]  /*1b70*/  @!P0 IMAD.IADD R7, R7, 0x1, -R24 ;  /* 0x0000000107078824 */ /* 0x000fe200078e0a18 */
[----:B------:R-:W-:Y:S01]  /*1b80*/  ISETP.GE.AND P0, PT, R3, RZ, PT ;  /* 0x000000ff0300720c */ /* 0x000fe20003f06270 */
[----:B0-----:R-:W-:Y:S01]  /*1b90*/  IMAD.MOV.U32 R0, RZ, RZ, R13 ;  /* 0x000000ffff007224 */ /* 0x001fe200078e000d */
[----:B------:R-:W-:Y:S01]  /*1ba0*/  STL [R1+0x18], R19 ;  /* 0x0000181301007387 */ /* 0x000fe20000100800 */
[----:B------:R-:W-:Y:S01]  /*1bb0*/  IMAD.HI.U32 R16, R22, R6, RZ ;  /* 0x0000000616107227 */ /* 0x000fe200078e00ff */
[----:B------:R-:W-:-:S03]  /*1bc0*/  ISETP.GT.U32.AND P5, PT, R24, R7, PT ;  /* 0x000000071800720c */ /* 0x000fc60003fa4070 */
[----:B------:R-:W-:Y:S01]  /*1bd0*/  @!P3 IMAD.MOV R0, RZ, RZ, -R0 ;  /* 0x000000ffff00b224 */ /* 0x000fe200078e0a00 */
[C---:B------:R-:W-:Y:S01]  /*1be0*/  ISETP.GT.U32.AND P3, PT, R24.reuse, R5, PT ;  /* 0x000000051800720c */ /* 0x040fe20003f64070 */
[----:B------:R-:W-:Y:S02]  /*1bf0*/  IMAD.MOV R18, RZ, RZ, -R18 ;  /* 0x000000ffff127224 */ /* 0x000fe400078e0a12 */
[----:B------:R-:W-:Y:S01]  /*1c00*/  IMAD.MOV R16, RZ, RZ, -R16 ;  /* 0x000000ffff107224 */ /* 0x000fe200078e0a10 */
[----:B------:R0:W-:Y:S01]  /*1c10*/  STL [R1+0x14], R0 ;  /* 0x0000140001007387 */ /* 0x0001e20000100800 */
[----:B------:R-:W-:Y:S01]  /*1c20*/  IMAD.MOV.U32 R13, RZ, RZ, R4 ;  /* 0x000000ffff0d7224 */ /* 0x000fe200078e0004 */
[----:B------:R-:W-:Y:S01]  /*1c30*/  LOP3.LUT R4, R21, 0x1ca, RZ, 0xfc, !PT ;  /* 0x000001ca15047812 */ /* 0x000fe200078efcff */
[----:B------:R-:W-:Y:S02]  /*1c40*/  IMAD R3, R24, R18, R14 ;  /* 0x0000001218037224 */ /* 0x000fe400078e020e */
[----:B------:R-:W-:-:S02]  /*1c50*/  @!P6 IMAD.IADD R2, R2, 0x1, -R24 ;  /* 0x000000010202e824 */ /* 0x000fc400078e0a18 */
[C---:B------:R-:W-:Y:S02]  /*1c60*/  IMAD R6, R24.reuse, R16, R6 ;  /* 0x0000001018067224 */ /* 0x040fe400078e0206 */
[----:B------:R-:W-:Y:S01]  /*1c70*/  @!P1 IMAD.MOV R13, RZ, RZ, -R13 ;  /* 0x000000ffff0d9224 */ /* 0x000fe200078e0a0d */
[C---:B------:R-:W-:Y:S01]  /*1c80*/  ISETP.GT.U32.AND P6, PT, R24.reuse, R2, PT ;  /* 0x000000021800720c */ /* 0x040fe20003fc4070 */
[----:B0-----:R-:W-:Y:S01]  /*1c90*/  IMAD.MOV.U32 R0, RZ, RZ, R12 ;  /* 0x000000ffff007224 */ /* 0x001fe200078e000c */
[C---:B------:R-:W-:Y:S01]  /*1ca0*/  ISETP.GT.U32.AND P1, PT, R24.reuse, R3, PT ;  /* 0x000000031800720c */ /* 0x040fe20003f24070 */
[----:B------:R-:W-:Y:S01]  /*1cb0*/  @!P5 IMAD.IADD R7, R7, 0x1, -R24 ;  /* 0x000000010707d824 */ /* 0x000fe200078e0a18 */
[----:B------:R-:W-:Y:S01]  /*1cc0*/  ISETP.GT.U32.AND P5, PT, R24, R6, PT ;  /* 0x000000061800720c */ /* 0x000fe20003fa4070 */
[----:B------:R-:W-:Y:S01]  /*1cd0*/  @!P4 IMAD.MOV R0, RZ, RZ, -R0 ;  /* 0x000000ffff00c224 */ /* 0x000fe200078e0a00 */
[----:B------:R0:W-:Y:S01]  /*1ce0*/  STL [R1+0x328], R13 ;  /* 0x0003280d01007387 */ /* 0x0001e20000100800 */
[----:B------:R-:W-:Y:S01]  /*1cf0*/  @!P3 IMAD.IADD R5, R5, 0x1, -R24 ;  /* 0x000000010505b824 */ /* 0x000fe200078e0a18 */
[----:B------:R-:W-:Y:S01]  /*1d00*/  ISETP.GE.AND P4, PT, R10, RZ, PT ;  /* 0x000000ff0a00720c */ /* 0x000fe20003f86270 */
[----:B------:R-:W-:Y:S01]  /*1d10*/  IMAD.MOV.U32 R12, RZ, RZ, R7 ;  /* 0x000000ffff0c7224 */ /* 0x000fe200078e0007 */
[----:B------:R1:W-:Y:S01]  /*1d20*/  STL [R1+0x334], R0 ;  /* 0x0003340001007387 */ /* 0x0003e20000100800 */
[----:B------:R-:W-:-:S02]  /*1d30*/  ISETP.GE.AND P3, PT, R11, RZ, PT ;  /* 0x000000ff0b00720c */ /* 0x000fc40003f66270 */
[----:B------:R-:W-:Y:S01]  /*1d40*/  @!P0 IMAD.MOV R12, RZ, RZ, -R12 ;  /* 0x000000ffff0c8224 */ /* 0x000fe200078e0a0c */
[----:B------:R-:W-:Y:S01]  /*1d50*/  IABS R10, R4 ;  /* 0x00000004000a7213 */ /* 0x000fe20000000000 */
[--C-:B------:R-:W-:Y:S01]  /*1d60*/  @!P6 IMAD.IADD R2, R2, 0x1, -R24.reuse ;  /* 0x000000010202e824 */ /* 0x100fe200078e0a18 */
[----:B0-----:R-:W-:Y:S01]  /*1d70*/  IABS R13, R9 ;  /* 0x00000009000d7213 */ /* 0x001fe20000000000 */
[--C-:B------:R-:W-:Y:S01]  /*1d80*/  @!P1 IMAD.IADD R3, R3, 0x1, -R24.reuse ;  /* 0x0000000103039824 */ /* 0x100fe200078e0a18 */
[----:B------:R0:W-:Y:S01]  /*1d90*/  STL [R1+0x388], R12 ;  /* 0x0003880c01007387 */ /* 0x0001e20000100800 */
[----:B------:R-:W-:Y:S01]  /*1da0*/  @!P5 IMAD.IADD R6, R6, 0x1, -R24 ;  /* 0x000000010606d824 */ /* 0x000fe200078e0a18 */
[----:B------:R-:W-:Y:S01]  /*1db0*/  ISETP.GE.AND P6, PT, R8, RZ, PT ;  /* 0x000000ff0800720c */ /* 0x000fe20003fc6270 */
[----:B-1----:R-:W-:Y:S01]  /*1dc0*/  IMAD.MOV.U32 R0, RZ, RZ, R5 ;  /* 0x000000ffff007224 */ /* 0x002fe200078e0005 */
[----:B------:R-:W-:Y:S01]  /*1dd0*/  ISETP.GT.U32.AND P0, PT, R24, R3, PT ;  /* 0x000000031800720c */ /* 0x000fe20003f04070 */
[----:B------:R-:W-:Y:S01]  /*1de0*/  IMAD.HI.U32 R11, R22, R13, RZ ;  /* 0x0000000d160b7227 */ /* 0x000fe200078e00ff */
[----:B------:R-:W-:-:S02]  /*1df0*/  ISETP.GT.U32.AND P5, PT, R24, R6, PT ;  /* 0x000000061800720c */ /* 0x000fc40003fa4070 */
[----:B------:R-:W-:Y:S01]  /*1e00*/  ISETP.GE.AND P1, PT, R9, RZ, PT ;  /* 0x000000ff0900720c */ /* 0x000fe20003f26270 */
[----:B------:R-:W-:Y:S01]  /*1e10*/  @!P2 IMAD.MOV R0, RZ, RZ, -R0 ;  /* 0x000000ffff00a224 */ /* 0x000fe200078e0a00 */
[C---:B0-----:R-:W-:Y:S01]  /*1e20*/  LOP3.LUT R12, R21.reuse, 0x1c8, RZ, 0xfc, !PT ;  /* 0x000001c8150c7812 */ /* 0x041fe200078efcff */
[----:B------:R-:W-:Y:S01]  /*1e30*/  IMAD.MOV R11, RZ, RZ, -R11 ;  /* 0x000000ffff0b7224 */ /* 0x000fe200078e0a0b */
[----:B------:R-:W-:Y:S01]  /*1e40*/  ISETP.GE.AND P2, PT, R4, RZ, PT ;  /* 0x000000ff0400720c */ /* 0x000fe20003f46270 */
[----:B------:R-:W-:Y:S01]  /*1e50*/  IMAD.HI.U32 R8, R22, R10, RZ ;  /* 0x0000000a16087227 */ /* 0x000fe200078e00ff */
[----:B------:R0:W-:Y:S01]  /*1e60*/  STL [R1+0x38c], R0 ;  /* 0x00038c0001007387 */ /* 0x0001e20000100800 */
[----:B------:R-:W-:Y:S02]  /*1e70*/  LOP3.LUT R4, R21, 0x1c4, RZ, 0xfc, !PT ;  /* 0x000001c415047812 */ /* 0x000fe400078efcff */
[----:B------:R-:W-:Y:S02]  /*1e80*/  IMAD R13, R24, R11, R13 ;  /* 0x0000000b180d7224 */ /* 0x000fe400078e020d */
[----:B------:R-:W-:Y:S01]  /*1e90*/  IMAD.MOV R8, RZ, RZ, -R8 ;  /* 0x000000ffff087224 */ /* 0x000fe200078e0a08 */
[----:B------:R-:W-:Y:S01]  /*1ea0*/  IABS R7, R4 ;  /* 0x0000000400077213 */ /* 0x000fe20000000000 */
[----:B------:R-:W-:Y:S01]  /*1eb0*/  @!P0 IMAD.IADD R3, R3, 0x1, -R24 ;  /* 0x0000000103038824 */ /* 0x000fe200078e0a18 */
[----:B------:R-:W-:Y:S01]  /*1ec0*/  ISETP.GE.AND P0, PT, R12, RZ, PT ;  /* 0x000000ff0c00720c */ /* 0x000fe20003f06270 */
[----:B------:R-:W-:Y:S01]  /*1ed0*/  IMAD R10, R24, R8, R10 ;  /* 0x00000008180a7224 */ /* 0x000fe200078e020a */
[----:B------:R-:W-:Y:S01]  /*1ee0*/  IABS R12, R12 ;  /* 0x0000000c000c7213 */ /* 0x000fe20000000000 */
[----:B0-----:R-:W-:Y:S01]  /*1ef0*/  IMAD.MOV.U32 R0, RZ, RZ, R2 ;  /* 0x000000ffff007224 */ /* 0x001fe200078e0002 */
[----:B------:R-:W-:Y:S01]  /*1f00*/  LOP3.LUT R2, R21, 0x1c6, RZ, 0xfc, !PT ;  /* 0x000001c615027812 */ /* 0x000fe200078efcff */
[----:B------:R-:W-:Y:S01]  /*1f10*/  @!P5 IMAD.IADD R6, R6, 0x1, -R24 ;  /* 0x000000010606d824 */ /* 0x000fe200078e0a18 */
[C---:B------:R-:W-:Y:S01]  /*1f20*/  ISETP.GT.U32.AND P5, PT, R24.reuse, R10, PT ;  /* 0x0000000a1800720c */ /* 0x040fe20003fa4070 */
[----:B------:R-:W-:Y:S01]  /*1f30*/  @!P4 IMAD.MOV R0, RZ, RZ, -R0 ;  /* 0x000000ffff00c224 */ /* 0x000fe200078e0a00 */
[----:B------:R-:W-:Y:S01]  /*1f40*/  ISETP.GT.U32.AND P4, PT, R24, R13, PT ;  /* 0x0000000d1800720c */ /* 0x000fe20003f84070 */
[----:B------:R-:W-:Y:S01]  /*1f50*/  IMAD.HI.U32 R5, R22, R12, RZ ;  /* 0x0000000c16057227 */ /* 0x000fe200078e00ff */
[----:B------:R-:W-:-:S02]  /*1f60*/  IABS R9, R2 ;  /* 0x0000000200097213 */ /* 0x000fc40000000000 */
[----:B------:R0:W-:Y:S01]  /*1f70*/  STL [R1+0x394], R0 ;  /* 0x0003940001007387 */ /* 0x0001e20000100800 */
[----:B------:R-:W-:Y:S01]  /*1f80*/  IMAD.MOV R5, RZ, RZ, -R5 ;  /* 0x000000ffff057224 */ /* 0x000fe200078e0a05 */
[----:B------:R-:W-:-:S03]  /*1f90*/  LOP3.LUT R8, R21, 0x1c0, RZ, 0xfc, !PT ;  /* 0x000001c015087812 */ /* 0x000fc600078efcff */
[----:B------:R-:W-:Y:S01]  /*1fa0*/  IMAD R12, R24, R5, R12 ;  /* 0x00000005180c7224 */ /* 0x000fe200078e020c */
[----:B------:R-:W-:Y:S01]  /*1fb0*/  IABS R14, R8 ;  /* 0x00000008000e7213 */ /* 0x000fe20000000000 */
[--C-:B------:R-:W-:Y:S01]  /*1fc0*/  @!P5 IMAD.IADD R10, R10, 0x1, -R24.reuse ;  /* 0x000000010a0ad824 */ /* 0x100fe200078e0a18 */
[----:B------:R-:W-:Y:S01]  /*1fd0*/  LOP3.LUT R5, R21, 0x1be, RZ, 0xfc, !PT ;  /* 0x000001be15057812 */ /* 0x000fe200078efcff */
[----:B------:R-:W-:Y:S01]  /*1fe0*/  @!P4 IMAD.IADD R13, R13, 0x1, -R24 ;  /* 0x000000010d0dc824 */ /* 0x000fe200078e0a18 */
[----:B------:R-:W-:Y:S01]  /*1ff0*/  ISETP.GE.AND P4, PT, R2, RZ, PT ;  /* 0x000000ff0200720c */ /* 0x000fe20003f86270 */
[----:B0-----:R-:W-:Y:S01]  /*2000*/  IMAD.MOV.U32 R0, RZ, RZ, R3 ;  /* 0x000000ffff007224 */ /* 0x001fe200078e0003 */
[----:B------:R-:W-:Y:S01]  /*2010*/  ISETP.GT.U32.AND P5, PT, R24, R10, PT ;  /* 0x0000000a1800720c */ /* 0x000fe20003fa4070 */
[----:B------:R-:W-:Y:S01]  /*2020*/  IMAD.HI.U32 R2, R22, R7, RZ ;  /* 0x0000000716027227 */ /* 0x000fe200078e00ff */
[----:B------:R-:W-:-:S03]  /*2030*/  IABS R11, R5 ;  /* 0x00000005000b7213 */ /* 0x000fc60000000000 */
[----:B------:R-:W-:Y:S01]  /*2040*/  @!P3 IMAD.MOV R0, RZ, RZ, -R0 ;  /* 0x000000ffff00b224 */ /* 0x000fe200078e0a00 */
[----:B------:R-:W-:Y:S01]  /*2050*/  ISETP.GT.U32.AND P3, PT, R24, R13, PT ;  /* 0x0000000d1800720c */ /* 0x000fe20003f64070 */
[----:B------:R-:W-:-:S03]  /*2060*/  IMAD.HI.U32 R3, R22, R9, RZ ;  /* 0x0000000916037227 */ /* 0x000fc600078e00ff */
[----:B------:R0:W-:Y:S01]  /*2070*/  STL [R1+0x3a0], R0 ;  /* 0x0003a00001007387 */ /* 0x0001e20000100800 */
[----:B------:R-:W-:Y:S02]  /*2080*/  IMAD.MOV R3, RZ, RZ, -R3 ;  /* 0x000000ffff037224 */ /* 0x000fe400078e0a03 */
[----:B------:R-:W-:Y:S02]  /*2090*/  @!P5 IMAD.IADD R10, R10, 0x1, -R24 ;  /* 0x000000010a0ad824 */ /* 0x000fe400078e0a18 */
[----:B------:R-:W-:Y:S01]  /*20a0*/  IMAD R9, R24, R3, R9 ;  /* 0x0000000318097224 */ /* 0x000fe200078e0209 */
[----:B------:R-:W-:-:S03]  /*20b0*/  LOP3.LUT R3, R21, 0x1bc, RZ, 0xfc, !PT ;  /* 0x000001bc15037812 */ /* 0x000fc600078efcff */
[----:B------:R-:W-:Y:S01]  /*20c0*/  @!P3 IMAD.IADD R13, R13, 0x1, -R24 ;  /* 0x000000010d0db824 */ /* 0x000fe200078e0a18 */
[C---:B------:R-:W-:Y:S01]  /*20d0*/  ISETP.GT.U32.AND P3, PT, R24.reuse, R12, PT ;  /* 0x0000000c1800720c */ /* 0x040fe20003f64070 */
[----:B0-----:R-:W-:Y:S01]  /*20e0*/  IMAD.MOV.U32 R0, RZ, RZ, R6 ;  /* 0x000000ffff007224 */ /* 0x001fe200078e0006 */
[----:B------:R-:W-:-:S03]  /*20f0*/  ISETP.GT.U32.AND P5, PT, R24, R9, PT ;  /* 0x000000091800720c */ /* 0x000fc60003fa4070 */
[----:B------:R-:W-:Y:S01]  /*2100*/  @!P6 IMAD.MOV R0, RZ, RZ, -R0 ;  /* 0x000000ffff00e224 */ /* 0x000fe200078e0a00 */
[----:B------:R-:W-:Y:S01]  /*2110*/  ISETP.GE.AND P6, PT, R4, RZ, PT ;  /* 0x000000ff0400720c */ /* 0x000fe20003fc6270 */
[----:B------:R-:W-:Y:S01]  /*2120*/  IMAD.MOV R4, RZ, RZ, -R2 ;  /* 0x000000ffff047224 */ /* 0x000fe200078e0a02 */
[----:B------:R-:W-:Y:S02]  /*2130*/  LOP3.LUT R2, R21, 0x1c2, RZ, 0xfc, !PT ;  /* 0x000001c215027812 */ /* 0x000fe400078efcff */
[----:B------:R0:W-:Y:S01]  /*2140*/  STL [R1+0x39c], R0 ;  /* 0x00039c0001007387 */ /* 0x0001e20000100800 */
[----:B------:R-:W-:Y:S01]  /*2150*/  IMAD R7, R24, R4, R7 ;  /* 0x0000000418077224 */ /* 0x000fe200078e0207 */
[----:B------:R-:W-:Y:S01]  /*2160*/  IABS R6, R2 ;  /* 0x0000000200067213 */ /* 0x000fe20000000000 */
[--C-:B------:R-:W-:Y:S01]  /*2170*/  @!P3 IMAD.IADD R12, R12, 0x1, -R24.reuse ;  /* 0x000000010c0cb824 */ /* 0x100fe200078e0a18 */
[----:B------:R-:W-:Y:S01]  /*2180*/  IABS R4, R3 ;  /* 0x0000000300047213 */ /* 0x000fe20000000000 */
[----:B------:R-:W-:-:S03]  /*2190*/  @!P5 IMAD.IADD R9, R9, 0x1, -R24 ;  /* 0x000000010909d824 */ /* 0x000fc600078e0a18 */
[C---:B------:R-:W-:Y:S01]  /*21a0*/  ISETP.GT.U32.AND P3, PT, R24.reuse, R12, PT ;  /* 0x0000000c1800720c */ /* 0x040fe20003f64070 */
[----:B0-----:R-:W-:Y:S01]  /*21b0*/  IMAD.MOV.U32 R0, RZ, RZ, R13 ;  /* 0x000000ffff007224 */ /* 0x001fe200078e000d */
[C---:B------:R-:W-:Y:S01]  /*21c0*/  ISETP.GT.U32.AND P5, PT, R24.reuse, R9, PT ;  /* 0x000000091800720c */ /* 0x040fe20003fa4070 */
[----:B------:R-:W-:Y:S02]  /*21d0*/  IMAD.MOV.U32 R13, RZ, RZ, R14 ;  /* 0x000000ffff0d7224 */ /* 0x000fe400078e000e */
[----:B------:R-:W-:Y:S01]  /*21e0*/  @!P1 IMAD.MOV R0, RZ, RZ, -R0 ;  /* 0x000000ffff009224 */ /* 0x000fe200078e0a00 */
[----:B------:R-:W-:Y:S01]  /*21f0*/  ISETP.GT.U32.AND P1, PT, R24, R7, PT ;  /* 0x000000071800720c */ /* 0x000fe20003f24070 */
[----:B------:R-:W-:-:S03]  /*2200*/  IMAD.HI.U32 R14, R22, R6, RZ ;  /* 0x00000006160e7227 */ /* 0x000fc600078e00ff */
[----:B------:R0:W-:Y:S01]  /*2210*/  STL [R1+0x398], R0 ;  /* 0x0003980001007387 */ /* 0x0001e20000100800 */
[----:B------:R-:W-:Y:S02]  /*2220*/  IMAD.MOV R14, RZ, RZ, -R14 ;  /* 0x000000ffff0e7224 */ /* 0x000fe400078e0a0e */
[--C-:B------:R-:W-:Y:S02]  /*2230*/  @!P3 IMAD.IADD R12, R12, 0x1, -R24.reuse ;  /* 0x000000010c0cb824 */ /* 0x100fe400078e0a18 */
[----:B------:R-:W-:Y:S01]  /*2240*/  @!P5 IMAD.IADD R9, R9, 0x1, -R24 ;  /* 0x000000010909d824 */ /* 0x000fe200078e0a18 */
[----:B------:R-:W-:-:S03]  /*2250*/  ISETP.GE.AND P5, PT, R8, RZ, PT ;  /* 0x000000ff0800720c */ /* 0x000fc60003fa6270 */
[----:B------:R-:W-:Y:S02]  /*2260*/  @!P1 IMAD.IADD R7, R7, 0x1, -R24 ;  /* 0x0000000107079824 */ /* 0x000fe400078e0a18 */
[----:B0-----:R-:W-:Y:S02]  /*2270*/  IMAD.MOV.U32 R0, RZ, RZ, R10 ;  /* 0x000000ffff007224 */ /* 0x001fe400078e000a */
[----:B------:R-:W-:Y:S01]  /*2280*/  IMAD.MOV.U32 R10, RZ, RZ, R11 ;  /* 0x000000ffff0a7224 */ /* 0x000fe200078e000b */
[----:B------:R-:W-:Y:S01]  /*2290*/  ISETP.GT.U32.AND P1, PT, R24, R7, PT ;  /* 0x000000071800720c */ /* 0x000fe20003f24070 */
[----:B------:R-:W-:Y:S01]  /*22a0*/  @!P2 IMAD.MOV R0, RZ, RZ, -R0 ;  /* 0x000000ffff00a224 */ /* 0x000fe200078e0a00 */
[----:B------:R-:W-:Y:S01]  /*22b0*/  ISETP.GE.AND P2, PT, R2, RZ, PT ;  /* 0x000000ff0200720c */ /* 0x000fe20003f46270 */
[----:B------:R-:W-:Y:S02]  /*22c0*/  IMAD R2, R24, R14, R6 ;  /* 0x0000000e18027224 */ /* 0x000fe400078e0206 */
[----:B------:R-:W-:Y:S01]  /*22d0*/  IMAD.HI.U32 R6, R22, R10, RZ ;  /* 0x0000000a16067227 */ /* 0x000fe200078e00ff */
[----:B------:R0:W-:Y:S02]  /*22e0*/  STL [R1+0x390], R0 ;  /* 0x0003900001007387 */ /* 0x0001e40000100800 */
[----:B------:R-:W-:Y:S01]  /*22f0*/  ISETP.GT.U32.AND P3, PT, R24, R2, PT ;  /* 0x000000021800720c */ /* 0x000fe20003f64070 */
[----:B------:R-:W-:-:S04]  /*2300*/  IMAD.HI.U32 R14, R22, R13, RZ ;  /* 0x0000000d160e7227 */ /* 0x000fc800078e00ff */
[----:B------:R-:W-:-:S04]  /*2310*/  IMAD.HI.U32 R11, R22, R4, RZ ;  /* 0x00000004160b7227 */ /* 0x000fc800078e00ff */
[----:B0-----:R-:W-:Y:S02]  /*2320*/  IMAD.MOV.U32 R0, RZ, RZ, R12 ;  /* 0x000000ffff007224 */ /* 0x001fe400078e000c */
[----:B------:R-:W-:Y:S02]  /*2330*/  IMAD.MOV R6, RZ, RZ, -R6 ;  /* 0x000000ffff067224 */ /* 0x000fe400078e0a06 */
[----:B------:R-:W-:Y:S02]  /*2340*/  @!P0 IMAD.MOV R0, RZ, RZ, -R0 ;  /* 0x000000ffff008224 */ /* 0x000fe400078e0a00 */
[----:B------:R-:W-:Y:S02]  /*2350*/  IMAD.MOV R14, RZ, RZ, -R14 ;  /* 0x000000ffff0e7224 */ /* 0x000fe400078e0a0e */
[----:B------:R-:W-:Y:S01]  /*2360*/  IMAD.MOV R11, RZ, RZ, -R11 ;  /* 0x000000ffff0b7224 */ /* 0x000fe200078e0a0b */
[----:B------:R0:W-:Y:S01]  /*2370*/  STL [R1+0x370], R0 ;  /* 0x0003700001007387 */ /* 0x0001e20000100800 */
[----:B------:R-:W-:Y:S01]  /*2380*/  IMAD R10, R24, R6, R10 ;  /* 0x00000006180a7224 */ /* 0x000fe200078e020a */
[----:B------:R-:W-:Y:S01]  /*2390*/  LOP3.LUT R6, R21, 0x1ba, RZ, 0xfc, !PT ;  /* 0x000001ba15067812 */ /* 0x000fe200078efcff */
[----:B------:R-:W-:-:S02]  /*23a0*/  @!P1 IMAD.IADD R7, R7, 0x1, -R24 ;  /* 0x0000000107079824 */ /* 0x000fc400078e0a18 */
[C---:B------:R-:W-:Y:S01]  /*23b0*/  IMAD R8, R24.reuse, R14, R13 ;  /* 0x0000000e18087224 */ /* 0x040fe200078e020d */
[C---:B------:R-:W-:Y:S01]  /*23c0*/  ISETP.GT.U32.AND P1, PT, R24.reuse, R10, PT ;  /* 0x0000000a1800720c */ /* 0x040fe20003f24070 */
[----:B------:R-:W-:Y:S01]  /*23d0*/  IMAD R4, R24, R11, R4 ;  /* 0x0000000b18047224 */ /* 0x000fe200078e0204 */
[----:B------:R-:W-:Y:S01]  /*23e0*/  IABS R11, R6 ;  /* 0x00000006000b7213 */ /* 0x000fe20000000000 */
[----:B------:R-:W-:Y:S01]  /*23f0*/  @!P3 IMAD.IADD R2, R2, 0x1, -R24 ;  /* 0x000000010202b824 */ /* 0x000fe200078e0a18 */
[C---:B------:R-:W-:Y:S01]  /*2400*/  ISETP.GT.U32.AND P0, PT, R24.reuse, R8, PT ;  /* 0x000000081800720c */ /* 0x040fe20003f04070 */
[----:B0-----:R-:W-:Y:S02]  /*2410*/  IMAD.MOV.U32 R0, RZ, RZ, R7 ;  /* 0x000000ffff007224 */ /* 0x001fe400078e0007 */
[----:B------:R-:W-:Y:S01]  /*2420*/  IMAD.MOV.U32 R12, RZ, RZ, R9 ;  /* 0x000000ffff0c7224 */ /* 0x000fe200078e0009 */
[C---:B------:R-:W-:Y:S01]  /*2430*/  ISETP.GT.U32.AND P3, PT, R24.reuse, R2, PT ;  /* 0x000000021800720c */ /* 0x040fe20003f64070 */
[----:B------:R-:W-:Y:S01]  /*2440*/  @!P6 IMAD.MOV R0, RZ, RZ, -R0 ;  /* 0x000000ffff00e224 */ /* 0x000fe200078e0a00 */
[----:B------:R-:W-:Y:S01]  /*2450*/  ISETP.GT.U32.AND P6, PT, R24, R4, PT ;  /* 0x000000041800720c */ /* 0x000fe20003fc4070 */
[----:B------:R-:W-:Y:S01]  /*2460*/  @!P4 IMAD.MOV R12, RZ, RZ, -R12 ;  /* 0x000000ffff0cc224 */ /* 0x000fe200078e0a0c */
[----:B------:R-:W-:Y:S01]  /*2470*/  ISETP.GE.AND P4, PT, R5, RZ, PT ;  /* 0x000000ff0500720c */ /* 0x000fe20003f86270 */
[----:B------:R-:W-:Y:S01]  /*2480*/  IMAD.MOV.U32 R9, RZ, RZ, R11 ;  /* 0x000000ffff097224 */ /* 0x000fe200078e000b */
[----:B------:R-:W-:Y:S01]  /*2490*/  LOP3.LUT R5, R21, 0x1b8, RZ, 0xfc, !PT ;  /* 0x000001b815057812 */ /* 0x000fe200078efcff */
[--C-:B------:R-:W-:Y:S01]  /*24a0*/  @!P1 IMAD.IADD R10, R10, 0x1, -R24.reuse ;  /* 0x000000010a0a9824 */ /* 0x100fe200078e0a18 */
[----:B------:R-:W-:Y:S01]  /*24b0*/  STL [R1+0x378], R12 ;  /* 0x0003780c01007387 */ /* 0x000fe20000100800 */
[--C-:B------:R-:W-:Y:S01]  /*24c0*/  @!P0 IMAD.IADD R8, R8, 0x1, -R24.reuse ;  /* 0x0000000108088824 */ /* 0x100fe200078e0a18 */
[----:B------:R-:W-:Y:S01]  /*24d0*/  IABS R11, R5 ;  /* 0x00000005000b7213 */ /* 0x000fe20000000000 */
[----:B------:R-:W-:Y:S01]  /*24e0*/  IMAD.HI.U32 R7, R22, R9, RZ ;  /* 0x0000000916077227 */ /* 0x000fe200078e00ff */
[----:B------:R-:W-:Y:S01]  /*24f0*/  ISETP.GE.AND P0, PT, R6, RZ, PT ;  /* 0x000000ff0600720c */ /* 0x000fe20003f06270 */
[----:B------:R0:W-:Y:S01]  /*2500*/  STL [R1+0x380], R0 ;  /* 0x0003800001007387 */ /* 0x0001e20000100800 */
[----:B------:R-:W-:Y:S01]  /*2510*/  ISETP.GT.U32.AND P1, PT, R24, R8, PT ;  /* 0x000000081800720c */ /* 0x000fe20003f24070 */
[--C-:B------:R-:W-:Y:S01]  /*2520*/  @!P6 IMAD.IADD R4, R4, 0x1, -R24.reuse ;  /* 0x000000010404e824 */ /* 0x100fe200078e0a18 */
[----:B------:R-:W-:Y:S01]  /*2530*/  ISETP.GT.U32.AND P6, PT, R24, R10, PT ;  /* 0x0000000a1800720c */ /* 0x000fe20003fc4070 */
[----:B------:R-:W-:Y:S01]  /*2540*/  @!P3 IMAD.IADD R2, R2, 0x1, -R24 ;  /* 0x000000010202b824 */ /* 0x000fe200078e0a18 */
[----:B------:R-:W-:Y:S01]  /*2550*/  ISETP.GE.AND P3, PT, R3, RZ, PT ;  /* 0x000000ff0300720c */ /* 0x000fe20003f66270 */
[----:B------:R-:W-:Y:S01]  /*2560*/  IMAD.HI.U32 R6, R22, R11, RZ ;  /* 0x0000000b16067227 */ /* 0x000fe200078e00ff */
[----:B------:R-:W-:-:S03]  /*2570*/  LOP3.LUT R3, R21, 0x1b6, RZ, 0xfc, !PT ;  /* 0x000001b615037812 */ /* 0x000fc600078efcff */
[----:B0-----:R-:W-:Y:S01]  /*2580*/  IMAD.MOV.U32 R0, RZ, RZ, R2 ;  /* 0x000000ffff007224 */ /* 0x001fe200078e0002 */
[C---:B------:R-:W-:Y:S01]  /*2590*/  LOP3.LUT R2, R21.reuse, 0x1b4, RZ, 0xfc, !PT ;  /* 0x000001b415027812 */ /* 0x040fe200078efcff */
[----:B------:R-:W-:Y:S01]  /*25a0*/  IMAD.MOV R6, RZ, RZ, -R6 ;  /* 0x000000ffff067224 */ /* 0x000fe200078e0a06 */
[----:B------:R-:W-:Y:S01]  /*25b0*/  IABS R12, R3 ;  /* 0x00000003000c7213 */ /* 0x000fe20000000000 */
[----:B------:R-:W-:Y:S01]  /*25c0*/  @!P2 IMAD.MOV R0, RZ, RZ, -R0 ;  /* 0x000000ffff00a224 */ /* 0x000fe200078e0a00 */
[C---:B------:R-:W-:Y:S01]  /*25d0*/  ISETP.GT.U32.AND P2, PT, R24.reuse, R4, PT ;  /* 0x000000041800720c */ /* 0x040fe20003f44070 */
[----:B------:R-:W-:Y:S02]  /*25e0*/  IMAD.MOV R7, RZ, RZ, -R7 ;  /* 0x000000ffff077224 */ /* 0x000fe400078e0a07 */
[C---:B------:R-:W-:Y:S01]  /*25f0*/  IMAD R11, R24.reuse, R6, R11 ;  /* 0x00000006180b7224 */ /* 0x040fe200078e020b */
[----:B------:R-:W-:Y:S01]  /*2600*/  IABS R6, R2 ;  /* 0x0000000200067213 */ /* 0x000fe20000000000 */
[----:B------:R-:W-:Y:S01]  /*2610*/  IMAD R9, R24, R7, R9 ;  /* 0x0000000718097224 */ /* 0x000fe200078e0209 */
[----:B------:R-:W-:Y:S01]  /*2620*/  LOP3.LUT R7, R21, 0x1b2, RZ, 0xfc, !PT ;  /* 0x000001b215077812 */ /* 0x000fe200078efcff */
[--C-:B------:R-:W-:Y:S01]  /*2630*/  @!P6 IMAD.IADD R10, R10, 0x1, -R24.reuse ;  /* 0x000000010a0ae824 */ /* 0x100fe200078e0a18 */
[----:B------:R-:W-:Y:S01]  /*2640*/  ISETP.GT.U32.AND P6, PT, R24, R11, PT ;  /* 0x0000000b1800720c */ /* 0x000fe20003fc4070 */
[--C-:B------:R-:W-:Y:S01]  /*2650*/  @!P1 IMAD.IADD R8, R8, 0x1, -R24.reuse ;  /* 0x0000000108089824 */ /* 0x100fe200078e0a18 */
[----:B------:R-:W-:Y:S01]  /*2660*/  ISETP.GT.U32.AND P1, PT, R24, R9, PT ;  /* 0x000000091800720c */ /* 0x000fe20003f24070 */
[----:B------:R0:W-:Y:S01]  /*2670*/  STL [R1+0x384], R0 ;  /* 0x0003840001007387 */ /* 0x0001e20000100800 */
[----:B------:R-:W-:Y:S01]  /*2680*/  IABS R13, R7 ;  /* 0x00000007000d7213 */ /* 0x000fe20000000000 */
[----:B------:R-:W-:Y:S01]  /*2690*/  @!P2 IMAD.IADD R4, R4, 0x1, -R24 ;  /* 0x000000010404a824 */ /* 0x000fe200078e0a18 */
[----:B------:R-:W-:Y:S01]  /*26a0*/  ISETP.GE.AND P2, PT, R5, RZ, PT ;  /* 0x000000ff0500720c */ /* 0x000fe20003f46270 */
[----:B------:R-:W-:-:S04]  /*26b0*/  IMAD.HI.U32 R14, R22, R6, RZ ;  /* 0x00000006160e7227 */ /* 0x000fc800078e00ff */
[----:B------:R-:W-:Y:S02]  /*26c0*/  IMAD.MOV.U32 R5, RZ, RZ, R13 ;  /* 0x000000ffff057224 */ /* 0x000fe400078e000d */
[----:B------:R-:W-:-:S04]  /*26d0*/  IMAD.HI.U32 R13, R22, R12, RZ ;  /* 0x0000000c160d7227 */ /* 0x000fc800078e00ff */
[----:B0-----:R-:W-:Y:S02]  /*26e0*/  IMAD.MOV.U32 R0, RZ, RZ, R8 ;  /* 0x000000ffff007224 */ /* 0x001fe400078e0008 */
[--C-:B------:R-:W-:Y:S02]  /*26f0*/  @!P6 IMAD.IADD R11, R11, 0x1, -R24.reuse ;  /* 0x000000010b0be824 */ /* 0x100fe400078e0a18 */
[----:B------:R-:W-:Y:S02]  /*2700*/  IMAD.MOV R13, RZ, RZ, -R13 ;  /* 0x000000ffff0d7224 */ /* 0x000fe400078e0a0d */
[----:B------:R-:W-:Y:S01]  /*2710*/  @!P1 IMAD.IADD R9, R9, 0x1, -R24 ;  /* 0x0000000109099824 */ /* 0x000fe200078e0a18 */
[----:B------:R-:W-:Y:S01]  /*2720*/  ISETP.GE.AND P1, PT, R3, RZ, PT ;  /* 0x000000ff0300720c */ /* 0x000fe20003f26270 */
[----:B------:R-:W-:Y:S01]  /*2730*/  @!P5 IMAD.MOV R0, RZ, RZ, -R0 ;  /* 0x000000ffff00d224 */ /* 0x000fe200078e0a00 */
[----:B------:R-:W-:Y:S01]  /*2740*/  ISETP.GT.U32.AND P6, PT, R24, R11, PT ;  /* 0x0000000b1800720c */ /* 0x000fe20003fc4070 */
[----:B------:R-:W-:Y:S01]  /*2750*/  IMAD.HI.U32 R3, R22, R5, RZ ;  /* 0x0000000516037227 */ /* 0x000fe200078e00ff */
[----:B------:R-:W-:-:S02]  /*2760*/  ISETP.GT.U32.AND P5, PT, R24, R9, PT ;  /* 0x000000091800720c */ /* 0x000fc40003fa4070 */
[----:B------:R0:W-:Y:S01]  /*2770*/  STL [R1+0x374], R0 ;  /* 0x0003740001007387 */ /* 0x0001e20000100800 */
[----:B------:R-:W-:Y:S02]  /*2780*/  IMAD.MOV R8, RZ, RZ, -R14 ;  /* 0x000000ffff087224 */ /* 0x000fe400078e0a0e */
[C---:B------:R-:W-:Y:S01]  /*2790*/  IMAD R12, R24.reuse, R13, R12 ;  /* 0x0000000d180c7224 */ /* 0x040fe200078e020c */
[C---:B------:R-:W-:Y:S01]  /*27a0*/  LOP3.LUT R13, R21.reuse, 0x1b0, RZ, 0xfc, !PT ;  /* 0x000001b0150d7812 */ /* 0x040fe200078efcff */
[----:B------:R-:W-:Y:S02]  /*27b0*/  IMAD.MOV R3, RZ, RZ, -R3 ;  /* 0x000000ffff037224 */ /* 0x000fe400078e0a03 */
[C---:B------:R-:W-:Y:S01]  /*27c0*/  IMAD R6, R24.reuse, R8, R6 ;  /* 0x0000000818067224 */ /* 0x040fe200078e0206 */
[----:B------:R-:W-:Y:S01]  /*27d0*/  LOP3.LUT R8, R21, 0x1ac, RZ, 0xfc, !PT ;  /* 0x000001ac15087812 */ /* 0x000fe200078efcff */
[----:B------:R-:W-:Y:S01]  /*27e0*/  @!P4 IMAD.MOV R10, RZ, RZ, -R10 ;  /* 0x000000ffff0ac224 */ /* 0x000fe200078e0a0a */
[C---:B------:R-:W-:Y:S01]  /*27f0*/  ISETP.GT.U32.AND P4, PT, R24.reuse, R12, PT ;  /* 0x0000000c1800720c */ /* 0x040fe20003f84070 */
[----:B0-----:R-:W-:Y:S01]  /*2800*/  IMAD.MOV.U32 R0, RZ, RZ, R4 ;  /* 0x000000ffff007224 */ /* 0x001fe200078e0004 */
[----:B------:R-:W-:Y:S01]  /*2810*/  IABS R15, R8 ;  /* 0x00000008000f7213 */ /* 0x000fe20000000000 */
[C---:B------:R-:W-:Y:S01]  /*2820*/  IMAD R5, R24.reuse, R3, R5 ;  /* 0x0000000318057224 */ /* 0x040fe200078e0205 */
[----:B------:R-:W-:Y:S01]  /*2830*/  IABS R3, R13 ;  /* 0x0000000d00037213 */ /* 0x000fe20000000000 */
[----:B------:R-:W-:Y:S01]  /*2840*/  @!P3 IMAD.MOV R0, RZ, RZ, -R0 ;  /* 0x000000ffff00b224 */ /* 0x000fe200078e0a00 */
[C---:B------:R-:W-:Y:S01]  /*2850*/  ISETP.GT.U32.AND P3, PT, R24.reuse, R6, PT ;  /* 0x000000061800720c */ /* 0x040fe20003f64070 */
[--C-:B------:R-:W-:Y:S01]  /*2860*/  @!P6 IMAD.IADD R11, R11, 0x1, -R24.reuse ;  /* 0x000000010b0be824 */ /* 0x100fe200078e0a18 */
[----:B------:R-:W-:Y:S01]  /*2870*/  ISETP.GT.U32.AND P6, PT, R24, R5, PT ;  /* 0x000000051800720c */ /* 0x000fe20003fc4070 */
[--C-:B------:R-:W-:Y:S01]  /*2880*/  @!P5 IMAD.IADD R9, R9, 0x1, -R24.reuse ;  /* 0x000000010909d824 */ /* 0x100fe200078e0a18 */
[----:B------:R-:W-:Y:S01]  /*2890*/  ISETP.GE.AND P5, PT, R2, RZ, PT ;  /* 0x000000ff0200720c */ /* 0x000fe20003fa6270 */
[----:B------:R0:W-:Y:S01]  /*28a0*/  STL [R1+0x364], R10 ;  /* 0x0003640a01007387 */ /* 0x0001e20000100800 */
[----:B------:R-:W-:Y:S01]  /*28b0*/  LOP3.LUT R2, R21, 0x1ae, RZ, 0xfc, !PT ;  /* 0x000001ae15027812 */ /* 0x000fe200078efcff */
[--C-:B------:R-:W-:Y:S01]  /*28c0*/  @!P4 IMAD.IADD R12, R12, 0x1, -R24.reuse ;  /* 0x000000010c0cc824 */ /* 0x100fe200078e0a18 */
[----:B------:R-:W-:Y:S01]  /*28d0*/  ISETP.GE.AND P4, PT, R7, RZ, PT ;  /* 0x000000ff0700720c */ /* 0x000fe20003f86270 */
[----:B------:R-:W-:Y:S01]  /*28e0*/  IMAD.HI.U32 R7, R22, R3, RZ ;  /* 0x0000000316077227 */ /* 0x000fe200078e00ff */
[----:B------:R-:W-:Y:S01]  /*28f0*/  IABS R4, R2 ;  /* 0x0000000200047213 */ /* 0x000fe20000000000 */
[----:B------:R1:W-:Y:S02]  /*2900*/  STL [R1+0x368], R0 ;  /* 0x0003680001007387 */ /* 0x0003e40000100800 */
[--C-:B------:R-:W-:Y:S01]  /*2910*/  @!P3 IMAD.IADD R6, R6, 0x1, -R24.reuse ;  /* 0x000000010606b824 */ /* 0x100fe200078e0a18 */
[C---:B------:R-:W-:Y:S01]  /*2920*/  ISETP.GT.U32.AND P3, PT, R24.reuse, R12, PT ;  /* 0x0000000c1800720c */ /* 0x040fe20003f64070 */
[----:B------:R-:W-:Y:S01]  /*2930*/  @!P6 IMAD.IADD R5, R5, 0x1, -R24 ;  /* 0x000000010505e824 */ /* 0x000fe200078e0a18 */
[----:B0-----:R-:W-:Y:S01]  /*2940*/  LOP3.LUT R10, R21, 0x1a8, RZ, 0xfc, !PT ;  /* 0x000001a8150a7812 */ /* 0x001fe200078efcff */
[----:B------:R-:W-:Y:S01]  /*2950*/  IMAD.MOV R7, RZ, RZ, -R7 ;  /* 0x000000ffff077224 */ /* 0x000fe200078e0a07 */
[----:B------:R-:W-:Y:S01]  /*2960*/  ISETP.GT.U32.AND P6, PT, R24, R6, PT ;  /* 0x000000061800720c */ /* 0x000fe20003fc4070 */
[----:B------:R-:W-:-:S04]  /*2970*/  IMAD.HI.U32 R16, R22, R15, RZ ;  /* 0x0000000f16107227 */ /* 0x000fc800078e00ff */
[----:B-1----:R-:W-:Y:S02]  /*2980*/  IMAD.MOV.U32 R0, RZ, RZ, R9 ;  /* 0x000000ffff007224 */ /* 0x002fe400078e0009 */
[----:B------:R-:W-:-:S04]  /*2990*/  IMAD.HI.U32 R9, R22, R4, RZ ;  /* 0x0000000416097227 */ /* 0x000fc800078e00ff */
[----:B------:R-:W-:Y:S01]  /*29a0*/  IMAD R3, R24, R7, R3 ;  /* 0x0000000718037224 */ /* 0x000fe200078e0203 */
[----:B------:R-:W-:Y:S01]  /*29b0*/  LOP3.LUT R7, R21, 0x1aa, RZ, 0xfc, !PT ;  /* 0x000001aa15077812 */ /* 0x000fe200078efcff */
[----:B------:R-:W-:Y:S02]  /*29c0*/  IMAD.MOV R9, RZ, RZ, -R9 ;  /* 0x000000ffff097224 */ /* 0x000fe400078e0a09 */
[----:B------:R-:W-:Y:S01]  /*29d0*/  @!P3 IMAD.IADD R12, R12, 0x1, -R24 ;  /* 0x000000010c0cb824 */ /* 0x000fe200078e0a18 */
[C---:B------:R-:W-:Y:S01]  /*29e0*/  ISETP.GT.U32.AND P3, PT, R24.reuse, R3, PT ;  /* 0x000000031800720c */ /* 0x040fe20003f64070 */
[----:B------:R-:W-:Y:S01]  /*29f0*/  IMAD R4, R24, R9, R4 ;  /* 0x0000000918047224 */ /* 0x000fe200078e0204 */
[----:B------:R-:W-:Y:S01]  /*2a00*/  IABS R9, R7 ;  /* 0x0000000700097213 */ /* 0x000fe20000000000 */
[----:B------:R-:W-:Y:S02]  /*2a10*/  @!P6 IMAD.IADD R6, R6, 0x1, -R24 ;  /* 0x000000010606e824 */ /* 0x000fe400078e0a18 */
[----:B------:R-:W-:Y:S01]  /*2a20*/  @!P0 IMAD.MOV R0, RZ, RZ, -R0 ;  /* 0x000000ffff008224 */ /* 0x000fe200078e0a00 */
[C---:B------:R-:W-:Y:S01]  /*2a30*/  ISETP.GT.U32.AND P6, PT, R24.reuse, R4, PT ;  /* 0x000000041800720c */ /* 0x040fe20003fc4070 */
[----:B------:R-:W-:Y:S01]  /*2a40*/  @!P2 IMAD.MOV R11, RZ, RZ, -R11 ;  /* 0x000000ffff0ba224 */ /* 0x000fe200078e0a0b */
[----:B------:R-:W-:Y:S01]  /*2a50*/  ISETP.GT.U32.AND P0, PT, R24, R5, PT ;  /* 0x000000051800720c */ /* 0x000fe20003f04070 */
[----:B------:R-:W-:Y:S01]  /*2a60*/  IMAD.MOV R16, RZ, RZ, -R16 ;  /* 0x000000ffff107224 */ /* 0x000fe200078e0a10 */
[----:B------:R0:W-:Y:S01]  /*2a70*/  STL [R1+0x36c], R0 ;  /* 0x00036c0001007387 */ /* 0x0001e20000100800 */
[----:B------:R-:W-:-:S03]  /*2a80*/  IMAD.HI.U32 R14, R22, R9, RZ ;  /* 0x00000009160e7227 */ /* 0x000fc600078e00ff */
[----:B------:R-:W-:Y:S01]  /*2a90*/  STL [R1+0x360], R11 ;  /* 0x0003600b01007387 */ /* 0x000fe20000100800 */
[--C-:B------:R-:W-:Y:S01]  /*2aa0*/  @!P3 IMAD.IADD R3, R3, 0x1, -R24.reuse ;  /* 0x000000010303b824 */ /* 0x100fe200078e0a18 */
[----:B------:R-:W-:Y:S01]  /*2ab0*/  ISETP.GE.AND P3, PT, R2, RZ, PT ;  /* 0x000000ff0200720c */ /* 0x000fe20003f66270 */
[----:B------:R-:W-:Y:S02]  /*2ac0*/  IMAD R2, R24, R16, R15 ;  /* 0x0000001018027224 */ /* 0x000fe400078e020f */
[----:B------:R-:W-:Y:S01]  /*2ad0*/  @!P6 IMAD.IADD R4, R4, 0x1, -R24 ;  /* 0x000000010404e824 */ /* 0x000fe200078e0a18 */
[C---:B------:R-:W-:Y:S01]  /*2ae0*/  ISETP.GT.U32.AND P6, PT, R24.reuse, R3, PT ;  /* 0x000000031800720c */ /* 0x040fe20003fc4070 */
[----:B0-----:R-:W-:Y:S01]  /*2af0*/  IMAD.MOV.U32 R0, RZ, RZ, R12 ;  /* 0x000000ffff007224 */ /* 0x001fe200078e000c */
[C---:B------:R-:W-:Y:S01]  /*2b00*/  ISETP.GT.U32.AND P2, PT, R24.reuse, R2, PT ;  /* 0x000000021800720c */ /* 0x040fe20003f44070 */
[----:B------:R-:W-:Y:S01]  /*2b10*/  @!P0 IMAD.IADD R5, R5, 0x1, -R24 ;  /* 0x0000000105058824 */ /* 0x000fe200078e0a18 */
[----:B------:R-:W-:Y:S01]  /*2b20*/  ISETP.GE.AND P0, PT, R13, RZ, PT ;  /* 0x000000ff0d00720c */ /* 0x000fe20003f06270 */
[----:B------:R-:W-:Y:S01]  /*2b30*/  @!P1 IMAD.MOV R0, RZ, RZ, -R0 ;  /* 0x000000ffff009224 */ /* 0x000fe200078e0a00 */
[C---:B------:R-:W-:Y:S01]  /*2b40*/  ISETP.GT.U32.AND P1, PT, R24.reuse, R4, PT ;  /* 0x000000041800720c */ /* 0x040fe20003f24070 */
[----:B------:R-:W-:Y:S01]  /*2b50*/  IMAD.MOV R14, RZ, RZ, -R14 ;  /* 0x000000ffff0e7224 */ /* 0x000fe200078e0a0e */
[----:B------:R-:W-:Y:S01]  /*2b60*/  IABS R13, R10 ;  /* 0x0000000a000d7213 */ /* 0x000fe20000000000 */
[----:B------:R-:W-:Y:S01]  /*2b70*/  @!P5 IMAD.MOV R6, RZ, RZ, -R6 ;  /* 0x000000ffff06d224 */ /* 0x000fe200078e0a06 */
[----:B------:R0:W-:Y:S01]  /*2b80*/  STL [R1+0x35c], R0 ;  /* 0x00035c0001007387 */ /* 0x0001e20000100800 */
[----:B------:R-:W-:Y:S01]  /*2b90*/  IMAD R9, R24, R14, R9 ;  /* 0x0000000e18097224 */ /* 0x000fe200078e0209 */
[----:B------:R-:W-:Y:S01]  /*2ba0*/  ISETP.GE.AND P5, PT, R8, RZ, PT ;  /* 0x000000ff0800720c */ /* 0x000fe20003fa6270 */
[--C-:B------:R-:W-:Y:S01]  /*2bb0*/  @!P6 IMAD.IADD R3, R3, 0x1, -R24.reuse ;  /* 0x000000010303e824 */ /* 0x100fe200078e0a18 */
[----:B------:R1:W-:Y:S01]  /*2bc0*/  STL [R1+0x358], R6 ;  /* 0x0003580601007387 */ /* 0x0003e20000100800 */
[----:B------:R-:W-:Y:S01]  /*2bd0*/  @!P2 IMAD.IADD R2, R2, 0x1, -R24 ;  /* 0x000000010202a824 */ /* 0x000fe200078e0a18 */
[----:B------:R-:W-:-:S03]  /*2be0*/  ISETP.GT.U32.AND P6, PT, R24, R9, PT ;  /* 0x000000091800720c */ /* 0x000fc60003fc4070 */
[----:B------:R-:W-:Y:S01]  /*2bf0*/  @!P1 IMAD.IADD R4, R4, 0x1, -R24 ;  /* 0x0000000104049824 */ /* 0x000fe200078e0a18 */
[----:B------:R-:W-:Y:S01]  /*2c00*/  ISETP.GE.AND P1, PT, R10, RZ, PT ;  /* 0x000000ff0a00720c */ /* 0x000fe20003f26270 */
[----:B0-----:R-:W-:Y:S02]  /*2c10*/  IMAD.MOV.U32 R0, RZ, RZ, R5 ;  /* 0x000000ffff007224 */ /* 0x001fe400078e0005 */
[----:B------:R-:W-:Y:S01]  /*2c20*/  IMAD.HI.U32 R5, R22, R13, RZ ;  /* 0x0000000d16057227 */ /* 0x000fe200078e00ff */
[----:B-1----:R-:W-:-:S03]  /*2c30*/  LOP3.LUT R6, R21, 0x1a6, RZ, 0xfc, !PT ;  /* 0x000001a615067812 */ /* 0x002fc600078efcff */
[----:B------:R-:W-:Y:S01]  /*2c40*/  @!P4 IMAD.MOV R0, RZ, RZ, -R0 ;  /* 0x000000ffff00c224 */ /* 0x000fe200078e0a00 */
[----:B------:R-:W-:Y:S01]  /*2c50*/  IABS R10, R6 ;  /* 0x00000006000a7213 */ /* 0x000fe20000000000 */
[----:B------:R-:W-:Y:S01]  /*2c60*/  IMAD.MOV R5, RZ, RZ, -R5 ;  /* 0x000000ffff057224 */ /* 0x000fe200078e0a05 */
[----:B------:R-:W-:Y:S01]  /*2c70*/  ISETP.GE.AND P2, PT, R6, RZ, PT ;  /* 0x000000ff0600720c */ /* 0x000fe20003f46270 */
[----:B------:R-:W-:Y:S01]  /*2c80*/  @!P6 IMAD.IADD R9, R9, 0x1, -R24 ;  /* 0x000000010909e824 */ /* 0x000fe200078e0a18 */
[----:B------:R0:W-:Y:S01]  /*2c90*/  STL [R1+0x354], R0 ;  /* 0x0003540001007387 */ /* 0x0001e20000100800 */
[C---:B------:R-:W-:Y:S01]  /*2ca0*/  IMAD R15, R24.reuse, R5, R13 ;  /* 0x00000005180f7224 */ /* 0x040fe200078e020d */
[----:B------:R-:W-:Y:S02]  /*2cb0*/  ISETP.GT.U32.AND P6, PT, R24, R2, PT ;  /* 0x000000021800720c */ /* 0x000fe40003fc4070 */
[C---:B------:R-:W-:Y:S02]  /*2cc0*/  LOP3.LUT R6, R21.reuse, 0x1a4, RZ, 0xfc, !PT ;  /* 0x000001a415067812 */ /* 0x040fe400078efcff */
[----:B------:R-:W-:-:S02]  /*2cd0*/  LOP3.LUT R5, R21, 0x1a2, RZ, 0xfc, !PT ;  /* 0x000001a215057812 */ /* 0x000fc400078efcff */
[----:B------:R-:W-:Y:S01]  /*2ce0*/  IABS R11, R6 ;  /* 0x00000006000b7213 */ /* 0x000fe20000000000 */
[----:B0-----:R-:W-:Y:S01]  /*2cf0*/  IMAD.MOV.U32 R0, RZ, RZ, R3 ;  /* 0x000000ffff007224 */ /* 0x001fe200078e0003 */
[----:B------:R-:W-:Y:S01]  /*2d00*/  ISETP.GE.AND P4, PT, R7, RZ, PT ;  /* 0x000000ff0700720c */ /* 0x000fe20003f86270 */
[----:B------:R-:W-:Y:S01]  /*2d10*/  IMAD.HI.U32 R3, R22, R10, RZ ;  /* 0x0000000a16037227 */ /* 0x000fe200078e00ff */
[----:B------:R-:W-:Y:S02]  /*2d20*/  IABS R13, R5 ;  /* 0x00000005000d7213 */ /* 0x000fe40000000000 */
[----:B------:R-:W-:Y:S01]  /*2d30*/  LOP3.LUT R7, R21, 0x1a0, RZ, 0xfc, !PT ;  /* 0x000001a015077812 */ /* 0x000fe200078efcff */
[----:B------:R-:W-:Y:S01]  /*2d40*/  @!P0 IMAD.MOV R0, RZ, RZ, -R0 ;  /* 0x000000ffff008224 */ /* 0x000fe200078e0a00 */
[----:B------:R-:W-:Y:S01]  /*2d50*/  ISETP.GT.U32.AND P0, PT, R24, R9, PT ;  /* 0x000000091800720c */ /* 0x000fe20003f04070 */
[----:B------:R-:W-:Y:S01]  /*2d60*/  IMAD.MOV R3, RZ, RZ, -R3 ;  /* 0x000000ffff037224 */ /* 0x000fe200078e0a03 */
[----:B------:R-:W-:Y:S01]  /*2d70*/  IABS R12, R7 ;  /* 0x00000007000c7213 */ /* 0x000fe20000000000 */
[----:B------:R-:W-:Y:S01]  /*2d80*/  @!P6 IMAD.IADD R2, R2, 0x1, -R24 ;  /* 0x000000010202e824 */ /* 0x000fe200078e0a18 */
[----:B------:R0:W-:Y:S01]  /*2d90*/  STL [R1+0x350], R0 ;  /* 0x0003500001007387 */ /* 0x0001e20000100800 */
[----:B------:R-:W-:-:S02]  /*2da0*/  IMAD R10, R24, R3, R10 ;  /* 0x00000003180a7224 */ /* 0x000fc400078e020a */
[----:B------:R-:W-:-:S03]  /*2db0*/  IMAD.HI.U32 R3, R22, R11, RZ ;  /* 0x0000000b16037227 */ /* 0x000fc600078e00ff */
[----:B------:R-:W-:-:S03]  /*2dc0*/  ISETP.GT.U32.AND P6, PT, R24, R10, PT ;  /* 0x0000000a1800720c */ /* 0x000fc60003fc4070 */
[----:B------:R-:W-:Y:S01]  /*2dd0*/  @!P0 IMAD.IADD R9, R9, 0x1, -R24 ;  /* 0x0000000109098824 */ /* 0x000fe200078e0a18 */
[----:B------:R-:W-:Y:S01]  /*2de0*/  ISETP.GE.AND P0, PT, R6, RZ, PT ;  /* 0x000000ff0600720c */ /* 0x000fe20003f06270 */
[----:B0-----:R-:W-:Y:S02]  /*2df0*/  IMAD.MOV.U32 R0, RZ, RZ, R4 ;  /* 0x000000ffff007224 */ /* 0x001fe400078e0004 */
[----:B------:R-:W-:-:S04]  /*2e00*/  IMAD.HI.U32 R4, R22, R13, RZ ;  /* 0x0000000d16047227 */ /* 0x000fc800078e00ff */
[----:B------:R-:W-:Y:S01]  /*2e10*/  @!P3 IMAD.MOV R0, RZ, RZ, -R0 ;  /* 0x000000ffff00b224 */ /* 0x000fe200078e0a00 */
[C---:B------:R-:W-:Y:S01]  /*2e20*/  ISETP.GT.U32.AND P3, PT, R24.reuse, R15, PT ;  /* 0x0000000f1800720c */ /* 0x040fe20003f64070 */
[----:B------:R-:W-:Y:S02]  /*2e30*/  IMAD.MOV R6, RZ, RZ, -R3 ;  /* 0x000000ffff067224 */ /* 0x000fe400078e0a03 */
[----:B------:R-:W-:Y:S01]  /*2e40*/  IMAD.MOV R4, RZ, RZ, -R4 ;  /* 0x000000ffff047224 */ /* 0x000fe200078e0a04 */
[----:B------:R0:W-:Y:S01]  /*2e50*/  STL [R1+0x348], R0 ;  /* 0x0003480001007387 */ /* 0x0001e20000100800 */
[----:B------:R-:W-:Y:S02]  /*2e60*/  IMAD R11, R24, R6, R11 ;  /* 0x00000006180b7224 */ /* 0x000fe400078e020b */
[----:B------:R-:W-:Y:S02]  /*2e70*/  @!P6 IMAD.IADD R10, R10, 0x1, -R24 ;  /* 0x000000010a0ae824 */ /* 0x000fe400078e0a18 */
[----:B------:R-:W-:-:S02]  /*2e80*/  IMAD R13, R24, R4, R13 ;  /* 0x00000004180d7224 */ /* 0x000fc400078e020d */
[----:B------:R-:W-:Y:S01]  /*2e90*/  IMAD.HI.U32 R3, R22, R12, RZ ;  /* 0x0000000c16037227 */ /* 0x000fe200078e00ff */
[----:B------:R-:W-:-:S03]  /*2ea0*/  ISETP.GT.U32.AND P6, PT, R24, R10, PT ;  /* 0x0000000a1800720c */ /* 0x000fc60003fc4070 */
[----:B------:R-:W-:Y:S01]  /*2eb0*/  @!P3 IMAD.IADD R15, R15, 0x1, -R24 ;  /* 0x000000010f0fb824 */ /* 0x000fe200078e0a18 */
[----:B------:R-:W-:Y:S01]  /*2ec0*/  ISETP.GE.AND P3, PT, R5, RZ, PT ;  /* 0x000000ff0500720c */ /* 0x000fe20003f66270 */
[----:B0-----:R-:W-:Y:S01]  /*2ed0*/  IMAD.MOV.U32 R0, RZ, RZ, R2 ;  /* 0x000000ffff007224 */ /* 0x001fe200078e0002 */
[C---:B------:R-:W-:Y:S01]  /*2ee0*/  LOP3.LUT R2, R21.reuse, 0x19a, RZ, 0xfc, !PT ;  /* 0x0000019a15027812 */ /* 0x040fe200078efcff */
[----:B------:R-:W-:Y:S01]  /*2ef0*/  IMAD.MOV R3, RZ, RZ, -R3 ;  /* 0x000000ffff037224 */ /* 0x000fe200078e0a03 */
[C---:B------:R-:W-:Y:S01]  /*2f00*/  LOP3.LUT R5, R21.reuse, 0x19c, RZ, 0xfc, !PT ;  /* 0x0000019c15057812 */ /* 0x040fe200078efcff */
[----:B------:R-:W-:Y:S01]  /*2f10*/  @!P5 IMAD.MOV R0, RZ, RZ, -R0 ;  /* 0x000000ffff00d224 */ /* 0x000fe200078e0a00 */
[C---:B------:R-:W-:Y:S01]  /*2f20*/  ISETP.GT.U32.AND P5, PT, R24.reuse, R15, PT ;  /* 0x0000000f1800720c */ /* 0x040fe20003fa4070 */
[----:B------:R-:W-:Y:S01]  /*2f30*/  IMAD R12, R24, R3, R12 ;  /* 0x00000003180c7224 */ /* 0x000fe200078e020c */
[----:B------:R-:W-:Y:S01]  /*2f40*/  LOP3.LUT R3, R21, 0x19e, RZ, 0xfc, !PT ;  /* 0x0000019e15037812 */ /* 0x000fe200078efcff */
[----:B------:R-:W-:Y:S01]  /*2f50*/  @!P6 IMAD.IADD R10, R10, 0x1, -R24 ;  /* 0x000000010a0ae824 */ /* 0x000fe200078e0a18 */
[----:B------:R0:W-:Y:S01]  /*2f60*/  STL [R1+0x340], R0 ;  /* 0x0003400001007387 */ /* 0x0001e20000100800 */
[----:B------:R-:W-:-:S02]  /*2f70*/  IABS R8, R2 ;  /* 0x0000000200087213 */ /* 0x000fc40000000000 */
[----:B------:R-:W-:Y:S02]  /*2f80*/  IABS R14, R3 ;  /* 0x00000003000e7213 */ /* 0x000fe40000000000 */
[----:B------:R-:W-:Y:S02]  /*2f90*/  ISETP.GT.U32.AND P6, PT, R24, R12, PT ;  /* 0x0000000c1800720c */ /* 0x000fe40003fc4070 */
[----:B------:R-:W-:Y:S01]  /*2fa0*/  IABS R6, R5 ;  /* 0x0000000500067213 */ /* 0x000fe20000000000 */
[----:B------:R-:W-:-:S04]  /*2fb0*/  IMAD.HI.U32 R16, R22, R14, RZ ;  /* 0x0000000e16107227 */ /* 0x000fc800078e00ff */
[----:B0-----:R-:W-:Y:S01]  /*2fc0*/  IMAD.MOV.U32 R0, RZ, RZ, R9 ;  /* 0x000000ffff007224 */ /* 0x001fe200078e0009 */
[----:B------:R-:W-:Y:S01]  /*2fd0*/  LOP3.LUT R9, R21, 0x198, RZ, 0xfc, !PT ;  /* 0x0000019815097812 */ /* 0x000fe200078efcff */
[----:B------:R-:W-:Y:S01]  /*2fe0*/  @!P5 IMAD.IADD R15, R15, 0x1, -R24 ;  /* 0x000000010f0fd824 */ /* 0x000fe200078e0a18 */
[C---:B------:R-:W-:Y:S01]  /*2ff0*/  ISETP.GT.U32.AND P5, PT, R24.reuse, R13, PT ;  /* 0x0000000d1800720c */ /* 0x040fe20003fa4070 */
[----:B------:R-:W-:Y:S01]  /*3000*/  @!P4 IMAD.MOV R0, RZ, RZ, -R0 ;  /* 0x000000ffff00c224 */ /* 0x000fe200078e0a00 */
[----:B------:R-:W-:Y:S01]  /*3010*/  ISETP.GT.U32.AND P4, PT, R24, R11, PT ;  /* 0x0000000b1800720c */ /* 0x000fe20003f84070 */
[----:B------:R-:W-:Y:S01]  /*3020*/  IMAD.MOV R16, RZ, RZ, -R16 ;  /* 0x000000ffff107224 */ /* 0x000fe200078e0a10 */
[----:B------:R-:W-:Y:S01]  /*3030*/  IABS R4, R9 ;  /* 0x0000000900047213 */ /* 0x000fe20000000000 */
[----:B------:R-:W-:Y:S01]  /*3040*/  IMAD.MOV.U32 R17, RZ, RZ, R15 ;  /* 0x000000ffff117224 */ /* 0x000fe200078e000f */
[----:B------:R0:W-:Y:S01]  /*3050*/  STL [R1+0x338], R0 ;  /* 0x0003380001007387 */ /* 0x0001e20000100800 */
[----:B------:R-:W-:-:S02]  /*3060*/  @!P6 IMAD.IADD R12, R12, 0x1, -R24 ;  /* 0x000000010c0ce824 */ /* 0x000fc400078e0a18 */
[----:B------:R-:W-:-:S03]  /*3070*/  @!P1 IMAD.MOV R17, RZ, RZ, -R17 ;  /* 0x000000ffff119224 */ /* 0x000fc600078e0a11 */
[C---:B------:R-:W-:Y:S01]  /*3080*/  ISETP.GT.U32.AND P1, PT, R24.reuse, R12, PT ;  /* 0x0000000c1800720c */ /* 0x040fe20003f24070 */
[--C-:B------:R-:W-:Y:S01]  /*3090*/  @!P5 IMAD.IADD R13, R13, 0x1, -R24.reuse ;  /* 0x000000010d0dd824 */ /* 0x100fe200078e0a18 */
[----:B------:R-:W-:Y:S01]  /*30a0*/  STL [R1+0x330], R17 ;  /* 0x0003301101007387 */ /* 0x000fe20000100800 */
[----:B------:R-:W-:Y:S01]  /*30b0*/  @!P4 IMAD.IADD R11, R11, 0x1, -R24 ;  /* 0x000000010b0bc824 */ /* 0x000fe200078e0a18 */
[----:B------:R-:W-:Y:S01]  /*30c0*/  ISETP.GE.AND P4, PT, R7, RZ, PT ;  /* 0x000000ff0700720c */ /* 0x000fe20003f86270 */
[----:B------:R-:W-:Y:S01]  /*30d0*/  IMAD.MOV.U32 R7, RZ, RZ, R8 ;  /* 0x000000ffff077224 */ /* 0x000fe200078e0008 */
[----:B------:R-:W-:Y:S01]  /*30e0*/  ISETP.GT.U32.AND P6, PT, R24, R13, PT ;  /* 0x0000000d1800720c */ /* 0x000fe20003fc4070 */
[----:B------:R-:W-:Y:S01]  /*30f0*/  IMAD.HI.U32 R8, R22, R6, RZ ;  /* 0x0000000616087227 */ /* 0x000fe200078e00ff */
[----:B------:R-:W-:-:S03]  /*3100*/  ISETP.GT.U32.AND P5, PT, R24, R11, PT ;  /* 0x0000000b1800720c */ /* 0x000fc60003fa4070 */
[----:B------:R-:W-:Y:S02]  /*3110*/  IMAD.MOV R15, RZ, RZ, -R8 ;  /* 0x000000ffff0f7224 */ /* 0x000fe400078e0a08 */
[C---:B------:R-:W-:Y:S01]  /*3120*/  IMAD R8, R24.reuse, R16, R14 ;  /* 0x0000001018087224 */ /* 0x040fe200078e020e */
[----:B------:R-:W-:Y:S01]  /*3130*/  LOP3.LUT R16, R21, 0x18a, RZ, 0xfc, !PT ;  /* 0x0000018a15107812 */ /* 0x000fe200078efcff */
[----:B0-----:R-:W-:Y:S02]  /*3140*/  IMAD.MOV.U32 R0, RZ, RZ, R10 ;  /* 0x000000ffff007224 */ /* 0x001fe400078e000a */
[C---:B------:R-:W-:Y:S02]  /*3150*/  IMAD R6, R24.reuse, R15, R6 ;  /* 0x0000000f18067224 */ /* 0x040fe400078e0206 */
[----:B------:R-:W-:Y:S01]  /*3160*/  @!P2 IMAD.MOV R0, RZ, RZ, -R0 ;  /* 0x000000ffff00a224 */ /* 0x000fe200078e0a00 */
[----:B------:R-:W-:Y:S01]  /*3170*/  ISETP.GE.AND P2, PT, R3, RZ, PT ;  /* 0x000000ff0300720c */ /* 0x000fe20003f46270 */
[----:B------:R-:W-:Y:S01]  /*3180*/  @!P5 IMAD.IADD R11, R11, 0x1, -R24 ;  /* 0x000000010b0bd824 */ /* 0x000fe200078e0a18 */
[----:B------:R-:W-:Y:S01]  /*3190*/  ISETP.GT.U32.AND P5, PT, R24, R8, PT ;  /* 0x000000081800720c */ /* 0x000fe20003fa4070 */
[----:B------:R-:W-:Y:S01]  /*31a0*/  IMAD.HI.U32 R15, R22, R7, RZ ;  /* 0x00000007160f7227 */ /* 0x000fe200078e00ff */
[----:B------:R0:W-:Y:S01]  /*31b0*/  STL [R1+0x32c], R0 ;  /* 0x00032c0001007387 */ /* 0x0001e20000100800 */
[----:B------:R-:W-:-:S02]  /*31c0*/  LOP3.LUT R3, R21, 0x196, RZ, 0xfc, !PT ;  /* 0x0000019615037812 */ /* 0x000fc400078efcff */
[----:B------:R-:W-:Y:S02]  /*31d0*/  IMAD.HI.U32 R14, R22, R4, RZ ;  /* 0x00000004160e7227 */ /* 0x000fe400078e00ff */
[----:B------:R-:W-:Y:S02]  /*31e0*/  IABS R10, R3 ;  /* 0x00000003000a7213 */ /* 0x000fe40000000000 */
[----:B------:R-:W-:Y:S01]  /*31f0*/  @!P6 IMAD.IADD R13, R13, 0x1, -R24 ;  /* 0x000000010d0de824 */ /* 0x000fe200078e0a18 */
[----:B------:R-:W-:Y:S01]  /*3200*/  ISETP.GT.U32.AND P6, PT, R24, R6, PT ;  /* 0x000000061800720c */ /* 0x000fe20003fc4070 */
[----:B------:R-:W-:Y:S02]  /*3210*/  IMAD.MOV R15, RZ, RZ, -R15 ;  /* 0x000000ffff0f7224 */ /* 0x000fe400078e0a0f */
[----:B------:R-:W-:Y:S02]  /*3220*/  IMAD.MOV R14, RZ, RZ, -R14 ;  /* 0x000000ffff0e7224 */ /* 0x000fe400078e0a0e */
[----:B------:R-:W-:-:S02]  /*3230*/  @!P5 IMAD.IADD R8, R8, 0x1, -R24 ;  /* 0x000000010808d824 */ /* 0x000fc400078e0a18 */
[----:B0-----:R-:W-:Y:S02]  /*3240*/  IMAD.MOV.U32 R0, RZ, RZ, R11 ;  /* 0x000000ffff007224 */ /* 0x001fe400078e000b */
[----:B------:R-:W-:Y:S01]  /*3250*/  @!P1 IMAD.IADD R12, R12, 0x1, -R24 ;  /* 0x000000010c0c9824 */ /* 0x000fe200078e0a18 */
[----:B------:R-:W-:Y:S01]  /*3260*/  ISETP.GE.AND P1, PT, R5, RZ, PT ;  /* 0x000000ff0500720c */ /* 0x000fe20003f26270 */
[C---:B------:R-:W-:Y:S01]  /*3270*/  IMAD R5, R24.reuse, R15, R7 ;  /* 0x0000000f18057224 */ /* 0x040fe200078e0207 */
[----:B------:R-:W-:Y:S01]  /*3280*/  LOP3.LUT R7, R21, 0x194, RZ, 0xfc, !PT ;  /* 0x0000019415077812 */ /* 0x000fe200078efcff */
[C---:B------:R-:W-:Y:S02]  /*3290*/  IMAD R4, R24.reuse, R14, R4 ;  /* 0x0000000e18047224 */ /* 0x040fe400078e0204 */
[----:B------:R-:W-:Y:S01]  /*32a0*/  @!P0 IMAD.MOV R0, RZ, RZ, -R0 ;  /* 0x000000ffff008224 */ /* 0x000fe200078e0a00 */
[----:B------:R-:W-:Y:S01]  /*32b0*/  ISETP.GT.U32.AND P0, PT, R24, R8, PT ;  /* 0x000000081800720c */ /* 0x000fe20003f04070 */
[----:B------:R-:W-:Y:S01]  /*32c0*/  IMAD.MOV.U32 R15, RZ, RZ, R13 ;  /* 0x000000ffff0f7224 */ /* 0x000fe200078e000d */
[----:B------:R-:W-:Y:S01]  /*32d0*/  IABS R11, R7 ;  /* 0x00000007000b7213 */ /* 0x000fe20000000000 */
[----:B------:R-:W-:Y:S01]  /*32e0*/  @!P6 IMAD.IADD R6, R6, 0x1, -R24 ;  /* 0x000000010606e824 */ /* 0x000fe200078e0a18 */
[----:B------:R0:W-:Y:S01]  /*32f0*/  STL [R1+0x2fc], R0 ;  /* 0x0002fc0001007387 */ /* 0x0001e20000100800 */
[----:B------:R-:W-:Y:S01]  /*3300*/  @!P3 IMAD.MOV R15, RZ, RZ, -R15 ;  /* 0x000000ffff0fb224 */ /* 0x000fe200078e0a0f */
[----:B------:R-:W-:Y:S01]  /*3310*/  ISETP.GT.U32.AND P3, PT, R24, R4, PT ;  /* 0x000000041800720c */ /* 0x000fe20003f64070 */
[----:B------:R-:W-:Y:S01]  /*3320*/  IMAD.HI.U32 R14, R22, R10, RZ ;  /* 0x0000000a160e7227 */ /* 0x000fe200078e00ff */
[----:B------:R-:W-:-:S02]  /*3330*/  ISETP.GT.U32.AND P6, PT, R24, R6, PT ;  /* 0x000000061800720c */ /* 0x000fc40003fc4070 */
[----:B------:R1:W-:Y:S01]  /*3340*/  STL [R1+0x308], R15 ;  /* 0x0003080f01007387 */ /* 0x0003e20000100800 */
[----:B------:R-:W-:Y:S01]  /*3350*/  IMAD.MOV R13, RZ, RZ, -R14 ;  /* 0x000000ffff0d7224 */ /* 0x000fe200078e0a0e */
[----:B------:R-:W-:Y:S01]  /*3360*/  ISETP.GT.U32.AND P5, PT, R24, R5, PT ;  /* 0x000000051800720c */ /* 0x000fe20003fa4070 */
[----:B------:R-:W-:Y:S01]  /*3370*/  @!P0 IMAD.IADD R8, R8, 0x1, -R24 ;  /* 0x0000000108088824 */ /* 0x000fe200078e0a18 */
[----:B------:R-:W-:Y:S01]  /*3380*/  ISETP.GE.AND P0, PT, R9, RZ, PT ;  /* 0x000000ff0900720c */ /* 0x000fe20003f06270 */
[----:B0-----:R-:W-:Y:S01]  /*3390*/  IMAD.MOV.U32 R0, RZ, RZ, R12 ;  /* 0x000000ffff007224 */ /* 0x001fe200078e000c */
[----:B------:R-:W-:Y:S01]  /*33a0*/  LOP3.LUT R12, R21, 0x188, RZ, 0xfc, !PT ;  /* 0x00000188150c7812 */ /* 0x000fe200078efcff */
[----:B------:R-:W-:-:S03]  /*33b0*/  IMAD.HI.U32 R9, R22, R11, RZ ;  /* 0x0000000b16097227 */ /* 0x000fc600078e00ff */
[----:B------:R-:W-:Y:S01]  /*33c0*/  IABS R14, R12 ;  /* 0x0000000c000e7213 */ /* 0x000fe20000000000 */
[----:B------:R-:W-:Y:S01]  /*33d0*/  @!P4 IMAD.MOV R0, RZ, RZ, -R0 ;  /* 0x000000ffff00c224 */ /* 0x000fe200078e0a00 */
[----:B------:R-:W-:Y:S01]  /*33e0*/  ISETP.GE.AND P4, PT, R2, RZ, PT ;  /* 0x000000ff0200720c */ /* 0x000fe20003f86270 */
[----:B------:R-:W-:Y:S01]  /*33f0*/  @!P3 IMAD.IADD R4, R4, 0x1, -R24 ;  /* 0x000000010404b824 */ /* 0x000fe200078e0a18 */
[----:B------:R-:W-:Y:S01]  /*3400*/  ISETP.GE.AND P3, PT, R3, RZ, PT ;  /* 0x000000ff0300720c */ /* 0x000fe20003f66270 */
[----:B------:R-:W-:Y:S01]  /*3410*/  IMAD R2, R24, R13, R10 ;  /* 0x0000000d18027224 */ /* 0x000fe200078e020a */
[----:B------:R0:W-:Y:S01]  /*3420*/  STL [R1+0x30c], R0 ;  /* 0x00030c0001007387 */ /* 0x0001e20000100800 */
[--C-:B------:R-:W-:Y:S01]  /*3430*/  @!P6 IMAD.IADD R6, R6, 0x1, -R24.reuse ;  /* 0x000000010606e824 */ /* 0x100fe200078e0a18 */
[----:B------:R-:W-:Y:S01]  /*3440*/  LOP3.LUT R10, R21, 0x192, RZ, 0xfc, !PT ;  /* 0x00000192150a7812 */ /* 0x000fe200078efcff */
[----:B------:R-:W-:Y:S01]  /*3450*/  IMAD.MOV R9, RZ, RZ, -R9 ;  /* 0x000000ffff097224 */ /* 0x000fe200078e0a09 */
[C---:B------:R-:W-:Y:S01]  /*3460*/  ISETP.GT.U32.AND P6, PT, R24.reuse, R2, PT ;  /* 0x000000021800720c */ /* 0x040fe20003fc4070 */
[----:B------:R-:W-:Y:S01]  /*3470*/  @!P5 IMAD.IADD R5, R5, 0x1, -R24 ;  /* 0x000000010505d824 */ /* 0x000fe200078e0a18 */
[----:B-1----:R-:W-:Y:S01]  /*3480*/  IABS R15, R10 ;  /* 0x0000000a000f7213 */ /* 0x002fe20000000000 */
[C---:B------:R-:W-:Y:S01]  /*3490*/  IMAD R3, R24.reuse, R9, R11 ;  /* 0x0000000918037224 */ /* 0x040fe200078e020b */
[----:B------:R-:W-:Y:S01]  /*34a0*/  LOP3.LUT R9, R21, 0x190, RZ, 0xfc, !PT ;  /* 0x0000019015097812 */ /* 0x000fe200078efcff */
[----:B0-----:R-:W-:Y:S01]  /*34b0*/  IMAD.MOV.U32 R0, RZ, RZ, R8 ;  /* 0x000000ffff007224 */ /* 0x001fe200078e0008 */
[----:B------:R-:W-:-:S02]  /*34c0*/  ISETP.GT.U32.AND P5, PT, R24, R5, PT ;  /* 0x000000051800720c */ /* 0x000fc40003fa4070 */
[----:B------:R-:W-:Y:S01]  /*34d0*/  LOP3.LUT R8, R21, 0x18e, RZ, 0xfc, !PT ;  /* 0x0000018e15087812 */ /* 0x000fe200078efcff */
[----:B------:R-:W-:Y:S01]  /*34e0*/  @!P2 IMAD.MOV R0, RZ, RZ, -R0 ;  /* 0x000000ffff00a224 */ /* 0x000fe200078e0a00 */
[----:B------:R-:W-:-:S03]  /*34f0*/  ISETP.GT.U32.AND P2, PT, R24, R4, PT ;  /* 0x000000041800720c */ /* 0x000fc60003f44070 */
[--C-:B------:R-:W-:Y:S01]  /*3500*/  @!P6 IMAD.IADD R2, R2, 0x1, -R24.reuse ;  /* 0x000000010202e824 */ /* 0x100fe200078e0a18 */
[----:B------:R0:W-:Y:S04]  /*3510*/  STL [R1+0x310], R0 ;  /* 0x0003100001007387 */ /* 0x0001e80000100800 */
[----:B------:R-:W-:Y:S01]  /*3520*/  ISETP.GT.U32.AND P6, PT, R24, R2, PT ;  /* 0x000000021800720c */ /* 0x000fe20003fc4070 */
[--C-:B------:R-:W-:Y:S01]  /*3530*/  @!P5 IMAD.IADD R5, R5, 0x1, -R24.reuse ;  /* 0x000000010505d824 */ /* 0x100fe200078e0a18 */
[----:B------:R-:W-:Y:S02]  /*3540*/  ISETP.GE.AND P5, PT, R7, RZ, PT ;  /* 0x000000ff0700720c */ /* 0x000fe40003fa6270 */
[----:B------:R-:W-:Y:S01]  /*3550*/  LOP3.LUT R7, R21, 0x18c, RZ, 0xfc, !PT ;  /* 0x0000018c15077812 */ /* 0x000fe200078efcff */
[----:B------:R-:W-:Y:S01]  /*3560*/  @!P2 IMAD.IADD R4, R4, 0x1, -R24 ;  /* 0x000000010404a824 */ /* 0x000fe200078e0a18 */
[----:B------:R-:W-:Y:S01]  /*3570*/  ISETP.GT.U32.AND P2, PT, R24, R3, PT ;  /* 0x000000031800720c */ /* 0x000fe20003f44070 */
[----:B0-----:R-:W-:-:S02]  /*3580*/  IMAD.MOV.U32 R0, RZ, RZ, R6 ;  /* 0x000000ffff007224 */ /* 0x001fc400078e0006 */
[----:B------:R-:W-:Y:S01]  /*3590*/  @!P4 IMAD.MOV R5, RZ, RZ, -R5 ;  /* 0x000000ffff05c224 */ /* 0x000fe200078e0a05 */
[----:B------:R-:W-:Y:S01]  /*35a0*/  ISETP.GE.AND P4, PT, R9, RZ, PT ;  /* 0x000000ff0900720c */ /* 0x000fe20003f86270 */
[----:B------:R-:W-:Y:S01]  /*35b0*/  @!P1 IMAD.MOV R0, RZ, RZ, -R0 ;  /* 0x000000ffff009224 */ /* 0x000fe200078e0a00 */
[----:B------:R-:W-:Y:S01]  /*35c0*/  IABS R9, R9 ;  /* 0x0000000900097213 */ /* 0x000fe20000000000 */
[----:B------:R-:W-:Y:S01]  /*35d0*/  IMAD.HI.U32 R6, R22, R15, RZ ;  /* 0x0000000f16067227 */ /* 0x000fe200078e00ff */
[----:B------:R-:W-:Y:S02]  /*35e0*/  ISETP.GE.AND P1, PT, R10, RZ, PT ;  /* 0x000000ff0a00720c */ /* 0x000fe40003f26270 */
[----:B------:R0:W-:Y:S01]  /*35f0*/  STL [R1+0x314], R0 ;  /* 0x0003140001007387 */ /* 0x0001e20000100800 */
[--C-:B------:R-:W-:Y:S01]  /*3600*/  @!P6 IMAD.IADD R2, R2, 0x1, -R24.reuse ;  /* 0x000000010202e824 */ /* 0x100fe200078e0a18 */
[----:B------:R-:W-:Y:S01]  /*3610*/  ISETP.GE.AND P6, PT, R7, RZ, PT ;  /* 0x000000ff0700720c */ /* 0x000fe20003fc6270 */
[----:B------:R-:W-:Y:S01]  /*3620*/  @!P2 IMAD.IADD R3, R3, 0x1, -R24 ;  /* 0x000000010303a824 */ /* 0x000fe200078e0a18 */
[----:B------:R1:W-:Y:S01]  /*3630*/  STL [R1+0x318], R5 ;  /* 0x0003180501007387 */ /* 0x0003e20000100800 */
[----:B------:R-:W-:Y:S01]  /*3640*/  IMAD.MOV R6, RZ, RZ, -R6 ;  /* 0x000000ffff067224 */ /* 0x000fe200078e0a06 */
[----:B------:R-:W-:-:S02]  /*3650*/  IABS R7, R7 ;  /* 0x0000000700077213 */ /* 0x000fc40000000000 */
[C---:B------:R-:W-:Y:S01]  /*3660*/  ISETP.GT.U32.AND P2, PT, R24.reuse, R3, PT ;  /* 0x000000031800720c */ /* 0x040fe20003f44070 */
[----:B------:R-:W-:Y:S01]  /*3670*/  IMAD R15, R24, R6, R15 ;  /* 0x00000006180f7224 */ /* 0x000fe200078e020f */
[----:B------:R-:W-:Y:S01]  /*3680*/  LOP3.LUT R6, R21, 0x184, RZ, 0xfc, !PT ;  /* 0x0000018415067812 */ /* 0x000fe200078efcff */
[----:B0-----:R-:W-:Y:S02]  /*3690*/  IMAD.MOV.U32 R0, RZ, RZ, R4 ;  /* 0x000000ffff007224 */ /* 0x001fe400078e0004 */
[----:B-1----:R-:W-:Y:S01]  /*36a0*/  IMAD.HI.U32 R5, R22, R9, RZ ;  /* 0x0000000916057227 */ /* 0x002fe200078e00ff */
[----:B------:R-:W-:-:S03]  /*36b0*/  IABS R13, R6 ;  /* 0x00000006000d7213 */ /* 0x000fc60000000000 */
[----:B------:R-:W-:Y:S01]  /*36c0*/  @!P0 IMAD.MOV R0, RZ, RZ, -R0 ;  /* 0x000000ffff008224 */ /* 0x000fe200078e0a00 */
[----:B------:R-:W-:Y:S01]  /*36d0*/  ISETP.GE.AND P0, PT, R8, RZ, PT ;  /* 0x000000ff0800720c */ /* 0x000fe20003f06270 */
[----:B------:R-:W-:Y:S01]  /*36e0*/  IMAD.MOV R5, RZ, RZ, -R5 ;  /* 0x000000ffff057224 */ /* 0x000fe200078e0a05 */
[----:B------:R-:W-:Y:S01]  /*36f0*/  IABS R8, R8 ;  /* 0x0000000800087213 */ /* 0x000fe20000000000 */
[----:B------:R-:W-:Y:S01]  /*3700*/  @!P2 IMAD.IADD R3, R3, 0x1, -R24 ;  /* 0x000000010303a824 */ /* 0x000fe200078e0a18 */
[----:B------:R0:W-:Y:S01]  /*3710*/  STL [R1+0x324], R0 ;  /* 0x0003240001007387 */ /* 0x0001e20000100800 */
[----:B------:R-:W-:Y:S02]  /*3720*/  IMAD R9, R24, R5, R9 ;  /* 0x0000000518097224 */ /* 0x000fe400078e0209 */
[----:B------:R-:W-:-:S03]  /*3730*/  IMAD.HI.U32 R4, R22, R8, RZ ;  /* 0x0000000816047227 */ /* 0x000fc600078e00ff */
[C---:B------:R-:W-:Y:S01]  /*3740*/  ISETP.GT.U32.AND P2, PT, R24.reuse, R9, PT ;  /* 0x000000091800720c */ /* 0x040fe20003f44070 */
[----:B------:R-:W-:Y:S02]  /*3750*/  IMAD.MOV R4, RZ, RZ, -R4 ;  /* 0x000000ffff047224 */ /* 0x000fe400078e0a04 */
[----:B0-----:R-:W-:Y:S02]  /*3760*/  IMAD.MOV.U32 R0, RZ, RZ, R2 ;  /* 0x000000ffff007224 */ /* 0x001fe400078e0002 */
[C---:B------:R-:W-:Y:S02]  /*3770*/  IMAD R8, R24.reuse, R4, R8 ;  /* 0x0000000418087224 */ /* 0x040fe400078e0208 */
[----:B------:R-:W-:Y:S01]  /*3780*/  @!P3 IMAD.MOV R0, RZ, RZ, -R0 ;  /* 0x000000ffff00b224 */ /* 0x000fe200078e0a00 */
[----:B------:R-:W-:Y:S01]  /*3790*/  ISETP.GT.U32.AND P3, PT, R24, R15, PT ;  /* 0x0000000f1800720c */ /* 0x000fe20003f64070 */
[----:B------:R-:W-:-:S03]  /*37a0*/  IMAD.HI.U32 R2, R22, R7, RZ ;  /* 0x0000000716027227 */ /* 0x000fc600078e00ff */
[----:B------:R0:W-:Y:S01]  /*37b0*/  STL [R1+0x31c], R0 ;  /* 0x00031c0001007387 */ /* 0x0001e20000100800 */
[----:B------:R-:W-:Y:S02]  /*37c0*/  @!P2 IMAD.IADD R9, R9, 0x1, -R24 ;  /* 0x000000010909a824 */ /* 0x000fe400078e0a18 */
[----:B------:R-:W-:Y:S02]  /*37d0*/  IMAD.MOV R2, RZ, RZ, -R2 ;  /* 0x000000ffff027224 */ /* 0x000fe400078e0a02 */
[----:B------:R-:W-:Y:S01]  /*37e0*/  IMAD.HI.U32 R4, R22, R14, RZ ;  /* 0x0000000e16047227 */ /* 0x000fe200078e00ff */
[----:B------:R-:W-:-:S03]  /*37f0*/  ISETP.GT.U32.AND P2, PT, R24, R9, PT ;  /* 0x000000091800720c */ /* 0x000fc60003f44070 */
[----:B------:R-:W-:Y:S02]  /*3800*/  @!P3 IMAD.IADD R15, R15, 0x1, -R24 ;  /* 0x000000010f0fb824 */ /* 0x000fe400078e0a18 */
[----:B0-----:R-:W-:Y:S01]  /*3810*/  IMAD.MOV.U32 R0, RZ, RZ, R3 ;  /* 0x000000ffff007224 */ /* 0x001fe200078e0003 */
[----:B------:R-:W-:Y:S01]  /*3820*/  IABS R3, R16 ;  /* 0x0000001000037213 */ /* 0x000fe20000000000 */
[C---:B------:R-:W-:Y:S01]  /*3830*/  IMAD R7, R24.reuse, R2, R7 ;  /* 0x0000000218077224 */ /* 0x040fe200078e0207 */
[C---:B------:R-:W-:Y:S01]  /*3840*/  ISETP.GT.U32.AND P3, PT, R24.reuse, R15, PT ;  /* 0x0000000f1800720c */ /* 0x040fe20003f64070 */
[----:B------:R-:W-:Y:S01]  /*3850*/  @!P5 IMAD.MOV R0, RZ, RZ, -R0 ;  /* 0x000000ffff00d224 */ /* 0x000fe200078e0a00 */
[----:B------:R-:W-:Y:S01]  /*3860*/  ISETP.GT.U32.AND P5, PT, R24, R8, PT ;  /* 0x000000081800720c */ /* 0x000fe20003fa4070 */
[----:B------:R-:W-:Y:S01]  /*3870*/  IMAD.HI.U32 R10, R22, R3, RZ ;  /* 0x00000003160a7227 */ /* 0x000fe200078e00ff */
[----:B------:R-:W-:Y:S02]  /*3880*/  LOP3.LUT R2, R21, 0x186, RZ, 0xfc, !PT ;  /* 0x0000018615027812 */ /* 0x000fe400078efcff */
[----:B------:R0:W-:Y:S01]  /*3890*/  STL [R1+0x320], R0 ;  /* 0x0003200001007387 */ /* 0x0001e20000100800 */
[----:B------:R-:W-:Y:S01]  /*38a0*/  IMAD.MOV R10, RZ, RZ, -R10 ;  /* 0x000000ffff0a7224 */ /* 0x000fe200078e0a0a */
[----:B------:R-:W-:Y:S01]  /*38b0*/  IABS R5, R2 ;  /* 0x0000000200057213 */ /* 0x000fe20000000000 */
[----:B------:R-:W-:-:S02]  /*38c0*/  IMAD.MOV R4, RZ, RZ, -R4 ;  /* 0x000000ffff047224 */ /* 0x000fc400078e0a04 */
[C---:B------:R-:W-:Y:S02]  /*38d0*/  IMAD R3, R24.reuse, R10, R3 ;  /* 0x0000000a18037224 */ /* 0x040fe400078e0203 */
[--C-:B------:R-:W-:Y:S01]  /*38e0*/  @!P3 IMAD.IADD R15, R15, 0x1, -R24.reuse ;  /* 0x000000010f0fb824 */ /* 0x100fe200078e0a18 */
[----:B------:R-:W-:Y:S01]  /*38f0*/  ISETP.GT.U32.AND P3, PT, R24, R7, PT ;  /* 0x000000071800720c */ /* 0x000fe20003f64070 */
[----:B------:R-:W-:Y:S02]  /*3900*/  @!P5 IMAD.IADD R8, R8, 0x1, -R24 ;  /* 0x000000010808d824 */ /* 0x000fe400078e0a18 */
[C---:B------:R-:W-:Y:S01]  /*3910*/  IMAD R14, R24.reuse, R4, R14 ;  /* 0x00000004180e7224 */ /* 0x040fe200078e020e */
[----:B------:R-:W-:Y:S01]  /*3920*/  LOP3.LUT R4, R21, 0x182, RZ, 0xfc, !PT ;  /* 0x0000018215047812 */ /* 0x000fe200078efcff */
[----:B------:R-:W-:Y:S01]  /*3930*/  @!P2 IMAD.IADD R9, R9, 0x1, -R24 ;  /* 0x000000010909a824 */ /* 0x000fe200078e0a18 */
[C---:B------:R-:W-:Y:S01]  /*3940*/  ISETP.GT.U32.AND P5, PT, R24.reuse, R8, PT ;  /* 0x000000081800720c */ /* 0x040fe20003fa4070 */
[----:B0-----:R-:W-:Y:S01]  /*3950*/  IMAD.MOV.U32 R0, RZ, RZ, R15 ;  /* 0x000000ffff007224 */ /* 0x001fe200078e000f */
[----:B------:R-:W-:Y:S01]  /*3960*/  ISETP.GT.U32.AND P2, PT, R24, R3, PT ;  /* 0x000000031800720c */ /* 0x000fe20003f44070 */
[----:B------:R-:W-:Y:S01]  /*3970*/  IMAD.HI.U32 R11, R22, R5, RZ ;  /* 0x00000005160b7227 */ /* 0x000fe200078e00ff */
[----:B------:R-:W-:-:S03]  /*3980*/  IABS R15, R4 ;  /* 0x00000004000f7213 */ /* 0x000fc60000000000 */
[----:B------:R-:W-:Y:S01]  /*3990*/  @!P3 IMAD.IADD R7, R7, 0x1, -R24 ;  /* 0x000000010707b824 */ /* 0x000fe200078e0a18 */
[----:B------:R-:W-:Y:S01]  /*39a0*/  ISETP.GE.AND P3, PT, R16, RZ, PT ;  /* 0x000000ff1000720c */ /* 0x000fe20003f66270 */
[----:B------:R-:W-:Y:S02]  /*39b0*/  @!P1 IMAD.MOV R0, RZ, RZ, -R0 ;  /* 0x000000ffff009224 */ /* 0x000fe400078e0a00 */
[----:B------:R-:W-:Y:S01]  /*39c0*/  IMAD.MOV R11, RZ, RZ, -R11 ;  /* 0x000000ffff0b7224 */ /* 0x000fe200078e0a0b */
[----:B------:R-:W-:Y:S01]  /*39d0*/  ISETP.GT.U32.AND P1, PT, R24, R7, PT ;  /* 0x000000071800720c */ /* 0x000fe20003f24070 */
[--C-:B------:R-:W-:Y:S01]  /*39e0*/  @!P5 IMAD.IADD R8, R8, 0x1, -R24.reuse ;  /* 0x000000010808d824 */ /* 0x100fe200078e0a18 */
[----:B------:R-:W-:Y:S01]  /*39f0*/  ISETP.GT.U32.AND P5, PT, R24, R14, PT ;  /* 0x0000000e1800720c */ /* 0x000fe20003fa4070 */
[----:B------:R-:W-:Y:S01]  /*3a00*/  @!P2 IMAD.IADD R3, R3, 0x1, -R24 ;  /* 0x000000010303a824 */ /* 0x000fe200078e0a18 */
[----:B------:R-:W-:Y:S01]  /*3a10*/  ISETP.GE.AND P2, PT, R12, RZ, PT ;  /* 0x000000ff0c00720c */ /* 0x000fe20003f46270 */
[----:B------:R-:W-:Y:S01]  /*3a20*/  IMAD.MOV.U32 R12, RZ, RZ, R15 ;  /* 0x000000ffff0c7224 */ /* 0x000fe200078e000f */
[----:B------:R0:W-:Y:S01]  /*3a30*/  STL [R1+0x304], R0 ;  /* 0x0003040001007387 */ /* 0x0001e20000100800 */
[----:B------:R-:W-:-:S04]  /*3a40*/  IMAD.HI.U32 R10, R22, R13, RZ ;  /* 0x0000000d160a7227 */ /* 0x000fc800078e00ff */
[----:B------:R-:W-:Y:S01]  /*3a50*/  IMAD R5, R24, R11, R5 ;  /* 0x0000000b18057224 */ /* 0x000fe200078e0205 */
[----:B------:R-:W-:Y:S01]  /*3a60*/  LOP3.LUT R11, R21, 0x17c, RZ, 0xfc, !PT ;  /* 0x0000017c150b7812 */ /* 0x000fe200078efcff */
[----:B------:R-:W-:Y:S02]  /*3a70*/  IMAD.MOV R10, RZ, RZ, -R10 ;  /* 0x000000ffff0a7224 */ /* 0x000fe400078e0a0a */
[----:B------:R-:W-:Y:S02]  /*3a80*/  @!P5 IMAD.IADD R14, R14, 0x1, -R24 ;  /* 0x000000010e0ed824 */ /* 0x000fe400078e0a18 */
[----:B0-----:R-:W-:Y:S02]  /*3a90*/  IMAD.MOV.U32 R0, RZ, RZ, R9 ;  /* 0x000000ffff007224 */ /* 0x001fe400078e0009 */
[----:B------:R-:W-:Y:S01]  /*3aa0*/  IMAD.HI.U32 R9, R22, R12, RZ ;  /* 0x0000000c16097227 */ /* 0x000fe200078e00ff */
[----:B------:R-:W-:-:S03]  /*3ab0*/  ISETP.GT.U32.AND P5, PT, R24, R14, PT ;  /* 0x0000000e1800720c */ /* 0x000fc60003fa4070 */
[----:B------:R-:W-:Y:S01]  /*3ac0*/  @!P4 IMAD.MOV R0, RZ, RZ, -R0 ;  /* 0x000000ffff00c224 */ /* 0x000fe200078e0a00 */
[C---:B------:R-:W-:Y:S01]  /*3ad0*/  ISETP.GT.U32.AND P4, PT, R24.reuse, R3, PT ;  /* 0x000000031800720c */ /* 0x040fe20003f84070 */
[----:B------:R-:W-:Y:S01]  /*3ae0*/  @!P1 IMAD.IADD R7, R7, 0x1, -R24 ;  /* 0x0000000107079824 */ /* 0x000fe200078e0a18 */
[C---:B------:R-:W-:Y:S01]  /*3af0*/  ISETP.GT.U32.AND P1, PT, R24.reuse, R5, PT ;  /* 0x000000051800720c */ /* 0x040fe20003f24070 */
[----:B------:R-:W-:Y:S01]  /*3b00*/  IMAD.MOV R9, RZ, RZ, -R9 ;  /* 0x000000ffff097224 */ /* 0x000fe200078e0a09 */
[----:B------:R0:W-:Y:S01]  /*3b10*/  STL [R1+0x300], R0 ;  /* 0x0003000001007387 */ /* 0x0001e20000100800 */
[C---:B------:R-:W-:Y:S01]  /*3b20*/  IMAD R13, R24.reuse, R10, R13 ;  /* 0x0000000a180d7224 */ /* 0x040fe200078e020d */
[----:B------:R-:W-:Y:S01]  /*3b30*/  LOP3.LUT R10, R21, 0x17a, RZ, 0xfc, !PT ;  /* 0x0000017a150a7812 */ /* 0x000fe200078efcff */
[----:B------:R-:W-:Y:S01]  /*3b40*/  IMAD R12, R24, R9, R12 ;  /* 0x00000009180c7224 */ /* 0x000fe200078e020c */
[----:B------:R-:W-:Y:S01]  /*3b50*/  IABS R9, R11 ;  /* 0x0000000b00097213 */ /* 0x000fe20000000000 */
[----:B------:R-:W-:Y:S01]  /*3b60*/  @!P5 IMAD.IADD R14, R14, 0x1, -R24 ;  /* 0x000000010e0ed824 */ /* 0x000fe200078e0a18 */
[----:B------:R-:W-:Y:S01]  /*3b70*/  IABS R16, R10 ;  /* 0x0000000a00107213 */ /* 0x000fe20000000000 */
[----:B------:R-:W-:Y:S01]  /*3b80*/  @!P0 IMAD.MOV R8, RZ, RZ, -R8 ;  /* 0x000000ffff088224 */ /* 0x000fe200078e0a08 */
[----:B------:R-:W-:Y:S01]  /*3b90*/  ISETP.GT.U32.AND P5, PT, R24, R12, PT ;  /* 0x0000000c1800720c */ /* 0x000fe20003fa4070 */
[--C-:B------:R-:W-:Y:S01]  /*3ba0*/  @!P4 IMAD.IADD R3, R3, 0x1, -R24.reuse ;  /* 0x000000010303c824 */ /* 0x100fe200078e0a18 */
[----:B------:R-:W-:Y:S01]  /*3bb0*/  ISETP.GE.AND P0, PT, R2, RZ, PT ;  /* 0x000000ff0200720c */ /* 0x000fe20003f06270 */
[----:B0-----:R-:W-:Y:S01]  /*3bc0*/  IMAD.MOV.U32 R0, RZ, RZ, R7 ;  /* 0x000000ffff007224 */ /* 0x001fe200078e0007 */
[----:B------:R0:W-:Y:S01]  /*3bd0*/  STL [R1+0x2cc], R8 ;  /* 0x0002cc0801007387 */ /* 0x0001e20000100800 */
[----:B------:R-:W-:Y:S01]  /*3be0*/  LOP3.LUT R2, R21, 0x180, RZ, 0xfc, !PT ;  /* 0x0000018015027812 */ /* 0x000fe200078efcff */
[----:B------:R-:W-:Y:S01]  /*3bf0*/  @!P1 IMAD.IADD R5, R5, 0x1, -R24 ;  /* 0x0000000105059824 */ /* 0x000fe200078e0a18 */
[----:B------:R-:W-:Y:S01]  /*3c00*/  ISETP.GE.AND P1, PT, R4, RZ, PT ;  /* 0x000000ff0400720c */ /* 0x000fe20003f26270 */
[----:B------:R-:W-:Y:S01]  /*3c10*/  @!P6 IMAD.MOV R0, RZ, RZ, -R0 ;  /* 0x000000ffff00e224 */ /* 0x000fe200078e0a00 */
[----:B------:R-:W-:Y:S01]  /*3c20*/  ISETP.GT.U32.AND P6, PT, R24, R13, PT ;  /* 0x0000000d1800720c */ /* 0x000fe20003fc4070 */
[----:B------:R-:W-:Y:S01]  /*3c30*/  @!P2 IMAD.MOV R14, RZ, RZ, -R14 ;  /* 0x000000ffff0ea224 */ /* 0x000fe200078e0a0e */
[----:B------:R-:W-:-:S02]  /*3c40*/  IABS R7, R2 ;  /* 0x0000000200077213 */ /* 0x000fc40000000000 */
[----:B------:R1:W-:Y:S01]  /*3c50*/  STL [R1+0x2f4], R0 ;  /* 0x0002f40001007387 */ /* 0x0003e20000100800 */
[----:B0-----:R-:W-:Y:S01]  /*3c60*/  LOP3.LUT R8, R21, 0x17e, RZ, 0xfc, !PT ;  /* 0x0000017e15087812 */ /* 0x001fe200078efcff */
[----:B------:R-:W-:Y:S01]  /*3c70*/  @!P5 IMAD.IADD R12, R12, 0x1, -R24 ;  /* 0x000000010c0cd824 */ /* 0x000fe200078e0a18 */
[----:B------:R-:W-:Y:S01]  /*3c80*/  ISETP.GE.AND P4, PT, R6, RZ, PT ;  /* 0x000000ff0600720c */ /* 0x000fe20003f86270 */
[----:B------:R-:W-:Y:S01]  /*3c90*/  IMAD.HI.U32 R6, R22, R7, RZ ;  /* 0x0000000716067227 */ /* 0x000fe200078e00ff */
[----:B------:R-:W-:-:S03]  /*3ca0*/  IABS R4, R8 ;  /* 0x0000000800047213 */ /* 0x000fc60000000000 */
[----:B------:R-:W-:Y:S02]  /*3cb0*/  IMAD.MOV R6, RZ, RZ, -R6 ;  /* 0x000000ffff067224 */ /* 0x000fe400078e0a06 */
[----:B------:R-:W-:Y:S01]  /*3cc0*/  @!P6 IMAD.IADD R13, R13, 0x1, -R24 ;  /* 0x000000010d0de824 */ /* 0x000fe200078e0a18 */
[C---:B------:R-:W-:Y:S01]  /*3cd0*/  ISETP.GT.U32.AND P6, PT, R24.reuse, R5, PT ;  /* 0x000000051800720c */ /* 0x040fe20003fc4070 */
[----:B-1----:R-:W-:Y:S02]  /*3ce0*/  IMAD.MOV.U32 R0, RZ, RZ, R3 ;  /* 0x000000ffff007224 */ /* 0x002fe400078e0003 */
[----:B------:R-:W-:Y:S01]  /*3cf0*/  IMAD.MOV.U32 R3, RZ, RZ, R4 ;  /* 0x000000ffff037224 */ /* 0x000fe200078e0004 */
[C---:B------:R-:W-:Y:S01]  /*3d00*/  ISETP.GT.U32.AND P5, PT, R24.reuse, R13, PT ;  /* 0x0000000d1800720c */ /* 0x040fe20003fa4070 */
[----:B------:R-:W-:Y:S01]  /*3d10*/  @!P3 IMAD.MOV R0, RZ, RZ, -R0 ;  /* 0x000000ffff00b224 */ /* 0x000fe200078e0a00 */
[----:B------:R-:W-:Y:S01]  /*3d20*/  ISETP.GT.U32.AND P3, PT, R24, R12, PT ;  /* 0x0000000c1800720c */ /* 0x000fe20003f64070 */
[----:B------:R-:W-:-:S03]  /*3d30*/  IMAD.HI.U32 R4, R22, R3, RZ ;  /* 0x0000000316047227 */ /* 0x000fc600078e00ff */
[----:B------:R0:W-:Y:S01]  /*3d40*/  STL [R1+0x2f8], R0 ;  /* 0x0002f80001007387 */ /* 0x0001e20000100800 */
[C---:B------:R-:W-:Y:S02]  /*3d50*/  IMAD R7, R24.reuse, R6, R7 ;  /* 0x0000000618077224 */ /* 0x040fe400078e0207 */
[----:B------:R-:W-:Y:S01]  /*3d60*/  IMAD.MOV R4, RZ, RZ, -R4 ;  /* 0x000000ffff047224 */ /* 0x000fe200078e0a04 */
[----:B------:R-:W-:Y:S01]  /*3d70*/  STL [R1+0x2d4], R14 ;  /* 0x0002d40e01007387 */ /* 0x000fe20000100800 */
[--C-:B------:R-:W-:Y:S01]  /*3d80*/  @!P6 IMAD.IADD R5, R5, 0x1, -R24.reuse ;  /* 0x000000010505e824 */ /* 0x100fe200078e0a18 */
[C---:B------:R-:W-:Y:S01]  /*3d90*/  ISETP.GT.U32.AND P6, PT, R24.reuse, R7, PT ;  /* 0x000000071800720c */ /* 0x040fe20003fc4070 */
[----:B------:R-:W-:Y:S02]  /*3da0*/  IMAD R3, R24, R4, R3 ;  /* 0x0000000418037224 */ /* 0x000fe400078e0203 */
[----:B------:R-:W-:Y:S02]  /*3db0*/  @!P3 IMAD.IADD R12, R12, 0x1, -R24 ;  /* 0x000000010c0cb824 */ /* 0x000fe400078e0a18 */
[----:B------:R-:W-:Y:S01]  /*3dc0*/  IMAD.HI.U32 R4, R22, R9, RZ ;  /* 0x0000000916047227 */ /* 0x000fe200078e00ff */
[----:B------:R-:W-:-:S03]  /*3dd0*/  ISETP.GT.U32.AND P3, PT, R24, R3, PT ;  /* 0x000000031800720c */ /* 0x000fc60003f64070 */
[----:B------:R-:W-:Y:S01]  /*3de0*/  @!P5 IMAD.IADD R13, R13, 0x1, -R24 ;  /* 0x000000010d0dd824 */ /* 0x000fe200078e0a18 */
[----:B------:R-:W-:Y:S01]  /*3df0*/  ISETP.GE.AND P5, PT, R2, RZ, PT ;  /* 0x000000ff0200720c */ /* 0x000fe20003fa6270 */
[----:B------:R-:W-:Y:S01]  /*3e00*/  IMAD.HI.U32 R6, R22, R16, RZ ;  /* 0x0000001016067227 */ /* 0x000fe200078e00ff */
[----:B------:R-:W-:-:S03]  /*3e10*/  LOP3.LUT R2, R21, 0x178, RZ, 0xfc, !PT ;  /* 0x0000017815027812 */ /* 0x000fc600078efcff */
[----:B------:R-:W-:Y:S01]  /*3e20*/  @!P6 IMAD.IADD R7, R7, 0x1, -R24 ;  /* 0x000000010707e824 */ /* 0x000fe200078e0a18 */
[----:B------:R-:W-:Y:S01]  /*3e30*/  ISETP.GE.AND P6, PT, R8, RZ, PT ;  /* 0x000000ff0800720c */ /* 0x000fe20003fc6270 */
[----:B------:R-:W-:Y:S01]  /*3e40*/  IMAD.MOV R4, RZ, RZ, -R4 ;  /* 0x000000ffff047224 */ /* 0x000fe200078e0a04 */
[----:B------:R-:W-:Y:S01]  /*3e50*/  LOP3.LUT R8, R21, 0x176, RZ, 0xfc, !PT ;  /* 0x0000017615087812 */ /* 0x000fe200078efcff */
[----:B------:R-:W-:Y:S01]  /*3e60*/  @!P3 IMAD.IADD R3, R3, 0x1, -R24 ;  /* 0x000000010303b824 */ /* 0x000fe200078e0a18 */
[C---:B------:R-:W-:Y:S01]  /*3e70*/  ISETP.GT.U32.AND P3, PT, R24.reuse, R7, PT ;  /* 0x000000071800720c */ /* 0x040fe20003f64070 */
[----:B0-----:R-:W-:Y:S02]  /*3e80*/  IMAD.MOV.U32 R0, RZ, RZ, R5 ;  /* 0x000000ffff007224 */ /* 0x001fe400078e0005 */
[----:B------:R-:W-:Y:S01]  /*3e90*/  IMAD.MOV R6, RZ, RZ, -R6 ;  /* 0x000000ffff067224 */ /* 0x000fe200078e0a06 */
[C---:B------:R-:W-:Y:S01]  /*3ea0*/  ISETP.GT.U32.AND P2, PT, R24.reuse, R3, PT ;  /* 0x000000031800720c */ /* 0x040fe20003f44070 */
[----:B------:R-:W-:Y:S01]  /*3eb0*/  IMAD R9, R24, R4, R9 ;  /* 0x0000000418097224 */ /* 0x000fe200078e0209 */
[----:B------:R-:W-:Y:S01]  /*3ec0*/  IABS R4, R2 ;  /* 0x0000000200047213 */ /* 0x000fe20000000000 */
[----:B------:R-:W-:-:S02]  /*3ed0*/  @!P0 IMAD.MOV R0, RZ, RZ, -R0 ;  /* 0x000000ffff008224 */ /* 0x000fc400078e0a00 */
[----:B------:R-:W-:Y:S01]  /*3ee0*/  IMAD R16, R24, R6, R16 ;  /* 0x0000000618107224 */ /* 0x000fe200078e0210 */
[----:B------:R-:W-:Y:S01]  /*3ef0*/  IABS R6, R8 ;  /* 0x0000000800067213 */ /* 0x000fe20000000000 */
[----:B------:R-:W-:Y:S01]  /*3f00*/  IMAD.HI.U32 R5, R22, R4, RZ ;  /* 0x0000000416057227 */ /* 0x000fe200078e00ff */
[C---:B------:R-:W-:Y:S01]  /*3f10*/  ISETP.GT.U32.AND P0, PT, R24.reuse, R9, PT ;  /* 0x000000091800720c */ /* 0x040fe20003f04070 */
[----:B------:R0:W-:Y:S02]  /*3f20*/  STL [R1+0x2f0], R0 ;  /* 0x0002f00001007387 */ /* 0x0001e40000100800 */
[----:B------:R-:W-:Y:S01]  /*3f30*/  @!P4 IMAD.MOV R13, RZ, RZ, -R13 ;  /* 0x000000ffff0dc224 */ /* 0x000fe200078e0a0d */
[----:B------:R-:W-:Y:S01]  /*3f40*/  ISETP.GT.U32.AND P4, PT, R24, R16, PT ;  /* 0x000000101800720c */ /* 0x000fe20003f84070 */
[--C-:B------:R-:W-:Y:S01]  /*3f50*/  @!P3 IMAD.IADD R7, R7, 0x1, -R24.reuse ;  /* 0x000000010707b824 */ /* 0x100fe200078e0a18 */
[----:B------:R-:W-:Y:S01]  /*3f60*/  ISETP.GE.AND P3, PT, R10, RZ, PT ;  /* 0x000000ff0a00720c */ /* 0x000fe20003f66270 */
[----:B------:R-:W-:Y:S01]  /*3f70*/  IMAD.MOV R5, RZ, RZ, -R5 ;  /* 0x000000ffff057224 */ /* 0x000fe200078e0a05 */
[----:B------:R1:W-:Y:S01]  /*3f80*/  STL [R1+0x2dc], R13 ;  /* 0x0002dc0d01007387 */ /* 0x0003e20000100800 */
[----:B------:R-:W-:Y:S01]  /*3f90*/  @!P2 IMAD.IADD R3, R3, 0x1, -R24 ;  /* 0x000000010303a824 */ /* 0x000fe200078e0a18 */
[----:B------:R-:W-:Y:S01]  /*3fa0*/  ISETP.GE.AND P2, PT, R2, RZ, PT ;  /* 0x000000ff0200720c */ /* 0x000fe20003f46270 */
[----:B0-----:R-:W-:Y:S01]  /*3fb0*/  IMAD.MOV.U32 R0, RZ, RZ, R12 ;  /* 0x000000ffff007224 */ /* 0x001fe200078e000c */
[----:B------:R-:W-:Y:S01]  /*3fc0*/  LOP3.LUT R2, R21, 0x174, RZ, 0xfc, !PT ;  /* 0x0000017415027812 */ /* 0x000fe200078efcff */
[----:B------:R-:W-:-:S04]  /*3fd0*/  IMAD.HI.U32 R12, R22, R6, RZ ;  /* 0x00000006160c7227 */ /* 0x000fc800078e00ff */
[----:B------:R-:W-:Y:S01]  /*3fe0*/  @!P1 IMAD.MOV R0, RZ, RZ, -R0 ;  /* 0x000000ffff009224 */ /* 0x000fe200078e0a00 */
[----:B------:R-:W-:Y:S01]  /*3ff0*/  ISETP.GE.AND P1, PT, R11, RZ, PT ;  /* 0x000000ff0b00720c */ /* 0x000fe20003f26270 */
[----:B------:R-:W-:Y:S01]  /*4000*/  IMAD.MOV R12, RZ, RZ, -R12 ;  /* 0x000000ffff0c7224 */ /* 0x000fe200078e0a0c */
[C---:B------:R-:W-:Y:S01]  /*4010*/  LOP3.LUT R11, R21.reuse, 0x170, RZ, 0xfc, !PT ;  /* 0x00000170150b7812 */ /* 0x040fe200078efcff */
[C---:B------:R-:W-:Y:S01]  /*4020*/  IMAD R4, R24.reuse, R5, R4 ;  /* 0x0000000518047224 */ /* 0x040fe200078e0204 */
[----:B------:R0:W-:Y:S01]  /*4030*/  STL [R1+0x2ec], R0 ;  /* 0x0002ec0001007387 */ /* 0x0001e20000100800 */
[----:B-1----:R-:W-:Y:S01]  /*4040*/  IMAD.MOV.U32 R13, RZ, RZ, R7 ;  /* 0x000000ffff0d7224 */ /* 0x002fe200078e0007 */
[----:B------:R-:W-:Y:S01]  /*4050*/  LOP3.LUT R5, R21, 0x172, RZ, 0xfc, !PT ;  /* 0x0000017215057812 */ /* 0x000fe200078efcff */
[----:B------:R-:W-:Y:S01]  /*4060*/  @!P0 IMAD.IADD R9, R9, 0x1, -R24 ;  /* 0x0000000109098824 */ /* 0x000fe200078e0a18 */
[----:B------:R-:W-:Y:S01]  /*4070*/  IABS R7, R2 ;  /* 0x0000000200077213 */ /* 0x000fe20000000000 */
[C---:B------:R-:W-:Y:S01]  /*4080*/  IMAD R6, R24.reuse, R12, R6 ;  /* 0x0000000c18067224 */ /* 0x040fe200078e0206 */
[----:B------:R-:W-:Y:S01]  /*4090*/  IABS R10, R11 ;  /* 0x0000000b000a7213 */ /* 0x000fe20000000000 */
[----:B------:R-:W-:Y:S01]  /*40a0*/  @!P5 IMAD.MOV R13, RZ, RZ, -R13 ;  /* 0x000000ffff0dd224 */ /* 0x000fe200078e0a0d */
[----:B------:R-:W-:Y:S01]  /*40b0*/  ISETP.GT.U32.AND P5, PT, R24, R4, PT ;  /* 0x000000041800720c */ /* 0x000fe20003fa4070 */
[----:B------:R-:W-:Y:S01]  /*40c0*/  @!P4 IMAD.IADD R16, R16, 0x1, -R24 ;  /* 0x000000011010c824 */ /* 0x000fe200078e0a18 */
[C---:B------:R-:W-:Y:S01]  /*40d0*/  ISETP.GT.U32.AND P0, PT, R24.reuse, R9, PT ;  /* 0x000000091800720c */ /* 0x040fe20003f04070 */
[----:B0-----:R-:W-:Y:S01]  /*40e0*/  IMAD.MOV.U32 R0, RZ, RZ, R3 ;  /* 0x000000ffff007224 */ /* 0x001fe200078e0003 */
[----:B------:R-:W-:Y:S01]  /*40f0*/  IABS R3, R5 ;  /* 0x0000000500037213 */ /* 0x000fe20000000000 */
[----:B------:R0:W-:Y:S01]  /*4100*/  STL [R1+0x2e0], R13 ;  /* 0x0002e00d01007387 */ /* 0x0001e20000100800 */
[C---:B------:R-:W-:Y:S01]  /*4110*/  ISETP.GT.U32.AND P4, PT, R24.reuse, R16, PT ;  /* 0x000000101800720c */ /* 0x040fe20003f84070 */
[----:B------:R-:W-:Y:S01]  /*4120*/  @!P6 IMAD.MOV R0, RZ, RZ, -R0 ;  /* 0x000000ffff00e224 */ /* 0x000fe200078e0a00 */
[----:B------:R-:W-:-:S02]  /*4130*/  ISETP.GT.U32.AND P6, PT, R24, R6, PT ;  /* 0x000000061800720c */ /* 0x000fc40003fc4070 */
[----:B------:R-:W-:Y:S02]  /*4140*/  LOP3.LUT R12, R21, 0x16c, RZ, 0xfc, !PT ;  /* 0x0000016c150c7812 */ /* 0x000fe400078efcff */
[----:B------:R1:W-:Y:S01]  /*4150*/  STL [R1+0x2e8], R0 ;  /* 0x0002e80001007387 */ /* 0x0003e20000100800 */
[--C-:B------:R-:W-:Y:S02]  /*4160*/  @!P5 IMAD.IADD R4, R4, 0x1, -R24.reuse ;  /* 0x000000010404d824 */ /* 0x100fe400078e0a18 */
[--C-:B------:R-:W-:Y:S01]  /*4170*/  @!P0 IMAD.IADD R9, R9, 0x1, -R24.reuse ;  /* 0x0000000109098824 */ /* 0x100fe200078e0a18 */
[----:B------:R-:W-:Y:S01]  /*4180*/  ISETP.GE.AND P0, PT, R8, RZ, PT ;  /* 0x000000ff0800720c */ /* 0x000fe20003f06270 */
[----:B------:R-:W-:Y:S01]  /*4190*/  IMAD.HI.U32 R8, R22, R7, RZ ;  /* 0x0000000716087227 */ /* 0x000fe200078e00ff */
[----:B------:R-:W-:Y:S02]  /*41a0*/  ISETP.GT.U32.AND P5, PT, R24, R4, PT ;  /* 0x000000041800720c */ /* 0x000fe40003fa4070 */
[----:B0-----:R-:W-:Y:S01]  /*41b0*/  IABS R13, R12 ;  /* 0x0000000c000d7213 */ /* 0x001fe20000000000 */
[----:B------:R-:W-:-:S02]  /*41c0*/  @!P6 IMAD.IADD R6, R6, 0x1, -R24 ;  /* 0x000000010606e824 */ /* 0x000fc400078e0a18 */
[----:B------:R-:W-:Y:S01]  /*41d0*/  @!P4 IMAD.IADD R16, R16, 0x1, -R24 ;  /* 0x000000011010c824 */ /* 0x000fe200078e0a18 */
[----:B------:R-:W-:Y:S01]  /*41e0*/  ISETP.GE.AND P4, PT, R2, RZ, PT ;  /* 0x000000ff0200720c */ /* 0x000fe20003f86270 */
[----:B------:R-:W-:Y:S01]  /*41f0*/  IMAD.HI.U32 R2, R22, R3, RZ ;  /* 0x0000000316027227 */ /* 0x000fe200078e00ff */
[----:B------:R-:W-:-:S03]  /*4200*/  ISETP.GT.U32.AND P6, PT, R24, R6, PT ;  /* 0x000000061800720c */ /* 0x000fc60003fc4070 */
[----:B------:R-:W-:Y:S02]  /*4210*/  IMAD.MOV R8, RZ, RZ, -R8 ;  /* 0x000000ffff087224 */ /* 0x000fe400078e0a08 */
[----:B------:R-:W-:Y:S02]  /*4220*/  IMAD.MOV R2, RZ, RZ, -R2 ;  /* 0x000000ffff027224 */ /* 0x000fe400078e0a02 */
[C---:B------:R-:W-:Y:S01]  /*4230*/  IMAD R7, R24.reuse, R8, R7 ;  /* 0x0000000818077224 */ /* 0x040fe200078e0207 */
[C---:B------:R-:W-:Y:S01]  /*4240*/  LOP3.LUT R8, R21.reuse, 0x16e, RZ, 0xfc, !PT ;  /* 0x0000016e15087812 */ /* 0x040fe200078efcff */
[----:B------:R-:W-:Y:S01]  /*4250*/  IMAD R3, R24, R2, R3 ;  /* 0x0000000218037224 */ /* 0x000fe200078e0203 */
[C---:B------:R-:W-:Y:S01]  /*4260*/  LOP3.LUT R2, R21.reuse, 0x16a, RZ, 0xfc, !PT ;  /* 0x0000016a15027812 */ /* 0x040fe200078efcff */
[--C-:B------:R-:W-:Y:S01]  /*4270*/  @!P5 IMAD.IADD R4, R4, 0x1, -R24.reuse ;  /* 0x000000010404d824 */ /* 0x100fe200078e0a18 */
[----:B------:R-:W-:Y:S01]  /*4280*/  ISETP.GT.U32.AND P5, PT, R24, R7, PT ;  /* 0x000000071800720c */ /* 0x000fe20003fa4070 */
[----:B------:R-:W-:Y:S01]  /*4290*/  @!P6 IMAD.IADD R6, R6, 0x1, -R24 ;  /* 0x000000010606e824 */ /* 0x000fe200078e0a18 */
[----:B------:R-:W-:Y:S01]  /*42a0*/  ISETP.GT.U32.AND P6, PT, R24, R3, PT ;  /* 0x000000031800720c */ /* 0x000fe20003fc4070 */
[----:B-1----:R-:W-:Y:S01]  /*42b0*/  IMAD.MOV.U32 R0, RZ, RZ, R9 ;  /* 0x000000ffff007224 */ /* 0x002fe200078e0009 */
[----:B------:R-:W-:Y:S01]  /*42c0*/  IABS R14, R8 ;  /* 0x00000008000e7213 */ /* 0x000fe20000000000 */
[----:B------:R-:W-:Y:S01]  /*42d0*/  IMAD.HI.U32 R15, R22, R13, RZ ;  /* 0x0000000d160f7227 */ /* 0x000fe200078e00ff */
[----:B------:R-:W-:-:S03]  /*42e0*/  LOP3.LUT R9, R21, 0x168, RZ, 0xfc, !PT ;  /* 0x0000016815097812 */ /* 0x000fc600078efcff */
[----:B------:R-:W-:Y:S01]  /*42f0*/  @!P1 IMAD.MOV R0, RZ, RZ, -R0 ;  /* 0x000000ffff009224 */ /* 0x000fe200078e0a00 */
[----:B------:R-:W-:Y:S01]  /*4300*/  ISETP.GE.AND P1, PT, R5, RZ, PT ;  /* 0x000000ff0500720c */ /* 0x000fe20003f26270 */
[----:B------:R-:W-:-:S03]  /*4310*/  IMAD.HI.U32 R5, R22, R10, RZ ;  /* 0x0000000a16057227 */ /* 0x000fc600078e00ff */
[----:B------:R0:W-:Y:S01]  /*4320*/  STL [R1+0x2e4], R0 ;  /* 0x0002e40001007387 */ /* 0x0001e20000100800 */
[--C-:B------:R-:W-:Y:S02]  /*4330*/  @!P5 IMAD.IADD R7, R7, 0x1, -R24.reuse ;  /* 0x000000010707d824 */ /* 0x100fe400078e0a18 */
[----:B------:R-:W-:Y:S02]  /*4340*/  IMAD.MOV R5, RZ, RZ, -R5 ;  /* 0x000000ffff057224 */ /* 0x000fe400078e0a05 */
[----:B------:R-:W-:Y:S01]  /*4350*/  @!P6 IMAD.IADD R3, R3, 0x1, -R24 ;  /* 0x000000010303e824 */ /* 0x000fe200078e0a18 */
[----:B------:R-:W-:Y:S01]  /*4360*/  ISETP.GT.U32.AND P6, PT, R24, R7, PT ;  /* 0x000000071800720c */ /* 0x000fe20003fc4070 */
[----:B------:R-:W-:-:S04]  /*4370*/  IMAD.HI.U32 R17, R22, R14, RZ ;  /* 0x0000000e16117227 */ /* 0x000fc800078e00ff */
[----:B0-----:R-:W-:Y:S02]  /*4380*/  IMAD.MOV.U32 R0, RZ, RZ, R16 ;  /* 0x000000ffff007224 */ /* 0x001fe400078e0010 */
[C---:B------:R-:W-:Y:S01]  /*4390*/  IMAD R10, R24.reuse, R5, R10 ;  /* 0x00000005180a7224 */ /* 0x040fe200078e020a */
[----:B------:R-:W-:Y:S01]  /*43a0*/  IABS R5, R2 ;  /* 0x0000000200057213 */ /* 0x000fe20000000000 */
[----:B------:R-:W-:Y:S01]  /*43b0*/  @!P3 IMAD.MOV R0, RZ, RZ, -R0 ;  /* 0x000000ffff00b224 */ /* 0x000fe200078e0a00 */
[----:B------:R-:W-:Y:S01]  /*43c0*/  ISETP.GE.AND P3, PT, R11, RZ, PT ;  /* 0x000000ff0b00720c */ /* 0x000fe20003f66270 */
[----:B------:R-:W-:Y:S01]  /*43d0*/  IMAD.MOV R17, RZ, RZ, -R17 ;  /* 0x000000ffff117224 */ /* 0x000fe200078e0a11 */
[C---:B------:R-:W-:Y:S01]  /*43e0*/  ISETP.GT.U32.AND P5, PT, R24.reuse, R10, PT ;  /* 0x0000000a1800720c */ /* 0x040fe20003fa4070 */
[----:B------:R-:W-:Y:S01]  /*43f0*/  IMAD.MOV.U32 R16, RZ, RZ, R5 ;  /* 0x000000ffff107224 */ /* 0x000fe200078e0005 */
[----:B------:R0:W-:Y:S01]  /*4400*/  STL [R1+0x2d8], R0 ;  /* 0x0002d80001007387 */ /* 0x0001e20000100800 */
[----:B------:R-:W-:Y:S01]  /*4410*/  IMAD R11, R24, R17, R14 ;  /* 0x00000011180b7224 */ /* 0x000fe200078e020e */
[----:B------:R-:W-:Y:S01]  /*4420*/  IABS R14, R9 ;  /* 0x00000009000e7213 */ /* 0x000fe20000000000 */
[----:B------:R-:W-:-:S02]  /*4430*/  IMAD.MOV R15, RZ, RZ, -R15 ;  /* 0x000000ffff0f7224 */ /* 0x000fc400078e0a0f */
[----:B------:R-:W-:Y:S01]  /*4440*/  @!P6 IMAD.IADD R7, R7, 0x1, -R24 ;  /* 0x000000010707e824 */ /* 0x000fe200078e0a18 */
[C---:B------:R-:W-:Y:S01]  /*4450*/  ISETP.GT.U32.AND P6, PT, R24.reuse, R11, PT ;  /* 0x0000000b1800720c */ /* 0x040fe20003fc4070 */
[----:B------:R-:W-:Y:S02]  /*4460*/  IMAD R5, R24, R15, R13 ;  /* 0x0000000f18057224 */ /* 0x000fe400078e020d */
[----:B------:R-:W-:Y:S02]  /*4470*/  IMAD.MOV.U32 R13, RZ, RZ, R6 ;  /* 0x000000ffff0d7224 */ /* 0x000fe400078e0006 */
[----:B0-----:R-:W-:Y:S02]  /*4480*/  IMAD.MOV.U32 R0, RZ, RZ, R4 ;  /* 0x000000ffff007224 */ /* 0x001fe400078e0004 */
[----:B------:R-:W-:-:S04]  /*4490*/  IMAD.HI.U32 R4, R22, R16, RZ ;  /* 0x0000001016047227 */ /* 0x000fc800078e00ff */
[----:B------:R-:W-:Y:S01]  /*44a0*/  @!P2 IMAD.MOV R0, RZ, RZ, -R0 ;  /* 0x000000ffff00a224 */ /* 0x000fe200078e0a00 */
[----:B------:R-:W-:Y:S01]  /*44b0*/  ISETP.GT.U32.AND P2, PT, R24, R3, PT ;  /* 0x000000031800720c */ /* 0x000fe20003f44070 */
[----:B------:R-:W-:-:S03]  /*44c0*/  IMAD.HI.U32 R6, R22, R14, RZ ;  /* 0x0000000e16067227 */ /* 0x000fc600078e00ff */
[----:B------:R0:W-:Y:S01]  /*44d0*/  STL [R1+0x2d0], R0 ;  /* 0x0002d00001007387 */ /* 0x0001e20000100800 */
[----:B------:R-:W-:Y:S02]  /*44e0*/  IMAD.MOV R4, RZ, RZ, -R4 ;  /* 0x000000ffff047224 */ /* 0x000fe400078e0a04 */
[--C-:B------:R-:W-:Y:S02]  /*44f0*/  @!P5 IMAD.IADD R10, R10, 0x1, -R24.reuse ;  /* 0x000000010a0ad824 */ /* 0x100fe400078e0a18 */
[--C-:B------:R-:W-:Y:S02]  /*4500*/  @!P6 IMAD.IADD R11, R11, 0x1, -R24.reuse ;  /* 0x000000010b0be824 */ /* 0x100fe400078e0a18 */
[----:B------:R-:W-:Y:S01]  /*4510*/  @!P0 IMAD.MOV R13, RZ, RZ, -R13 ;  /* 0x000000ffff0d8224 */ /* 0x000fe200078e0a0d */
[----:B------:R-:W-:Y:S01]  /*4520*/  ISETP.GT.U32.AND P5, PT, R24, R10, PT ;  /* 0x0000000a1800720c */ /* 0x000fe20003fa4070 */
[----:B------:R-:W-:Y:S01]  /*4530*/  @!P2 IMAD.IADD R3, R3, 0x1, -R24 ;  /* 0x000000010303a824 */ /* 0x000fe200078e0a18 */
[----:B------:R-:W-:Y:S01]  /*4540*/  ISETP.GE.AND P0, PT, R8, RZ, PT ;  /* 0x000000ff0800720c */ /* 0x000fe20003f06270 */
[----:B0-----:R-:W-:Y:S01]  /*4550*/  IMAD.MOV.U32 R0, RZ, RZ, R7 ;  /* 0x000000ffff007224 */ /* 0x001fe200078e0007 */
[----:B------:R0:W-:Y:S01]  /*4560*/  STL [R1+0x2c8], R13 ;  /* 0x0002c80d01007387 */ /* 0x0001e20000100800 */
[----:B------:R-:W-:Y:S01]  /*4570*/  IMAD.MOV R7, RZ, RZ, -R6 ;  /* 0x000000ffff077224 */ /* 0x000fe200078e0a06 */
[----:B------:R-:W-:Y:S01]  /*4580*/  ISETP.GE.AND P2, PT, R12, RZ, PT ;  /* 0x000000ff0c00720c */ /* 0x000fe20003f46270 */
[----:B------:R-:W-:Y:S01]  /*4590*/  @!P4 IMAD.MOV R0, RZ, RZ, -R0 ;  /* 0x000000ffff00c224 */ /* 0x000fe200078e0a00 */
[C---:B------:R-:W-:Y:S01]  /*45a0*/  ISETP.GT.U32.AND P4, PT, R24.reuse, R5, PT ;  /* 0x000000051800720c */ /* 0x040fe20003f84070 */
[----:B------:R-:W-:Y:S01]  /*45b0*/  IMAD R6, R24, R4, R16 ;  /* 0x0000000418067224 */ /* 0x000fe200078e0210 */
[----:B------:R-:W-:-:S02]  /*45c0*/  LOP3.LUT R4, R21, 0x166, RZ, 0xfc, !PT ;  /* 0x0000016615047812 */ /* 0x000fc400078efcff */
[----:B------:R1:W-:Y:S01]  /*45d0*/  STL [R1+0x2c4], R0 ;  /* 0x0002c40001007387 */ /* 0x0003e20000100800 */
[----:B------:R-:W-:Y:S01]  /*45e0*/  @!P5 IMAD.IADD R10, R10, 0x1, -R24 ;  /* 0x000000010a0ad824 */ /* 0x000fe200078e0a18 */
[----:B------:R-:W-:Y:S02]  /*45f0*/  ISETP.GT.U32.AND P6, PT, R24, R6, PT ;  /* 0x000000061800720c */ /* 0x000fe40003fc4070 */
[----:B------:R-:W-:Y:S01]  /*4600*/  ISETP.GE.AND P5, PT, R2, RZ, PT ;  /* 0x000000ff0200720c */ /* 0x000fe20003fa6270 */
[C---:B------:R-:W-:Y:S01]  /*4610*/  IMAD R2, R24.reuse, R7, R14 ;  /* 0x0000000718027224 */ /* 0x040fe200078e020e */
[----:B------:R-:W-:Y:S01]  /*4620*/  IABS R14, R4 ;  /* 0x00000004000e7213 */ /* 0x000fe20000000000 */
[----:B------:R-:W-:Y:S01]  /*4630*/  IMAD.MOV.U32 R18, RZ, RZ, R10 ;  /* 0x000000ffff127224 */ /* 0x000fe200078e000a */
[----:B0-----:R-:W-:Y:S01]  /*4640*/  LOP3.LUT R13, R21, 0x164, RZ, 0xfc, !PT ;  /* 0x00000164150d7812 */ /* 0x001fe200078efcff */
[----:B------:R-:W-:Y:S01]  /*4650*/  @!P4 IMAD.IADD R5, R5, 0x1, -R24 ;  /* 0x000000010505c824 */ /* 0x000fe200078e0a18 */
[----:B------:R-:W-:Y:S01]  /*4660*/  ISETP.GT.U32.AND P4, PT, R24, R11, PT ;  /* 0x0000000b1800720c */ /* 0x000fe20003f84070 */
[----:B-1----:R-:W-:Y:S01]  /*4670*/  IMAD.MOV.U32 R0, RZ, RZ, R3 ;  /* 0x000000ffff007224 */ /* 0x002fe200078e0003 */
[----:B------:R-:W-:Y:S01]  /*4680*/  LOP3.LUT R3, R21, 0x162, RZ, 0xfc, !PT ;  /* 0x0000016215037812 */ /* 0x000fe200078efcff */
[----:B------:R-:W-:Y:S01]  /*4690*/  IMAD.HI.U32 R16, R22, R14, RZ ;  /* 0x0000000e16107227 */ /* 0x000fe200078e00ff */
[----:B------:R-:W-:-:S02]  /*46a0*/  IABS R15, R13 ;  /* 0x0000000d000f7213 */ /* 0x000fc40000000000 */
[----:B------:R-:W-:Y:S01]  /*46b0*/  LOP3.LUT R7, R21, 0x160, RZ, 0xfc, !PT ;  /* 0x0000016015077812 */ /* 0x000fe200078efcff */
[----:B------:R-:W-:Y:S01]  /*46c0*/  @!P1 IMAD.MOV R0, RZ, RZ, -R0 ;  /* 0x000000ffff009224 */ /* 0x000fe200078e0a00 */
[----:B------:R-:W-:Y:S01]  /*46d0*/  ISETP.GT.U32.AND P1, PT, R24, R5, PT ;  /* 0x000000051800720c */ /* 0x000fe20003f24070 */
[----:B------:R-:W-:Y:S01]  /*46e0*/  @!P6 IMAD.IADD R6, R6, 0x1, -R24 ;  /* 0x000000010606e824 */ /* 0x000fe200078e0a18 */
[----:B------:R-:W-:Y:S01]  /*46f0*/  IABS R12, R3 ;  /* 0x00000003000c7213 */ /* 0x000fe20000000000 */
[----:B------:R-:W-:Y:S01]  /*4700*/  IMAD.MOV R16, RZ, RZ, -R16 ;  /* 0x000000ffff107224 */ /* 0x000fe200078e0a10 */
[----:B------:R0:W-:Y:S01]  /*4710*/  STL [R1+0x2c0], R0 ;  /* 0x0002c00001007387 */ /* 0x0001e20000100800 */
[----:B------:R-:W-:Y:S01]  /*4720*/  @!P4 IMAD.IADD R11, R11, 0x1, -R24 ;  /* 0x000000010b0bc824 */ /* 0x000fe200078e0a18 */
[----:B------:R-:W-:Y:S01]  /*4730*/  ISETP.GT.U32.AND P6, PT, R24, R6, PT ;  /* 0x000000061800720c */ /* 0x000fe20003fc4070 */
[----:B------:R-:W-:Y:S01]  /*4740*/  IMAD.HI.U32 R17, R22, R12, RZ ;  /* 0x0000000c16117227 */ /* 0x000fe200078e00ff */
[----:B------:R-:W-:-:S02]  /*4750*/  ISETP.GT.U32.AND P4, PT, R24, R2, PT ;  /* 0x000000021800720c */ /* 0x000fc40003f84070 */
[----:B------:R-:W-:Y:S01]  /*4760*/  IABS R8, R7 ;  /* 0x0000000700087213 */ /* 0x000fe20000000000 */
[----:B------:R-:W-:Y:S02]  /*4770*/  @!P3 IMAD.MOV R18, RZ, RZ, -R18 ;  /* 0x000000ffff12b224 */ /* 0x000fe400078e0a12 */
[----:B------:R-:W-:Y:S01]  /*4780*/  @!P1 IMAD.IADD R5, R5, 0x1, -R24 ;  /* 0x0000000105059824 */ /* 0x000fe200078e0a18 */
[----:B------:R-:W-:Y:S01]  /*4790*/  ISETP.GE.AND P1, PT, R9, RZ, PT ;  /* 0x000000ff0900720c */ /* 0x000fe20003f26270 */
[----:B------:R-:W-:Y:S01]  /*47a0*/  IMAD R9, R24, R16, R14 ;  /* 0x0000001018097224 */ /* 0x000fe200078e020e */
[----:B------:R-:W-:Y:S01]  /*47b0*/  STL [R1+0x2bc], R18 ;  /* 0x0002bc1201007387 */ /* 0x000fe20000100800 */
[----:B------:R-:W-:-:S04]  /*47c0*/  IMAD.HI.U32 R14, R22, R15, RZ ;  /* 0x0000000f160e7227 */ /* 0x000fc800078e00ff */
[--C-:B------:R-:W-:Y:S01]  /*47d0*/  @!P6 IMAD.IADD R6, R6, 0x1, -R24.reuse ;  /* 0x000000010606e824 */ /* 0x100fe200078e0a18 */
[----:B------:R-:W-:Y:S01]  /*47e0*/  ISETP.GT.U32.AND P6, PT, R24, R9, PT ;  /* 0x000000091800720c */ /* 0x000fe20003fc4070 */
[----:B------:R-:W-:Y:S01]  /*47f0*/  @!P4 IMAD.IADD R2, R2, 0x1, -R24 ;  /* 0x000000010202c824 */ /* 0x000fe200078e0a18 */
[----:B------:R-:W-:Y:S01]  /*4800*/  ISETP.GE.AND P4, PT, R4, RZ, PT ;  /* 0x000000ff0400720c */ /* 0x000fe20003f86270 */
[----:B0-----:R-:W-:Y:S01]  /*4810*/  IMAD.MOV.U32 R0, RZ, RZ, R11 ;  /* 0x000000ffff007224 */ /* 0x001fe200078e000b */
[----:B------:R-:W-:Y:S01]  /*4820*/  LOP3.LUT R4, R21, 0x15e, RZ, 0xfc, !PT ;  /* 0x0000015e15047812 */ /* 0x000fe200078efcff */
[----:B------:R-:W-:Y:S02]  /*4830*/  IMAD.MOV R14, RZ, RZ, -R14 ;  /* 0x000000ffff0e7224 */ /* 0x000fe400078e0a0e */
[----:B------:R-:W-:Y:S01]  /*4840*/  @!P0 IMAD.MOV R0, RZ, RZ, -R0 ;  /* 0x000000ffff008224 */ /* 0x000fe200078e0a00 */
[----:B------:R-:W-:Y:S01]  /*4850*/  IABS R10, R4 ;  /* 0x00000004000a7213 */ /* 0x000fe20000000000 */
[----:B------:R-:W-:-:S03]  /*4860*/  IMAD.HI.U32 R16, R22, R8, RZ ;  /* 0x0000000816107227 */ /* 0x000fc600078e00ff */
[----:B------:R0:W-:Y:S01]  /*4870*/  STL [R1+0x2b8], R0 ;  /* 0x0002b80001007387 */ /* 0x0001e20000100800 */
[----:B------:R-:W-:Y:S01]  /*4880*/  @!P6 IMAD.IADD R9, R9, 0x1, -R24 ;  /* 0x000000010909e824 */ /* 0x000fe200078e0a18 */
[C---:B------:R-:W-:Y:S01]  /*4890*/  ISETP.GT.U32.AND P6, PT, R24.reuse, R2, PT ;  /* 0x000000021800720c */ /* 0x040fe20003fc4070 */
[----:B------:R-:W-:Y:S02]  /*48a0*/  IMAD.MOV R17, RZ, RZ, -R17 ;  /* 0x000000ffff117224 */ /* 0x000fe400078e0a11 */
[C---:B------:R-:W-:Y:S01]  /*48b0*/  IMAD R14, R24.reuse, R14, R15 ;  /* 0x0000000e180e7224 */ /* 0x040fe200078e020f */
[C---:B------:R-:W-:Y:S01]  /*48c0*/  ISETP.GT.U32.AND P0, PT, R24.reuse, R9, PT ;  /* 0x000000091800720c */ /* 0x040fe20003f04070 */
[----:B------:R-:W-:Y:S01]  /*48d0*/  IMAD.MOV R16, RZ, RZ, -R16 ;  /* 0x000000ffff107224 */ /* 0x000fe200078e0a10 */
[----:B------:R-:W-:Y:S01]  /*48e0*/  LOP3.LUT R15, R21, 0x15c, RZ, 0xfc, !PT ;  /* 0x0000015c150f7812 */ /* 0x000fe200078efcff */
[C---:B------:R-:W-:Y:S01]  /*48f0*/  IMAD R12, R24.reuse, R17, R12 ;  /* 0x00000011180c7224 */ /* 0x040fe200078e020c */
[C---:B------:R-:W-:Y:S01]  /*4900*/  ISETP.GT.U32.AND P3, PT, R24.reuse, R14, PT ;  /* 0x0000000e1800720c */ /* 0x040fe20003f64070 */
[----:B0-----:R-:W-:Y:S01]  /*4910*/  IMAD.MOV.U32 R0, RZ, RZ, R6 ;  /* 0x000000ffff007224 */ /* 0x001fe200078e0006 */
[----:B------:R-:W-:Y:S01]  /*4920*/  IABS R11, R15 ;  /* 0x0000000f000b7213 */ /* 0x000fe20000000000 */
[----:B------:R-:W-:-:S02]  /*4930*/  IMAD R8, R24, R16, R8 ;  /* 0x0000001018087224 */ /* 0x000fc400078e0208 */
[----:B------:R-:W-:Y:S01]  /*4940*/  @!P2 IMAD.MOV R5, RZ, RZ, -R5 ;  /* 0x000000ffff05a224 */ /* 0x000fe200078e0a05 */
[----:B------:R-:W-:Y:S01]  /*4950*/  ISETP.GT.U32.AND P2, PT, R24, R12, PT ;  /* 0x0000000c1800720c */ /* 0x000fe20003f44070 */
[----:B------:R-:W-:Y:S01]  /*4960*/  @!P5 IMAD.MOV R0, RZ, RZ, -R0 ;  /* 0x000000ffff00d224 */ /* 0x000fe200078e0a00 */
[----:B------:R-:W-:Y:S01]  /*4970*/  ISETP.GE.AND P5, PT, R13, RZ, PT ;  /* 0x000000ff0d00720c */ /* 0x000fe20003fa6270 */
[----:B------:R-:W-:Y:S01]  /*4980*/  @!P6 IMAD.IADD R2, R2, 0x1, -R24 ;  /* 0x000000010202e824 */ /* 0x000fe200078e0a18 */
[----:B------:R-:W-:Y:S01]  /*4990*/  STL [R1+0x2b4], R5 ;  /* 0x0002b40501007387 */ /* 0x000fe20000100800 */
[----:B------:R-:W-:Y:S01]  /*49a0*/  ISETP.GT.U32.AND P6, PT, R24, R8, PT ;  /* 0x000000081800720c */ /* 0x000fe20003fc4070 */
[----:B------:R-:W-:Y:S02]  /*49b0*/  IMAD.HI.U32 R6, R22, R10, RZ ;  /* 0x0000000a16067227 */ /* 0x000fe400078e00ff */
[----:B------:R0:W-:Y:S02]  /*49c0*/  STL [R1+0x2b0], R0 ;  /* 0x0002b00001007387 */ /* 0x0001e40000100800 */
[----:B------:R-:W-:-:S02]  /*49d0*/  IMAD.MOV R6, RZ, RZ, -R6 ;  /* 0x000000ffff067224 */ /* 0x000fc400078e0a06 */
[--C-:B------:R-:W-:Y:S01]  /*49e0*/  @!P0 IMAD.IADD R9, R9, 0x1, -R24.reuse ;  /* 0x0000000109098824 */ /* 0x100fe200078e0a18 */
[----:B------:R-:W-:Y:S01]  /*49f0*/  ISETP.GE.AND P0, PT, R3, RZ, PT ;  /* 0x000000ff0300720c */ /* 0x000fe20003f06270 */
[--C-:B------:R-:W-:Y:S01]  /*4a00*/  @!P3 IMAD.IADD R14, R14, 0x1, -R24.reuse ;  /* 0x000000010e0eb824 */ /* 0x100fe200078e0a18 */
[----:B------:R-:W-:Y:S01]  /*4a10*/  ISETP.GE.AND P3, PT, R7, RZ, PT ;  /* 0x000000ff0700720c */ /* 0x000fe20003f66270 */
[----:B------:R-:W-:Y:S01]  /*4a20*/  @!P2 IMAD.IADD R12, R12, 0x1, -R24 ;  /* 0x000000010c0ca824 */ /* 0x000fe200078e0a18 */
[----:B------:R-:W-:Y:S01]  /*4a30*/  LOP3.LUT R7, R21, 0x15a, RZ, 0xfc, !PT ;  /* 0x0000015a15077812 */ /* 0x000fe200078efcff */
[----:B0-----:R-:W-:Y:S01]  /*4a40*/  IMAD.MOV.U32 R0, RZ, RZ, R2 ;  /* 0x000000ffff007224 */ /* 0x001fe200078e0002 */
[----:B------:R-:W-:Y:S01]  /*4a50*/  ISETP.GT.U32.AND P2, PT, R24, R14, PT ;  /* 0x0000000e1800720c */ /* 0x000fe20003f44070 */
[----:B------:R-:W-:Y:S02]  /*4a60*/  IMAD.MOV.U32 R5, RZ, RZ, R11 ;  /* 0x000000ffff057224 */ /* 0x000fe400078e000b */
[----:B------:R-:W-:-:S02]  /*4a70*/  @!P1 IMAD.MOV R0, RZ, RZ, -R0 ;  /* 0x000000ffff009224 */ /* 0x000fc400078e0a00 */
[----:B------:R-:W-:Y:S02]  /*4a80*/  IMAD R6, R24, R6, R10 ;  /* 0x0000000618067224 */ /* 0x000fe400078e020a */
[--C-:B------:R-:W-:Y:S01]  /*4a90*/  @!P6 IMAD.IADD R8, R8, 0x1, -R24.reuse ;  /* 0x000000010808e824 */ /* 0x100fe200078e0a18 */
[----:B------:R0:W-:Y:S01]  /*4aa0*/  STL [R1+0x2ac], R0 ;  /* 0x0002ac0001007387 */ /* 0x0001e20000100800 */
[----:B------:R-:W-:Y:S01]  /*4ab0*/  ISETP.GT.U32.AND P6, PT, R24, R12, PT ;  /* 0x0000000c1800720c */ /* 0x000fe20003fc4070 */
[----:B------:R-:W-:Y:S02]  /*4ac0*/  IMAD.HI.U32 R3, R22, R5, RZ ;  /* 0x0000000516037227 */ /* 0x000fe400078e00ff */
[----:B------:R-:W-:Y:S02]  /*4ad0*/  ISETP.GT.U32.AND P1, PT, R24, R8, PT ;  /* 0x000000081800720c */ /* 0x000fe40003f24070 */
[----:B------:R-:W-:Y:S02]  /*4ae0*/  IMAD.MOV R3, RZ, RZ, -R3 ;  /* 0x000000ffff037224 */ /* 0x000fe400078e0a03 */
[----:B------:R-:W-:Y:S01]  /*4af0*/  @!P2 IMAD.IADD R14, R14, 0x1, -R24 ;  /* 0x000000010e0ea824 */ /* 0x000fe200078e0a18 */
[----:B------:R-:W-:Y:S01]  /*4b00*/  ISETP.GE.AND P2, PT, R4, RZ, PT ;  /* 0x000000ff0400720c */ /* 0x000fe20003f46270 */
[----:B0-----:R-:W-:Y:S01]  /*4b10*/  IMAD.MOV.U32 R0, RZ, RZ, R9 ;  /* 0x000000ffff007224 */ /* 0x001fe200078e0009 */
[C---:B------:R-:W-:Y:S01]  /*4b20*/  LOP3.LUT R9, R21.reuse, 0x156, RZ, 0xfc, !PT ;  /* 0x0000015615097812 */ /* 0x040fe200078efcff */
[C---:B------:R-:W-:Y:S01]  /*4b30*/  IMAD R2, R24.reuse, R3, R5 ;  /* 0x0000000318027224 */ /* 0x040fe200078e0205 */
[----:B------:R-:W-:Y:S01]  /*4b40*/  IABS R3, R7 ;  /* 0x0000000700037213 */ /* 0x000fe20000000000 */
[----:B------:R-:W-:Y:S01]  /*4b50*/  @!P4 IMAD.MOV R0, RZ, RZ, -R0 ;  /* 0x000000ffff00c224 */ /* 0x000fe200078e0a00 */
[----:B------:R-:W-:Y:S01]  /*4b60*/  ISETP.GT.U32.AND P4, PT, R24, R6, PT ;  /* 0x000000061800720c */ /* 0x000fe20003f84070 */
[----:B------:R-:W-:Y:S01]  /*4b70*/  @!P6 IMAD.IADD R12, R12, 0x1, -R24 ;  /* 0x000000010c0ce824 */ /* 0x000fe200078e0a18 */
[----:B------:R-:W-:Y:S01]  /*4b80*/  ISETP.GT.U32.AND P6, PT, R24, R2, PT ;  /* 0x000000021800720c */ /* 0x000fe20003fc4070 */
[----:B------:R-:W-:Y:S01]  /*4b90*/  IMAD.HI.U32 R11, R22, R3, RZ ;  /* 0x00000003160b7227 */ /* 0x000fe200078e00ff */
[----:B------:R0:W-:Y:S01]  /*4ba0*/  STL [R1+0x2a8], R0 ;  /* 0x0002a80001007387 */ /* 0x0001e20000100800 */
[----:B------:R-:W-:-:S02]  /*4bb0*/  LOP3.LUT R5, R21, 0x158, RZ, 0xfc, !PT ;  /* 0x0000015815057812 */ /* 0x000fc400078efcff */
[----:B------:R-:W-:Y:S02]  /*4bc0*/  IMAD.MOV R11, RZ, RZ, -R11 ;  /* 0x000000ffff0b7224 */ /* 0x000fe400078e0a0b */
[--C-:B------:R-:W-:Y:S01]  /*4bd0*/  @!P1 IMAD.IADD R8, R8, 0x1, -R24.reuse ;  /* 0x0000000108089824 */ /* 0x100fe200078e0a18 */
[----:B------:R-:W-:Y:S01]  /*4be0*/  IABS R4, R5 ;  /* 0x0000000500047213 */ /* 0x000fe20000000000 */
[----:B------:R-:W-:Y:S01]  /*4bf0*/  IMAD R3, R24, R11, R3 ;  /* 0x0000000b18037224 */ /* 0x000fe200078e0203 */
[----:B------:R-:W-:Y:S01]  /*4c00*/  ISETP.GE.AND P1, PT, R15, RZ, PT ;  /* 0x000000ff0f00720c */ /* 0x000fe20003f26270 */
[----:B------:R-:W-:Y:S01]  /*4c10*/  @!P4 IMAD.IADD R6, R6, 0x1, -R24 ;  /* 0x000000010606c824 */ /* 0x000fe200078e0a18 */
[----:B------:R-:W-:Y:S01]  /*4c20*/  ISETP.GE.AND P4, PT, R7, RZ, PT ;  /* 0x000000ff0700720c */ /* 0x000fe20003f86270 */
[----:B0-----:R-:W-:Y:S01]  /*4c30*/  IMAD.MOV.U32 R0, RZ, RZ, R14 ;  /* 0x000000ffff007224 */ /* 0x001fe200078e000e */
[----:B------:R-:W-:Y:S01]  /*4c40*/  IABS R7, R9 ;  /* 0x0000000900077213 */ /* 0x000fe20000000000 */
[----:B------:R-:W-:Y:S01]  /*4c50*/  @!P6 IMAD.IADD R2, R2, 0x1, -R24 ;  /* 0x000000010202e824 */ /* 0x000fe200078e0a18 */
[----:B------:R-:W-:Y:S01]  /*4c60*/  LOP3.LUT R14, R21, 0x14a, RZ, 0xfc, !PT ;  /* 0x0000014a150e7812 */ /* 0x000fe200078efcff */
[----:B------:R-:W-:Y:S01]  /*4c70*/  @!P5 IMAD.MOV R0, RZ, RZ, -R0 ;  /* 0x000000ffff00d224 */ /* 0x000fe200078e0a00 */
[C---:B------:R-:W-:Y:S01]  /*4c80*/  ISETP.GT.U32.AND P5, PT, R24.reuse, R6, PT ;  /* 0x000000061800720c */ /* 0x040fe20003fa4070 */
[----:B------:R-:W-:Y:S01]  /*4c90*/  @!P0 IMAD.MOV R12, RZ, RZ, -R12 ;  /* 0x000000ffff0c8224 */ /* 0x000fe200078e0a0c */
[----:B------:R-:W-:Y:S01]  /*4ca0*/  ISETP.GT.U32.AND P0, PT, R24, R3, PT ;  /* 0x000000031800720c */ /* 0x000fe20003f04070 */
[----:B------:R-:W-:Y:S01]  /*4cb0*/  IMAD.HI.U32 R10, R22, R4, RZ ;  /* 0x00000004160a7227 */ /* 0x000fe200078e00ff */
[----:B------:R0:W-:Y:S01]  /*4cc0*/  STL [R1+0x2a4], R0 ;  /* 0x0002a40001007387 */ /* 0x0001e20000100800 */
[----:B------:R-:W-:-:S02]  /*4cd0*/  ISETP.GT.U32.AND P6, PT, R24, R2, PT ;  /* 0x000000021800720c */ /* 0x000fc40003fc4070 */
[----:B------:R-:W-:Y:S01]  /*4ce0*/  IMAD.MOV R10, RZ, RZ, -R10 ;  /* 0x000000ffff0a7224 */ /* 0x000fe200078e0a0a */
[----:B------:R-:W-:Y:S03]  /*4cf0*/  STL [R1+0x284], R12 ;  /* 0x0002840c01007387 */ /* 0x000fe60000100800 */
[----:B------:R-:W-:Y:S02]  /*4d00*/  IMAD R4, R24, R10, R4 ;  /* 0x0000000a18047224 */ /* 0x000fe400078e0204 */
[----:B------:R-:W-:Y:S02]  /*4d10*/  @!P5 IMAD.IADD R6, R6, 0x1, -R24 ;  /* 0x000000010606d824 */ /* 0x000fe400078e0a18 */
[----:B0-----:R-:W-:Y:S01]  /*4d20*/  IMAD.MOV.U32 R0, RZ, RZ, R8 ;  /* 0x000000ffff007224 */ /* 0x001fe200078e0008 */
[----:B------:R-:W-:Y:S01]  /*4d30*/  ISETP.GT.U32.AND P5, PT, R24, R4, PT ;  /* 0x000000041800720c */ /* 0x000fe20003fa4070 */
[----:B------:R-:W-:-:S04]  /*4d40*/  IMAD.HI.U32 R8, R22, R7, RZ ;  /* 0x0000000716087227 */ /* 0x000fc800078e00ff */
[----:B------:R-:W-:Y:S01]  /*4d50*/  @!P3 IMAD.MOV R0, RZ, RZ, -R0 ;  /* 0x000000ffff00b224 */ /* 0x000fe200078e0a00 */
[----:B------:R-:W-:Y:S01]  /*4d60*/  ISETP.GE.AND P3, PT, R5, RZ, PT ;  /* 0x000000ff0500720c */ /* 0x000fe20003f66270 */
[----:B------:R-:W-:Y:S01]  /*4d70*/  IMAD.MOV R5, RZ, RZ, -R8 ;  /* 0x000000ffff057224 */ /* 0x000fe200078e0a08 */
[C---:B------:R-:W-:Y:S01]  /*4d80*/  LOP3.LUT R8, R21.reuse, 0x152, RZ, 0xfc, !PT ;  /* 0x0000015215087812 */ /* 0x040fe200078efcff */
[----:B------:R-:W-:Y:S01]  /*4d90*/  IMAD.MOV.U32 R11, RZ, RZ, R6 ;  /* 0x000000ffff0b7224 */ /* 0x000fe200078e0006 */
[----:B------:R0:W-:Y:S01]  /*4da0*/  STL [R1+0x288], R0 ;  /* 0x0002880001007387 */ /* 0x0001e20000100800 */
[C---:B------:R-:W-:Y:S01]  /*4db0*/  IMAD R5, R24.reuse, R5, R7 ;  /* 0x0000000518057224 */ /* 0x040fe200078e0207 */
[----:B------:R-:W-:Y:S01]  /*4dc0*/  LOP3.LUT R7, R21, 0x150, RZ, 0xfc, !PT ;  /* 0x0000015015077812 */ /* 0x000fe200078efcff */
[--C-:B------:R-:W-:Y:S01]  /*4dd0*/  @!P0 IMAD.IADD R3, R3, 0x1, -R24.reuse ;  /* 0x0000000103038824 */ /* 0x100fe200078e0a18 */
[----:B------:R-:W-:Y:S01]  /*4de0*/  IABS R18, R8 ;  /* 0x0000000800127213 */ /* 0x000fe20000000000 */
[----:B------:R-:W-:Y:S01]  /*4df0*/  @!P2 IMAD.MOV R11, RZ, RZ, -R11 ;  /* 0x000000ffff0ba224 */ /* 0x000fe200078e0a0b */
[----:B------:R-:W-:Y:S01]  /*4e00*/  ISETP.GT.U32.AND P2, PT, R24, R5, PT ;  /* 0x000000051800720c */ /* 0x000fe20003f44070 */
[--C-:B------:R-:W-:Y:S01]  /*4e10*/  @!P6 IMAD.IADD R2, R2, 0x1, -R24.reuse ;  /* 0x000000010202e824 */ /* 0x100fe200078e0a18 */
[----:B------:R-:W-:Y:S01]  /*4e20*/  ISETP.GE.AND P6, PT, R9, RZ, PT ;  /* 0x000000ff0900720c */ /* 0x000fe20003fc6270 */
[----:B------:R-:W-:Y:S01]  /*4e30*/  @!P5 IMAD.IADD R4, R4, 0x1, -R24 ;  /* 0x000000010404d824 */ /* 0x000fe200078e0a18 */
[----:B------:R-:W-:Y:S01]  /*4e40*/  LOP3.LUT R9, R21, 0x154, RZ, 0xfc, !PT ;  /* 0x0000015415097812 */ /* 0x000fe200078efcff */
[----:B0-----:R-:W-:Y:S01]  /*4e50*/  IMAD.MOV.U32 R0, RZ, RZ, R2 ;  /* 0x000000ffff007224 */ /* 0x001fe200078e0002 */
[----:B------:R-:W-:Y:S01]  /*4e60*/  ISETP.GT.U32.AND P0, PT, R24, R3, PT ;  /* 0x000000031800720c */ /* 0x000fe20003f04070 */
[----:B------:R0:W-:Y:S01]  /*4e70*/  STL [R1+0x28c], R11 ;  /* 0x00028c0b01007387 */ /* 0x0001e20000100800 */
[----:B------:R-:W-:Y:S01]  /*4e80*/  IABS R17, R9 ;  /* 0x0000000900117213 */ /* 0x000fe20000000000 */
[----:B------:R-:W-:Y:S01]  /*4e90*/  @!P1 IMAD.MOV R0, RZ, RZ, -R0 ;  /* 0x000000ffff009224 */ /* 0x000fe200078e0a00 */
[----:B------:R-:W-:-:S02]  /*4ea0*/  ISETP.GE.AND P1, PT, R9, RZ, PT ;  /* 0x000000ff0900720c */ /* 0x000fc40003f26270 */
[----:B------:R-:W-:Y:S01]  /*4eb0*/  IABS R10, R7 ;  /* 0x00000007000a7213 */ /* 0x000fe20000000000 */
[----:B------:R-:W-:Y:S01]  /*4ec0*/  IMAD.HI.U32 R9, R22, R17, RZ ;  /* 0x0000001116097227 */ /* 0x000fe200078e00ff */
[----:B------:R-:W-:Y:S01]  /*4ed0*/  ISETP.GT.U32.AND P5, PT, R24, R4, PT ;  /* 0x000000041800720c */ /* 0x000fe20003fa4070 */
[----:B------:R1:W-:Y:S02]  /*4ee0*/  STL [R1+0x294], R0 ;  /* 0x0002940001007387 */ /* 0x0003e40000100800 */
[--C-:B------:R-:W-:Y:S02]  /*4ef0*/  @!P2 IMAD.IADD R5, R5, 0x1, -R24.reuse ;  /* 0x000000010505a824 */ /* 0x100fe400078e0a18 */
[----:B------:R-:W-:Y:S01]  /*4f00*/  @!P0 IMAD.IADD R3, R3, 0x1, -R24 ;  /* 0x0000000103038824 */ /* 0x000fe200078e0a18 */
[----:B------:R-:W-:Y:S01]  /*4f10*/  ISETP.GE.AND P0, PT, R8, RZ, PT ;  /* 0x000000ff0800720c */ /* 0x000fe20003f06270 */
[----:B------:R-:W-:Y:S01]  /*4f20*/  IMAD.MOV R9, RZ, RZ, -R9 ;  /* 0x000000ffff097224 */ /* 0x000fe200078e0a09 */
[----:B------:R-:W-:Y:S01]  /*4f30*/  ISETP.GT.U32.AND P2, PT, R24, R5, PT ;  /* 0x000000051800720c */ /* 0x000fe20003f44070 */
[----:B------:R-:W-:-:S02]  /*4f40*/  IMAD.MOV.U32 R6, RZ, RZ, R10 ;  /* 0x000000ffff067224 */ /* 0x000fc400078e000a */
[----:B------:R-:W-:-:S04]  /*4f50*/  IMAD.HI.U32 R10, R22, R18, RZ ;  /* 0x00000012160a7227 */ /* 0x000fc800078e00ff */
[C---:B------:R-:W-:Y:S02]  /*4f60*/  IMAD R17, R24.reuse, R9, R17 ;  /* 0x0000000918117224 */ /* 0x040fe400078e0211 */
[----:B0-----:R-:W-:Y:S01]  /*4f70*/  IMAD.MOV.U32 R11, RZ, RZ, R3 ;  /* 0x000000ffff0b7224 */ /* 0x001fe200078e0003 */
[C---:B------:R-:W-:Y:S01]  /*4f80*/  LOP3.LUT R3, R21.reuse, 0x14c, RZ, 0xfc, !PT ;  /* 0x0000014c15037812 */ /* 0x040fe200078efcff */
[----:B------:R-:W-:Y:S02]  /*4f90*/  IMAD.MOV R8, RZ, RZ, -R10 ;  /* 0x000000ffff087224 */ /* 0x000fe400078e0a0a */
[----:B------:R-:W-:Y:S01]  /*4fa0*/  @!P4 IMAD.MOV R11, RZ, RZ, -R11 ;  /* 0x000000ffff0bc224 */ /* 0x000fe200078e0a0b */
[C---:B------:R-:W-:Y:S01]  /*4fb0*/  ISETP.GT.U32.AND P4, PT, R24.reuse, R17, PT ;  /* 0x000000111800720c */ /* 0x040fe20003f84070 */
[----:B------:R-:W-:Y:S01]  /*4fc0*/  IMAD R18, R24, R8, R18 ;  /* 0x0000000818127224 */ /* 0x000fe200078e0212 */
[----:B------:R-:W-:Y:S01]  /*4fd0*/  LOP3.LUT R8, R21, 0x14e, RZ, 0xfc, !PT ;  /* 0x0000014e15087812 */ /* 0x000fe200078efcff */
[--C-:B------:R-:W-:Y:S01]  /*4fe0*/  @!P2 IMAD.IADD R5, R5, 0x1, -R24.reuse ;  /* 0x000000010505a824 */ /* 0x100fe200078e0a18 */
[----:B------:R0:W-:Y:S01]  /*4ff0*/  STL [R1+0x298], R11 ;  /* 0x0002980b01007387 */ /* 0x0001e20000100800 */
[----:B------:R-:W-:Y:S01]  /*5000*/  @!P5 IMAD.IADD R4, R4, 0x1, -R24 ;  /* 0x000000010404d824 */ /* 0x000fe200078e0a18 */
[----:B------:R-:W-:Y:S01]  /*5010*/  ISETP.GT.U32.AND P2, PT, R24, R18, PT ;  /* 0x000000121800720c */ /* 0x000fe20003f44070 */
[----:B------:R-:W-:Y:S01]  /*5020*/  IMAD.HI.U32 R2, R22, R6, RZ ;  /* 0x0000000616027227 */ /* 0x000fe200078e00ff */
[----:B------:R-:W-:-:S02]  /*5030*/  IABS R10, R3 ;  /* 0x00000003000a7213 */ /* 0x000fc40000000000 */
[----:B------:R-:W-:Y:S01]  /*5040*/  ISETP.GE.AND P5, PT, R7, RZ, PT ;  /* 0x000000ff0700720c */ /* 0x000fe20003fa6270 */
[----:B-1----:R-:W-:Y:S01]  /*5050*/  IMAD.MOV.U32 R0, RZ, RZ, R4 ;  /* 0x000000ffff007224 */ /* 0x002fe200078e0004 */
[----:B------:R-:W-:Y:S01]  /*5060*/  IABS R7, R14 ;  /* 0x0000000e00077213 */ /* 0x000fe20000000000 */
[----:B------:R-:W-:Y:S01]  /*5070*/  @!P4 IMAD.IADD R17, R17, 0x1, -R24 ;  /* 0x000000011111c824 */ /* 0x000fe200078e0a18 */
[----:B0-----:R-:W-:Y:S01]  /*5080*/  LOP3.LUT R11, R21, 0x148, RZ, 0xfc, !PT ;  /* 0x00000148150b7812 */ /* 0x001fe200078efcff */
[----:B------:R-:W-:Y:S01]  /*5090*/  @!P3 IMAD.MOV R0, RZ, RZ, -R0 ;  /* 0x000000ffff00b224 */ /* 0x000fe200078e0a00 */
[----:B------:R-:W-:Y:S01]  /*50a0*/  ISETP.GE.AND P3, PT, R8, RZ, PT ;  /* 0x000000ff0800720c */ /* 0x000fe20003f66270 */
[----:B------:R-:W-:Y:S01]  /*50b0*/  IMAD.MOV R2, RZ, RZ, -R2 ;  /* 0x000000ffff027224 */ /* 0x000fe200078e0a02 */
[----:B------:R-:W-:Y:S01]  /*50c0*/  ISETP.GT.U32.AND P4, PT, R24, R17, PT ;  /* 0x000000111800720c */ /* 0x000fe20003f84070 */
[----:B------:R-:W-:Y:S01]  /*50d0*/  @!P2 IMAD.IADD R18, R18, 0x1, -R24 ;  /* 0x000000011212a824 */ /* 0x000fe200078e0a18 */
[----:B------:R-:W-:Y:S01]  /*50e0*/  IABS R8, R8 ;  /* 0x0000000800087213 */ /* 0x000fe20000000000 */
[----:B------:R0:W-:Y:S01]  /*50f0*/  STL [R1+0x29c], R0 ;  /* 0x00029c0001007387 */ /* 0x0001e20000100800 */
[----:B------:R-:W-:Y:S01]  /*5100*/  IMAD R2, R24, R2, R6 ;  /* 0x0000000218027224 */ /* 0x000fe200078e0206 */
[----:B------:R-:W-:Y:S01]  /*5110*/  IABS R13, R11 ;  /* 0x0000000b000d7213 */ /* 0x000fe20000000000 */
[----:B------:R-:W-:Y:S01]  /*5120*/  IMAD.HI.U32 R6, R22, R10, RZ ;  /* 0x0000000a16067227 */ /* 0x000fe200078e00ff */
[----:B------:R-:W-:-:S03]  /*5130*/  ISETP.GT.U32.AND P2, PT, R24, R18, PT ;  /* 0x000000121800720c */ /* 0x000fc60003f44070 */
[----:B------:R-:W-:-:S04]  /*5140*/  IMAD.HI.U32 R9, R22, R8, RZ ;  /* 0x0000000816097227 */ /* 0x000fc800078e00ff */
[----:B0-----:R-:W-:Y:S02]  /*5150*/  IMAD.MOV.U32 R0, RZ, RZ, R5 ;  /* 0x000000ffff007224 */ /* 0x001fe400078e0005 */
[----:B------:R-:W-:Y:S02]  /*5160*/  IMAD.MOV R9, RZ, RZ, -R9 ;  /* 0x000000ffff097224 */ /* 0x000fe400078e0a09 */
[----:B------:R-:W-:Y:S01]  /*5170*/  @!P6 IMAD.MOV R0, RZ, RZ, -R0 ;  /* 0x000000ffff00e224 */ /* 0x000fe200078e0a00 */
[C---:B------:R-:W-:Y:S01]  /*5180*/  ISETP.GT.U32.AND P6, PT, R24.reuse, R2, PT ;  /* 0x000000021800720c */ /* 0x040fe20003fc4070 */
[----:B------:R-:W-:Y:S01]  /*5190*/  @!P4 IMAD.IADD R17, R17, 0x1, -R24 ;  /* 0x000000011111c824 */ /* 0x000fe200078e0a18 */
[----:B------:R-:W-:Y:S01]  /*51a0*/  ISETP.GE.AND P4, PT, R3, RZ, PT ;  /* 0x000000ff0300720c */ /* 0x000fe20003f86270 */
[----:B------:R-:W-:Y:S01]  /*51b0*/  IMAD.MOV R6, RZ, RZ, -R6 ;  /* 0x000000ffff067224 */ /* 0x000fe200078e0a06 */
[----:B------:R0:W-:Y:S01]  /*51c0*/  STL [R1+0x290], R0 ;  /* 0x0002900001007387 */ /* 0x0001e20000100800 */
[C---:B------:R-:W-:Y:S01]  /*51d0*/  IMAD R3, R24.reuse, R9, R8 ;  /* 0x0000000918037224 */ /* 0x040fe200078e0208 */
[C---:B------:R-:W-:Y:S01]  /*51e0*/  LOP3.LUT R8, R21.reuse, 0x146, RZ, 0xfc, !PT ;  /* 0x0000014615087812 */ /* 0x040fe200078efcff */
[----:B------:R-:W-:Y:S01]  /*51f0*/  IMAD R10, R24, R6, R10 ;  /* 0x00000006180a7224 */ /* 0x000fe200078e020a */
[----:B------:R-:W-:Y:S01]  /*5200*/  LOP3.LUT R9, R21, 0x144, RZ, 0xfc, !PT ;  /* 0x0000014415097812 */ /* 0x000fe200078efcff */
[----:B------:R-:W-:Y:S01]  /*5210*/  @!P2 IMAD.IADD R18, R18, 0x1, -R24 ;  /* 0x000000011212a824 */ /* 0x000fe200078e0a18 */
[----:B------:R-:W-:Y:S01]  /*5220*/  ISETP.GT.U32.AND P2, PT, R24, R3, PT ;  /* 0x000000031800720c */ /* 0x000fe20003f44070 */
[----:B------:R-:W-:Y:S01]  /*5230*/  IMAD.HI.U32 R12, R22, R7, RZ ;  /* 0x00000007160c7227 */ /* 0x000fe200078e00ff */
[----:B------:R-:W-:-:S02]  /*5240*/  IABS R15, R9 ;  /* 0x00000009000f7213 */ /* 0x000fc40000000000 */
[C---:B------:R-:W-:Y:S01]  /*5250*/  LOP3.LUT R6, R21.reuse, 0x140, RZ, 0xfc, !PT ;  /* 0x0000014015067812 */ /* 0x040fe200078efcff */
[----:B------:R-:W-:Y:S01]  /*5260*/  @!P6 IMAD.IADD R2, R2, 0x1, -R24 ;  /* 0x000000010202e824 */ /* 0x000fe200078e0a18 */
[C---:B------:R-:W-:Y:S01]  /*5270*/  ISETP.GT.U32.AND P6, PT, R24.reuse, R10, PT ;  /* 0x0000000a1800720c */ /* 0x040fe20003fc4070 */
[----:B------:R-:W-:Y:S01]  /*5280*/  IMAD.MOV R5, RZ, RZ, -R12 ;  /* 0x000000ffff057224 */ /* 0x000fe200078e0a0c */
[----:B------:R-:W-:Y:S01]  /*5290*/  LOP3.LUT R12, R21, 0x142, RZ, 0xfc, !PT ;  /* 0x00000142150c7812 */ /* 0x000fe200078efcff */
[----:B0-----:R-:W-:Y:S02]  /*52a0*/  IMAD.MOV.U32 R0, RZ, RZ, R17 ;  /* 0x000000ffff007224 */ /* 0x001fe400078e0011 */
[C---:B------:R-:W-:Y:S01]  /*52b0*/  IMAD R7, R24.reuse, R5, R7 ;  /* 0x0000000518077224 */ /* 0x040fe200078e0207 */
[----:B------:R-:W-:Y:S01]  /*52c0*/  IABS R5, R8 ;  /* 0x0000000800057213 */ /* 0x000fe20000000000 */
[----:B------:R-:W-:Y:S01]  /*52d0*/  @!P2 IMAD.IADD R3, R3, 0x1, -R24 ;  /* 0x000000010303a824 */ /* 0x000fe200078e0a18 */
[----:B------:R-:W-:Y:S01]  /*52e0*/  ISETP.GT.U32.AND P2, PT, R24, R2, PT ;  /* 0x000000021800720c */ /* 0x000fe20003f44070 */
[----:B------:R-:W-:Y:S01]  /*52f0*/  @!P1 IMAD.MOV R0, RZ, RZ, -R0 ;  /* 0x000000ffff009224 */ /* 0x000fe200078e0a00 */
[----:B------:R-:W-:Y:S01]  /*5300*/  IABS R16, R12 ;  /* 0x0000000c00107213 */ /* 0x000fe20000000000 */
[----:B------:R-:W-:Y:S01]  /*5310*/  IMAD.HI.U32 R4, R22, R13, RZ ;  /* 0x0000000d16047227 */ /* 0x000fe200078e00ff */
[----:B------:R-:W-:-:S02]  /*5320*/  ISETP.GT.U32.AND P1, PT, R24, R3, PT ;  /* 0x000000031800720c */ /* 0x000fc40003f24070 */
[----:B------:R0:W-:Y:S01]  /*5330*/  STL [R1+0x280], R0 ;  /* 0x0002800001007387 */ /* 0x0001e20000100800 */
[----:B------:R-:W-:Y:S02]  /*5340*/  @!P6 IMAD.IADD R10, R10, 0x1, -R24 ;  /* 0x000000010a0ae824 */ /* 0x000fe400078e0a18 */
[----:B------:R-:W-:-:S03]  /*5350*/  IMAD.HI.U32 R19, R22, R5, RZ ;  /* 0x0000000516137227 */ /* 0x000fc600078e00ff */
[----:B------:R-:W-:Y:S01]  /*5360*/  ISETP.GT.U32.AND P6, PT, R24, R10, PT ;  /* 0x0000000a1800720c */ /* 0x000fe20003fc4070 */
[----:B------:R-:W-:Y:S02]  /*5370*/  IMAD.MOV R4, RZ, RZ, -R4 ;  /* 0x000000ffff047224 */ /* 0x000fe400078e0a04 */
[----:B------:R-:W-:-:S04]  /*5380*/  IMAD.HI.U32 R17, R22, R15, RZ ;  /* 0x0000000f16117227 */ /* 0x000fc800078e00ff */
[----:B------:R-:W-:Y:S02]  /*5390*/  IMAD.MOV R19, RZ, RZ, -R19 ;  /* 0x000000ffff137224 */ /* 0x000fe400078e0a13 */
[----:B0-----:R-:W-:Y:S02]  /*53a0*/  IMAD.MOV.U32 R0, RZ, RZ, R18 ;  /* 0x000000ffff007224 */ /* 0x001fe400078e0012 */
[C---:B------:R-:W-:Y:S01]  /*53b0*/  IMAD R13, R24.reuse, R4, R13 ;  /* 0x00000004180d7224 */ /* 0x040fe200078e020d */
[----:B------:R-:W-:Y:S01]  /*53c0*/  IABS R4, R6 ;  /* 0x0000000600047213 */ /* 0x000fe20000000000 */
[----:B------:R-:W-:Y:S02]  /*53d0*/  IMAD.MOV R17, RZ, RZ, -R17 ;  /* 0x000000ffff117224 */ /* 0x000fe400078e0a11 */
[C---:B------:R-:W-:Y:S02]  /*53e0*/  IMAD R5, R24.reuse, R19, R5 ;  /* 0x0000001318057224 */ /* 0x040fe400078e0205 */
[----:B------:R-:W-:Y:S01]  /*53f0*/  @!P0 IMAD.MOV R0, RZ, RZ, -R0 ;  /* 0x000000ffff008224 */ /* 0x000fe200078e0a00 */
[----:B------:R-:W-:Y:S01]  /*5400*/  ISETP.GT.U32.AND P0, PT, R24, R7, PT ;  /* 0x000000071800720c */ /* 0x000fe20003f04070 */
[--C-:B------:R-:W-:Y:S01]  /*5410*/  @!P2 IMAD.IADD R2, R2, 0x1, -R24.reuse ;  /* 0x000000010202a824 */ /* 0x100fe200078e0a18 */
[C---:B------:R-:W-:Y:S01]  /*5420*/  ISETP.GT.U32.AND P2, PT, R24.reuse, R13, PT ;  /* 0x0000000d1800720c */ /* 0x040fe20003f44070 */
[C---:B------:R-:W-:Y:S01]  /*5430*/  IMAD R15, R24.reuse, R17, R15 ;  /* 0x00000011180f7224 */ /* 0x040fe200078e020f */
[----:B------:R0:W-:Y:S01]  /*5440*/  STL [R1+0x27c], R0 ;  /* 0x00027c0001007387 */ /* 0x0001e20000100800 */
[--C-:B------:R-:W-:Y:S01]  /*5450*/  @!P1 IMAD.IADD R3, R3, 0x1, -R24.reuse ;  /* 0x0000000103039824 */ /* 0x100fe200078e0a18 */
[----:B------:R-:W-:Y:S01]  /*5460*/  ISETP.GT.U32.AND P1, PT, R24, R5, PT ;  /* 0x000000051800720c */ /* 0x000fe20003f24070 */
[----:B------:R-:W-:Y:S01]  /*5470*/  @!P6 IMAD.IADD R10, R10, 0x1, -R24 ;  /* 0x000000010a0ae824 */ /* 0x000fe200078e0a18 */
[----:B------:R-:W-:Y:S01]  /*5480*/  ISETP.GT.U32.AND P6, PT, R24, R15, PT ;  /* 0x0000000f1800720c */ /* 0x000fe20003fc4070 */
[----:B------:R-:W-:-:S02]  /*5490*/  IMAD.MOV.U32 R20, RZ, RZ, R2 ;  /* 0x000000ffff147224 */ /* 0x000fc400078e0002 */
[----:B------:R-:W-:-:S04]  /*54a0*/  IMAD.HI.U32 R18, R22, R16, RZ ;  /* 0x0000001016127227 */ /* 0x000fc800078e00ff */
[----:B0-----:R-:W-:Y:S02]  /*54b0*/  IMAD.MOV.U32 R0, RZ, RZ, R3 ;  /* 0x000000ffff007224 */ /* 0x001fe400078e0003 */
[----:B------:R-:W-:Y:S02]  /*54c0*/  @!P5 IMAD.MOV R20, RZ, RZ, -R20 ;  /* 0x000000ffff14d224 */ /* 0x000fe400078e0a14 */
[----:B------:R-:W-:Y:S02]  /*54d0*/  @!P3 IMAD.MOV R0, RZ, RZ, -R0 ;  /* 0x000000ffff00b224 */ /* 0x000fe400078e0a00 */
[----:B------:R-:W-:Y:S01]  /*54e0*/  @!P0 IMAD.IADD R7, R7, 0x1, -R24 ;  /* 0x0000000107078824 */ /* 0x000fe200078e0a18 */
[----:B------:R-:W-:Y:S01]  /*54f0*/  STL [R1+0x278], R20 ;  /* 0x0002781401007387 */ /* 0x000fe20000100800 */
[----:B------:R-:W-:Y:S01]  /*5500*/  IMAD.MOV R18, RZ, RZ, -R18 ;  /* 0x000000ffff127224 */ /* 0x000fe200078e0a12 */
[----:B------:R-:W-:Y:S01]  /*5510*/  ISETP.GE.AND P0, PT, R14, RZ, PT ;  /* 0x000000ff0e00720c */ /* 0x000fe20003f06270 */
[--C-:B------:R-:W-:Y:S01]  /*5520*/  @!P2 IMAD.IADD R13, R13, 0x1, -R24.reuse ;  /* 0x000000010d0da824 */ /* 0x100fe200078e0a18 */
[----:B------:R0:W-:Y:S01]  /*5530*/  STL [R1+0x274], R0 ;  /* 0x0002740001007387 */ /* 0x0001e20000100800 */
[----:B------:R-:W-:Y:S01]  /*5540*/  @!P1 IMAD.IADD R5, R5, 0x1, -R24 ;  /* 0x0000000105059824 */ /* 0x000fe200078e0a18 */
[C---:B------:R-:W-:Y:S01]  /*5550*/  ISETP.GT.U32.AND P1, PT, R24.reuse, R7, PT ;  /* 0x000000071800720c */ /* 0x040fe20003f24070 */
[C---:B------:R-:W-:Y:S01]  /*5560*/  IMAD R16, R24.reuse, R18, R16 ;  /* 0x0000001218107224 */ /* 0x040fe200078e0210 */
[C---:B------:R-:W-:Y:S01]  /*5570*/  ISETP.GT.U32.AND P5, PT, R24.reuse, R13, PT ;  /* 0x0000000d1800720c */ /* 0x040fe20003fa4070 */
[----:B------:R-:W-:Y:S01]  /*5580*/  @!P6 IMAD.IADD R15, R15, 0x1, -R24 ;  /* 0x000000010f0fe824 */ /* 0x000fe200078e0a18 */
[----:B------:R-:W-:Y:S01]  /*5590*/  ISETP.GT.U32.AND P6, PT, R24, R5, PT ;  /* 0x000000051800720c */ /* 0x000fe20003fc4070 */
[----:B------:R-:W-:Y:S01]  /*55a0*/  IMAD.HI.U32 R19, R22, R4, RZ ;  /* 0x0000000416137227 */ /* 0x000fe200078e00ff */
[----:B------:R-:W-:-:S02]  /*55b0*/  LOP3.LUT R14, R21, 0x13e, RZ, 0xfc, !PT ;  /* 0x0000013e150e7812 */ /* 0x000fc400078efcff */
[----:B------:R-:W-:Y:S01]  /*55c0*/  ISETP.GE.AND P2, PT, R11, RZ, PT ;  /* 0x000000ff0b00720c */ /* 0x000fe20003f46270 */
[----:B0-----:R-:W-:Y:S01]  /*55d0*/  IMAD.MOV.U32 R0, RZ, RZ, R10 ;  /* 0x000000ffff007224 */ /* 0x001fe200078e000a */
[----:B------:R-:W-:Y:S01]  /*55e0*/  LOP3.LUT R11, R21, 0x13c, RZ, 0xfc, !PT ;  /* 0x0000013c150b7812 */ /* 0x000fe200078efcff */
[----:B------:R-:W-:Y:S01]  /*55f0*/  IMAD.MOV R19, RZ, RZ, -R19 ;  /* 0x000000ffff137224 */ /* 0x000fe200078e0a13 */
[----:B------:R-:W-:Y:S01]  /*5600*/  IABS R2, R14 ;  /* 0x0000000e00027213 */ /* 0x000fe20000000000 */
[----:B------:R-:W-:Y:S01]  /*5610*/  @!P4 IMAD.MOV R0, RZ, RZ, -R0 ;  /* 0x000000ffff00c224 */ /* 0x000fe200078e0a00 */
[C---:B------:R-:W-:Y:S01]  /*5620*/  ISETP.GT.U32.AND P4, PT, R24.reuse, R16, PT ;  /* 0x000000101800720c */ /* 0x040fe20003f84070 */
[--C-:B------:R-:W-:Y:S01]  /*5630*/  @!P1 IMAD.IADD R7, R7, 0x1, -R24.reuse ;  /* 0x0000000107079824 */ /* 0x100fe200078e0a18 */
[----:B------:R-:W-:Y:S01]  /*5640*/  ISETP.GT.U32.AND P3, PT, R24, R15, PT ;  /* 0x0000000f1800720c */ /* 0x000fe20003f64070 */
[--C-:B------:R-:W-:Y:S01]  /*5650*/  @!P5 IMAD.IADD R13, R13, 0x1, -R24.reuse ;  /* 0x000000010d0dd824 */ /* 0x100fe200078e0a18 */
[----:B------:R-:W-:Y:S01]  /*5660*/  IABS R3, R11 ;  /* 0x0000000b00037213 */ /* 0x000fe20000000000 */
[----:B------:R-:W-:Y:S01]  /*5670*/  @!P6 IMAD.IADD R5, R5, 0x1, -R24 ;  /* 0x000000010505e824 */ /* 0x000fe200078e0a18 */
[----:B------:R-:W-:Y:S01]  /*5680*/  ISETP.GE.AND P1, PT, R8, RZ, PT ;  /* 0x000000ff0800720c */ /* 0x000fe20003f26270 */
[----:B------:R-:W-:Y:S01]  /*5690*/  IMAD R4, R24, R19, R4 ;  /* 0x0000001318047224 */ /* 0x000fe200078e0204 */
[----:B------:R-:W-:Y:S01]  /*56a0*/  ISETP.GE.AND P6, PT, R9, RZ, PT ;  /* 0x000000ff0900720c */ /* 0x000fe20003fc6270 */
[----:B------:R-:W-:Y:S01]  /*56b0*/  IMAD.HI.U32 R9, R22, R2, RZ ;  /* 0x0000000216097227 */ /* 0x000fe200078e00ff */
[----:B------:R0:W-:Y:S02]  /*56c0*/  STL [R1+0x270], R0 ;  /* 0x0002700001007387 */ /* 0x0001e40000100800 */
[----:B------:R-:W-:Y:S01]  /*56d0*/  ISETP.GT.U32.AND P5, PT, R24, R4, PT ;  /* 0x000000041800720c */ /* 0x000fe20003fa4070 */
[----:B------:R-:W-:-:S02]  /*56e0*/  IMAD.MOV.U32 R10, RZ, RZ, R7 ;  /* 0x000000ffff0a7224 */ /* 0x000fc400078e0007 */
[----:B------:R-:W-:Y:S01]  /*56f0*/  @!P4 IMAD.IADD R16, R16, 0x1, -R24 ;  /* 0x000000011010c824 */ /* 0x000fe200078e0a18 */
[----:B------:R-:W-:Y:S01]  /*5700*/  ISETP.GE.AND P4, PT, R6, RZ, PT ;  /* 0x000000ff0600720c */ /* 0x000fe20003f86270 */
[----:B------:R-:W-:-:S04]  /*5710*/  IMAD.HI.U32 R8, R22, R3, RZ ;  /* 0x0000000316087227 */ /* 0x000fc800078e00ff */
[----:B0-----:R-:W-:Y:S01]  /*5720*/  IMAD.MOV.U32 R0, RZ, RZ, R13 ;  /* 0x000000ffff007224 */ /* 0x001fe200078e000d */
[C---:B------:R-:W-:Y:S01]  /*5730*/  LOP3.LUT R13, R21.reuse, 0x12c, RZ, 0xfc, !PT ;  /* 0x0000012c150d7812 */ /* 0x040fe200078efcff */
[----:B------:R-:W-:Y:S01]  /*5740*/  IMAD.MOV R6, RZ, RZ, -R9 ;  /* 0x000000ffff067224 */ /* 0x000fe200078e0a09 */
[----:B------:R-:W-:Y:S01]  /*5750*/  LOP3.LUT R9, R21, 0x132, RZ, 0xfc, !PT ;  /* 0x0000013215097812 */ /* 0x000fe200078efcff */
[----:B------:R-:W-:Y:S01]  /*5760*/  @!P0 IMAD.MOV R10, RZ, RZ, -R10 ;  /* 0x000000ffff0a8224 */ /* 0x000fe200078e0a0a */
[----:B------:R-:W-:Y:S01]  /*5770*/  ISETP.GT.U32.AND P0, PT, R24, R16, PT ;  /* 0x000000101800720c */ /* 0x000fe20003f04070 */
[----:B------:R-:W-:Y:S02]  /*5780*/  @!P2 IMAD.MOV R0, RZ, RZ, -R0 ;  /* 0x000000ffff00a224 */ /* 0x000fe400078e0a00 */
[----:B------:R-:W-:Y:S01]  /*5790*/  @!P3 IMAD.IADD R15, R15, 0x1, -R24 ;  /* 0x000000010f0fb824 */ /* 0x000fe200078e0a18 */
[----:B------:R-:W-:Y:S01]  /*57a0*/  STL [R1+0x26c], R10 ;  /* 0x00026c0a01007387 */ /* 0x000fe20000100800 */
[----:B------:R-:W-:Y:S01]  /*57b0*/  IMAD.MOV R7, RZ, RZ, -R8 ;  /* 0x000000ffff077224 */ /* 0x000fe200078e0a08 */
[----:B------:R-:W-:Y:S01]  /*57c0*/  ISETP.GE.AND P3, PT, R12, RZ, PT ;  /* 0x000000ff0c00720c */ /* 0x000fe20003f66270 */
[C---:B------:R-:W-:Y:S01]  /*57d0*/  IMAD R6, R24.reuse, R6, R2 ;  /* 0x0000000618067224 */ /* 0x040fe200078e0202 */
[----:B------:R0:W-:Y:S01]  /*57e0*/  STL [R1+0x268], R0 ;  /* 0x0002680001007387 */ /* 0x0001e20000100800 */
[C---:B------:R-:W-:Y:S01]  /*57f0*/  IMAD R3, R24.reuse, R7, R3 ;  /* 0x0000000718037224 */ /* 0x040fe200078e0203 */
[----:B------:R-:W-:Y:S01]  /*5800*/  LOP3.LUT R2, R21, 0x13a, RZ, 0xfc, !PT ;  /* 0x0000013a15027812 */ /* 0x000fe200078efcff */
[----:B------:R-:W-:Y:S01]  /*5810*/  @!P1 IMAD.MOV R5, RZ, RZ, -R5 ;  /* 0x000000ffff059224 */ /* 0x000fe200078e0a05 */
[----:B------:R-:W-:Y:S01]  /*5820*/  ISETP.GT.U32.AND P1, PT, R24, R6, PT ;  /* 0x000000061800720c */ /* 0x000fe20003f24070 */
[--C-:B------:R-:W-:Y:S01]  /*5830*/  @!P5 IMAD.IADD R4, R4, 0x1, -R24.reuse ;  /* 0x000000010404d824 */ /* 0x100fe200078e0a18 */
[----:B------:R-:W-:Y:S01]  /*5840*/  ISETP.GE.AND P5, PT, R14, RZ, PT ;  /* 0x000000ff0e00720c */ /* 0x000fe20003fa6270 */
[----:B------:R-:W-:Y:S01]  /*5850*/  @!P0 IMAD.IADD R16, R16, 0x1, -R24 ;  /* 0x0000000110108824 */ /* 0x000fe200078e0a18 */
[----:B------:R1:W-:Y:S01]  /*5860*/  STL [R1+0x264], R5 ;  /* 0x0002640501007387 */ /* 0x0003e20000100800 */
[----:B------:R-:W-:Y:S01]  /*5870*/  ISETP.GE.AND P0, PT, R11, RZ, PT ;  /* 0x000000ff0b00720c */ /* 0x000fe20003f06270 */
[----:B0-----:R-:W-:Y:S01]  /*5880*/  IMAD.MOV.U32 R0, RZ, RZ, R15 ;  /* 0x000000ffff007224 */ /* 0x001fe200078e000f */
[----:B------:R-:W-:-:S02]  /*5890*/  ISETP.GT.U32.AND P2, PT, R24, R4, PT ;  /* 0x000000041800720c */ /* 0x000fc40003f44070 */
[----:B------:R-:W-:Y:S01]  /*58a0*/  IABS R11, R2 ;  /* 0x00000002000b7213 */ /* 0x000fe20000000000 */
[----:B------:R-:W-:Y:S01]  /*58b0*/  @!P6 IMAD.MOV R0, RZ, RZ, -R0 ;  /* 0x000000ffff00e224 */ /* 0x000fe200078e0a00 */
[----:B------:R-:W-:Y:S02]  /*58c0*/  ISETP.GT.U32.AND P6, PT, R24, R3, PT ;  /* 0x000000031800720c */ /* 0x000fe40003fc4070 */
[----:B------:R-:W-:Y:S01]  /*58d0*/  @!P1 IMAD.IADD R6, R6, 0x1, -R24 ;  /* 0x0000000106069824 */ /* 0x000fe200078e0a18 */
[C---:B-1----:R-:W-:Y:S01]  /*58e0*/  LOP3.LUT R5, R21.reuse, 0x138, RZ, 0xfc, !PT ;  /* 0x0000013815057812 */ /* 0x042fe200078efcff */
[----:B------:R0:W-:Y:S01]  /*58f0*/  STL [R1+0x248], R0 ;  /* 0x0002480001007387 */ /* 0x0001e20000100800 */
[----:B------:R-:W-:Y:S02]  /*5900*/  LOP3.LUT R10, R21, 0x136, RZ, 0xfc, !PT ;  /* 0x00000136150a7812 */ /* 0x000fe400078efcff */
[----:B------:R-:W-:Y:S02]  /*5910*/  IABS R7, R5 ;  /* 0x0000000500077213 */ /* 0x000fe40000000000 */
[----:B------:R-:W-:Y:S01]  /*5920*/  ISETP.GE.AND P1, PT, R5, RZ, PT ;  /* 0x000000ff0500720c */ /* 0x000fe20003f26270 */
[----:B------:R-:W-:Y:S01]  /*5930*/  IMAD.HI.U32 R5, R22, R11, RZ ;  /* 0x0000000b16057227 */ /* 0x000fe200078e00ff */
[----:B------:R-:W-:-:S03]  /*5940*/  IABS R12, R13 ;  /* 0x0000000d000c7213 */ /* 0x000fc60000000000 */
[----:B------:R-:W-:Y:S01]  /*5950*/  @!P6 IMAD.IADD R3, R3, 0x1, -R24 ;  /* 0x000000010303e824 */ /* 0x000fe200078e0a18 */
[----:B------:R-:W-:Y:S01]  /*5960*/  ISETP.GT.U32.AND P6, PT, R24, R6, PT ;  /* 0x000000061800720c */ /* 0x000fe20003fc4070 */
[----:B0-----:R-:W-:Y:S01]  /*5970*/  IMAD.MOV.U32 R0, RZ, RZ, R16 ;  /* 0x000000ffff007224 */ /* 0x001fe200078e0010 */
[----:B------:R-:W-:Y:S01]  /*5980*/  LOP3.LUT R16, R21, 0x12e, RZ, 0xfc, !PT ;  /* 0x0000012e15107812 */ /* 0x000fe200078efcff */
[----:B------:R-:W-:Y:S01]  /*5990*/  @!P2 IMAD.IADD R4, R4, 0x1, -R24 ;  /* 0x000000010404a824 */ /* 0x000fe200078e0a18 */
[----:B------:R-:W-:Y:S01]  /*59a0*/  ISETP.GE.AND P2, PT, R2, RZ, PT ;  /* 0x000000ff0200720c */ /* 0x000fe20003f46270 */
[----:B------:R-:W-:Y:S02]  /*59b0*/  IMAD.MOV R5, RZ, RZ, -R5 ;  /* 0x000000ffff057224 */ /* 0x000fe400078e0a05 */
[----:B------:R-:W-:Y:S02]  /*59c0*/  IMAD.MOV.U32 R2, RZ, RZ, R7 ;  /* 0x000000ffff027224 */ /* 0x000fe400078e0007 */
[----:B------:R-:W-:Y:S01]  /*59d0*/  @!P3 IMAD.MOV R0, RZ, RZ, -R0 ;  /* 0x000000ffff00b224 */ /* 0x000fe200078e0a00 */
[C---:B------:R-:W-:Y:S01]  /*59e0*/  ISETP.GT.U32.AND P3, PT, R24.reuse, R3, PT ;  /* 0x000000031800720c */ /* 0x040fe20003f64070 */
[----:B------:R-:W-:-:S02]  /*59f0*/  IMAD R11, R24, R5, R11 ;  /* 0x00000005180b7224 */ /* 0x000fc400078e020b */
[----:B------:R-:W-:Y:S01]  /*5a00*/  IMAD.HI.U32 R7, R22, R2, RZ ;  /* 0x0000000216077227 */ /* 0x000fe200078e00ff */
[----:B------:R0:W-:Y:S03]  /*5a10*/  STL [R1+0x24c], R0 ;  /* 0x00024c0001007387 */ /* 0x0001e60000100800 */
[----:B------:R-:W-:Y:S01]  /*5a20*/  @!P6 IMAD.IADD R6, R6, 0x1, -R24 ;  /* 0x000000010606e824 */ /* 0x000fe200078e0a18 */
[----:B------:R-:W-:-:S03]  /*5a30*/  ISETP.GT.U32.AND P6, PT, R24, R11, PT ;  /* 0x0000000b1800720c */ /* 0x000fc60003fc4070 */
[----:B------:R-:W-:Y:S02]  /*5a40*/  IMAD.MOV.U32 R8, RZ, RZ, R6 ;  /* 0x000000ffff087224 */ /* 0x000fe400078e0006 */
[----:B------:R-:W-:Y:S02]  /*5a50*/  @!P3 IMAD.IADD R3, R3, 0x1, -R24 ;  /* 0x000000010303b824 */ /* 0x000fe400078e0a18 */
[----:B0-----:R-:W-:Y:S02]  /*5a60*/  IMAD.MOV.U32 R0, RZ, RZ, R4 ;  /* 0x000000ffff007224 */ /* 0x001fe400078e0004 */
[----:B------:R-:W-:Y:S01]  /*5a70*/  IMAD.MOV R4, RZ, RZ, -R7 ;  /* 0x000000ffff047224 */ /* 0x000fe200078e0a07 */
[C---:B------:R-:W-:Y:S01]  /*5a80*/  LOP3.LUT R7, R21.reuse, 0x134, RZ, 0xfc, !PT ;  /* 0x0000013415077812 */ /* 0x040fe200078efcff */
[----:B------:R-:W-:Y:S02]  /*5a90*/  @!P5 IMAD.MOV R8, RZ, RZ, -R8 ;  /* 0x000000ffff08d224 */ /* 0x000fe400078e0a08 */
[----:B------:R-:W-:Y:S01]  /*5aa0*/  IMAD R4, R24, R4, R2 ;  /* 0x0000000418047224 */ /* 0x000fe200078e0202 */
[----:B------:R-:W-:Y:S01]  /*5ab0*/  LOP3.LUT R2, R21, 0x130, RZ, 0xfc, !PT ;  /* 0x0000013015027812 */ /* 0x000fe200078efcff */
[----:B------:R-:W-:Y:S01]  /*5ac0*/  @!P4 IMAD.MOV R0, RZ, RZ, -R0 ;  /* 0x000000ffff00c224 */ /* 0x000fe200078e0a00 */
[----:B------:R-:W-:Y:S01]  /*5ad0*/  ISETP.GE.AND P4, PT, R10, RZ, PT ;  /* 0x000000ff0a00720c */ /* 0x000fe20003f86270 */
[----:B------:R-:W-:Y:S01]  /*5ae0*/  @!P6 IMAD.IADD R11, R11, 0x1, -R24 ;  /* 0x000000010b0be824 */ /* 0x000fe200078e0a18 */
[----:B------:R-:W-:-:S02]  /*5af0*/  ISETP.GT.U32.AND P5, PT, R24, R4, PT ;  /* 0x000000041800720c */ /* 0x000fc40003fa4070 */
[----:B------:R-:W-:Y:S01]  /*5b00*/  IABS R10, R10 ;  /* 0x0000000a000a7213 */ /* 0x000fe20000000000 */
[----:B------:R0:W-:Y:S01]  /*5b10*/  STL [R1+0x250], R0 ;  /* 0x0002500001007387 */ /* 0x0001e20000100800 */
[----:B------:R-:W-:Y:S02]  /*5b20*/  ISETP.GT.U32.AND P6, PT, R24, R11, PT ;  /* 0x0000000b1800720c */ /* 0x000fe40003fc4070 */
[----:B------:R-:W-:Y:S01]  /*5b30*/  ISETP.GE.AND P3, PT, R7, RZ, PT ;  /* 0x000000ff0700720c */ /* 0x000fe20003f66270 */
[----:B------:R-:W-:Y:S01]  /*5b40*/  IMAD.HI.U32 R5, R22, R10, RZ ;  /* 0x0000000a16057227 */ /* 0x000fe200078e00ff */
[----:B------:R1:W-:Y:S01]  /*5b50*/  STL [R1+0x254], R8 ;  /* 0x0002540801007387 */ /* 0x0003e20000100800 */
[----:B------:R-:W-:Y:S02]  /*5b60*/  IABS R7, R7 ;  /* 0x0000000700077213 */ /* 0x000fe40000000000 */
[----:B------:R-:W-:Y:S02]  /*5b70*/  IMAD.MOV R5, RZ, RZ, -R5 ;  /* 0x000000ffff057224 */ /* 0x000fe400078e0a05 */
[----:B0-----:R-:W-:-:S02]  /*5b80*/  IMAD.MOV.U32 R0, RZ, RZ, R3 ;  /* 0x000000ffff007224 */ /* 0x001fc400078e0003 */
[----:B------:R-:W-:Y:S02]  /*5b90*/  @!P5 IMAD.IADD R4, R4, 0x1, -R24 ;  /* 0x000000010404d824 */ /* 0x000fe400078e0a18 */
[----:B------:R-:W-:Y:S01]  /*5ba0*/  @!P0 IMAD.MOV R0, RZ, RZ, -R0 ;  /* 0x000000ffff008224 */ /* 0x000fe200078e0a00 */
[----:B------:R-:W-:Y:S01]  /*5bb0*/  ISETP.GE.AND P0, PT, R9, RZ, PT ;  /* 0x000000ff0900720c */ /* 0x000fe20003f06270 */
[----:B------:R-:W-:Y:S01]  /*5bc0*/  IMAD R10, R24, R5, R10 ;  /* 0x00000005180a7224 */ /* 0x000fe200078e020a */
[----:B------:R-:W-:Y:S01]  /*5bd0*/  IABS R9, R9 ;  /* 0x0000000900097213 */ /* 0x000fe20000000000 */
[----:B------:R-:W-:Y:S01]  /*5be0*/  @!P6 IMAD.IADD R11, R11, 0x1, -R24 ;  /* 0x000000010b0be824 */ /* 0x000fe200078e0a18 */
[----:B-1----:R-:W-:Y:S01]  /*5bf0*/  IABS R8, R2 ;  /* 0x0000000200087213 */ /* 0x002fe20000000000 */
[----:B------:R-:W-:Y:S01]  /*5c00*/  IMAD.HI.U32 R3, R22, R7, RZ ;  /* 0x0000000716037227 */ /* 0x000fe200078e00ff */
[C---:B------:R-:W-:Y:S01]  /*5c10*/  ISETP.GT.U32.AND P5, PT, R24.reuse, R4, PT ;  /* 0x000000041800720c */ /* 0x040fe20003fa4070 */
[----:B------:R0:W-:Y:S01]  /*5c20*/  STL [R1+0x260], R0 ;  /* 0x0002600001007387 */ /* 0x0001e20000100800 */
[----:B------:R-:W-:Y:S01]  /*5c30*/  ISETP.GT.U32.AND P6, PT, R24, R10, PT ;  /* 0x0000000a1800720c */ /* 0x000fe20003fc4070 */
[----:B------:R-:W-:-:S04]  /*5c40*/  IMAD.HI.U32 R5, R22, R9, RZ ;  /* 0x0000000916057227 */ /* 0x000fc800078e00ff */
[----:B------:R-:W-:-:S04]  /*5c50*/  IMAD.HI.U32 R6, R22, R8, RZ ;  /* 0x0000000816067227 */ /* 0x000fc800078e00ff */
[----:B------:R-:W-:Y:S02]  /*5c60*/  IMAD.MOV R5, RZ, RZ, -R5 ;  /* 0x000000ffff057224 */ /* 0x000fe400078e0a05 */
[----:B------:R-:W-:Y:S02]  /*5c70*/  IMAD.MOV R3, RZ, RZ, -R3 ;  /* 0x000000ffff037224 */ /* 0x000fe400078e0a03 */
[----:B------:R-:W-:Y:S02]  /*5c80*/  IMAD.MOV R6, RZ, RZ, -R6 ;  /* 0x000000ffff067224 */ /* 0x000fe400078e0a06 */
[C---:B------:R-:W-:Y:S02]  /*5c90*/  IMAD R9, R24.reuse, R5, R9 ;  /* 0x0000000518097224 */ /* 0x040fe400078e0209 */
[----:B------:R-:W-:Y:S01]  /*5ca0*/  IMAD R7, R24, R3, R7 ;  /* 0x0000000318077224 */ /* 0x000fe200078e0207 */
[----:B------:R-:W-:Y:S01]  /*5cb0*/  IABS R3, R16 ;  /* 0x0000001000037213 */ /* 0x000fe20000000000 */
[----:B0-----:R-:W-:-:S02]  /*5cc0*/  IMAD.MOV.U32 R0, RZ, RZ, R11 ;  /* 0x000000ffff007224 */ /* 0x001fc400078e000b */
[----:B------:R-:W-:Y:S01]  /*5cd0*/  IMAD R8, R24, R6, R8 ;  /* 0x0000000618087224 */ /* 0x000fe200078e0208 */
[----:B------:R-:W-:Y:S01]  /*5ce0*/  LOP3.LUT R6, R21, 0x12a, RZ, 0xfc, !PT ;  /* 0x0000012a15067812 */ /* 0x000fe200078efcff */
[----:B------:R-:W-:Y:S01]  /*5cf0*/  @!P5 IMAD.IADD R4, R4, 0x1, -R24 ;  /* 0x000000010404d824 */ /* 0x000fe200078e0a18 */
[C---:B------:R-:W-:Y:S01]  /*5d00*/  ISETP.GT.U32.AND P5, PT, R24.reuse, R9, PT ;  /* 0x000000091800720c */ /* 0x040fe20003fa4070 */
[----:B------:R-:W-:Y:S01]  /*5d10*/  @!P2 IMAD.MOV R0, RZ, RZ, -R0 ;  /* 0x000000ffff00a224 */ /* 0x000fe200078e0a00 */
[----:B------:R-:W-:Y:S01]  /*5d20*/  ISETP.GT.U32.AND P2, PT, R24, R7, PT ;  /* 0x000000071800720c */ /* 0x000fe20003f44070 */
[----:B------:R-:W-:Y:S01]  /*5d30*/  @!P6 IMAD.IADD R10, R10, 0x1, -R24 ;  /* 0x000000010a0ae824 */ /* 0x000fe200078e0a18 */
[----:B------:R-:W-:Y:S01]  /*5d40*/  ISETP.GT.U32.AND P6, PT, R24, R8, PT ;  /* 0x000000081800720c */ /* 0x000fe20003fc4070 */
[----:B------:R-:W-:Y:S01]  /*5d50*/  IMAD.HI.U32 R5, R22, R3, RZ ;  /* 0x0000000316057227 */ /* 0x000fe200078e00ff */
[----:B------:R0:W-:Y:S01]  /*5d60*/  STL [R1+0x25c], R0 ;  /* 0x00025c0001007387 */ /* 0x0001e20000100800 */
[----:B------:R-:W-:-:S02]  /*5d70*/  IABS R15, R6 ;  /* 0x00000006000f7213 */ /* 0x000fc40000000000 */
[----:B------:R-:W-:-:S03]  /*5d80*/  IMAD.MOV R5, RZ, RZ, -R5 ;  /* 0x000000ffff057224 */ /* 0x000fc600078e0a05 */
[----:B------:R-:W-:-:S04]  /*5d90*/  IMAD.HI.U32 R11, R22, R15, RZ ;  /* 0x0000000f160b7227 */ /* 0x000fc800078e00ff */
[--C-:B------:R-:W-:Y:S02]  /*5da0*/  @!P5 IMAD.IADD R9, R9, 0x1, -R24.reuse ;  /* 0x000000010909d824 */ /* 0x100fe400078e0a18 */
[--C-:B------:R-:W-:Y:S01]  /*5db0*/  @!P2 IMAD.IADD R7, R7, 0x1, -R24.reuse ;  /* 0x000000010707a824 */ /* 0x100fe200078e0a18 */
[----:B------:R-:W-:Y:S01]  /*5dc0*/  ISETP.GT.U32.AND P2, PT, R24, R10, PT ;  /* 0x0000000a1800720c */ /* 0x000fe20003f44070 */
[----:B------:R-:W-:Y:S01]  /*5dd0*/  @!P6 IMAD.IADD R8, R8, 0x1, -R24 ;  /* 0x000000010808e824 */ /* 0x000fe200078e0a18 */
[C---:B------:R-:W-:Y:S01]  /*5de0*/  ISETP.GT.U32.AND P6, PT, R24.reuse, R9, PT ;  /* 0x000000091800720c */ /* 0x040fe20003fc4070 */
[----:B0-----:R-:W-:Y:S01]  /*5df0*/  IMAD.MOV.U32 R0, RZ, RZ, R4 ;  /* 0x000000ffff007224 */ /* 0x001fe200078e0004 */
[----:B------:R-:W-:Y:S01]  /*5e00*/  ISETP.GT.U32.AND P5, PT, R24, R7, PT ;  /* 0x000000071800720c */ /* 0x000fe20003fa4070 */
[----:B------:R-:W-:-:S04]  /*5e10*/  IMAD.HI.U32 R4, R22, R12, RZ ;  /* 0x0000000c16047227 */ /* 0x000fc800078e00ff */
[----:B------:R-:W-:Y:S02]  /*5e20*/  IMAD.MOV R4, RZ, RZ, -R4 ;  /* 0x000000ffff047224 */ /* 0x000fe400078e0a04 */
[----:B------:R-:W-:Y:S01]  /*5e30*/  @!P1 IMAD.MOV R0, RZ, RZ, -R0 ;  /* 0x000000ffff009224 */ /* 0x000fe200078e0a00 */
[C---:B------:R-:W-:Y:S01]  /*5e40*/  ISETP.GT.U32.AND P1, PT, R24.reuse, R8, PT ;  /* 0x000000081800720c */ /* 0x040fe20003f24070 */
[C---:B------:R-:W-:Y:S01]  /*5e50*/  IMAD R3, R24.reuse, R5, R3 ;  /* 0x0000000518037224 */ /* 0x040fe200078e0203 */
[C---:B------:R-:W-:Y:S01]  /*5e60*/  LOP3.LUT R5, R21.reuse, 0x128, RZ, 0xfc, !PT ;  /* 0x0000012815057812 */ /* 0x040fe200078efcff */
[----:B------:R-:W-:Y:S01]  /*5e70*/  IMAD R12, R24, R4, R12 ;  /* 0x00000004180c7224 */ /* 0x000fe200078e020c */
[----:B------:R-:W-:Y:S01]  /*5e80*/  LOP3.LUT R4, R21, 0x126, RZ, 0xfc, !PT ;  /* 0x0000012615047812 */ /* 0x000fe200078efcff */
[--C-:B------:R-:W-:Y:S01]  /*5e90*/  @!P2 IMAD.IADD R10, R10, 0x1, -R24.reuse ;  /* 0x000000010a0aa824 */ /* 0x100fe200078e0a18 */
[C---:B------:R-:W-:Y:S01]  /*5ea0*/  ISETP.GT.U32.AND P2, PT, R24.reuse, R3, PT ;  /* 0x000000031800720c */ /* 0x040fe20003f44070 */
[--C-:B------:R-:W-:Y:S01]  /*5eb0*/  @!P6 IMAD.IADD R9, R9, 0x1, -R24.reuse ;  /* 0x000000010909e824 */ /* 0x100fe200078e0a18 */
[----:B------:R-:W-:Y:S01]  /*5ec0*/  ISETP.GT.U32.AND P6, PT, R24, R12, PT ;  /* 0x0000000c1800720c */ /* 0x000fe20003fc4070 */
[----:B------:R-:W-:Y:S01]  /*5ed0*/  @!P5 IMAD.IADD R7, R7, 0x1, -R24 ;  /* 0x000000010707d824 */ /* 0x000fe200078e0a18 */
[----:B------:R0:W-:Y:S01]  /*5ee0*/  STL [R1+0x258], R0 ;  /* 0x0002580001007387 */ /* 0x0001e20000100800 */
[----:B------:R-:W-:Y:S01]  /*5ef0*/  IMAD.MOV.U32 R17, RZ, RZ, R10 ;  /* 0x000000ffff117224 */ /* 0x000fe200078e000a */
[----:B------:R-:W-:Y:S01]  /*5f00*/  ISETP.GE.AND P5, PT, R2, RZ, PT ;  /* 0x000000ff0200720c */ /* 0x000fe20003fa6270 */
[--C-:B------:R-:W-:Y:S01]  /*5f10*/  @!P1 IMAD.IADD R8, R8, 0x1, -R24.reuse ;  /* 0x0000000108089824 */ /* 0x100fe200078e0a18 */
[----:B------:R-:W-:Y:S01]  /*5f20*/  ISETP.GE.AND P1, PT, R16, RZ, PT ;  /* 0x000000ff1000720c */ /* 0x000fe20003f26270 */
[----:B------:R-:W-:Y:S01]  /*5f30*/  IMAD.MOV R11, RZ, RZ, -R11 ;  /* 0x000000ffff0b7224 */ /* 0x000fe200078e0a0b */
[----:B------:R-:W-:Y:S01]  /*5f40*/  IABS R16, R4 ;  /* 0x0000000400107213 */ /* 0x000fe20000000000 */
[----:B------:R-:W-:Y:S01]  /*5f50*/  @!P4 IMAD.MOV R17, RZ, RZ, -R17 ;  /* 0x000000ffff11c224 */ /* 0x000fe200078e0a11 */
[----:B------:R-:W-:Y:S01]  /*5f60*/  IABS R14, R5 ;  /* 0x00000005000e7213 */ /* 0x000fe20000000000 */
[--C-:B------:R-:W-:Y:S01]  /*5f70*/  @!P2 IMAD.IADD R3, R3, 0x1, -R24.reuse ;  /* 0x000000010303a824 */ /* 0x100fe200078e0a18 */
[----:B------:R-:W-:Y:S01]  /*5f80*/  ISETP.GE.AND P2, PT, R13, RZ, PT ;  /* 0x000000ff0d00720c */ /* 0x000fe20003f46270 */
[----:B------:R-:W-:Y:S01]  /*5f90*/  @!P6 IMAD.IADD R12, R12, 0x1, -R24 ;  /* 0x000000010c0ce824 */ /* 0x000fe200078e0a18 */
[----:B------:R-:W-:Y:S01]  /*5fa0*/  STL [R1+0x228], R17 ;  /* 0x0002281101007387 */ /* 0x000fe20000100800 */
[----:B0-----:R-:W-:Y:S01]  /*5fb0*/  IMAD.MOV.U32 R0, RZ, RZ, R7 ;  /* 0x000000ffff007224 */ /* 0x001fe200078e0007 */
[----:B------:R-:W-:Y:S01]  /*5fc0*/  ISETP.GT.U32.AND P4, PT, R24, R3, PT ;  /* 0x000000031800720c */ /* 0x000fe20003f84070 */
[----:B------:R-:W-:-:S02]  /*5fd0*/  IMAD.MOV.U32 R13, RZ, RZ, R16 ;  /* 0x000000ffff0d7224 */ /* 0x000fc400078e0010 */
[----:B------:R-:W-:Y:S01]  /*5fe0*/  @!P3 IMAD.MOV R0, RZ, RZ, -R0 ;  /* 0x000000ffff00b224 */ /* 0x000fe200078e0a00 */
[----:B------:R-:W-:Y:S01]  /*5ff0*/  ISETP.GT.U32.AND P3, PT, R24, R12, PT ;  /* 0x0000000c1800720c */ /* 0x000fe20003f64070 */
[----:B------:R-:W-:-:S03]  /*6000*/  IMAD.HI.U32 R10, R22, R13, RZ ;  /* 0x0000000d160a7227 */ /* 0x000fc600078e00ff */
[----:B------:R0:W-:Y:S01]  /*6010*/  STL [R1+0x238], R0 ;  /* 0x0002380001007387 */ /* 0x0001e20000100800 */
[----:B------:R-:W-:Y:S02]  /*6020*/  IMAD.MOV R7, RZ, RZ, -R10 ;  /* 0x000000ffff077224 */ /* 0x000fe400078e0a0a */
[C---:B------:R-:W-:Y:S02]  /*6030*/  IMAD R15, R24.reuse, R11, R15 ;  /* 0x0000000b180f7224 */ /* 0x040fe400078e020f */
[----:B------:R-:W-:Y:S02]  /*6040*/  IMAD R13, R24, R7, R13 ;  /* 0x00000007180d7224 */ /* 0x000fe400078e020d */
[----:B------:R-:W-:Y:S01]  /*6050*/  IMAD.HI.U32 R2, R22, R14, RZ ;  /* 0x0000000e16027227 */ /* 0x000fe200078e00ff */
[----:B------:R-:W-:-:S03]  /*6060*/  ISETP.GT.U32.AND P6, PT, R24, R15, PT ;  /* 0x0000000f1800720c */ /* 0x000fc60003fc4070 */
[----:B------:R-:W-:Y:S01]  /*6070*/  @!P3 IMAD.IADD R12, R12, 0x1, -R24 ;  /* 0x000000010c0cb824 */ /* 0x000fe200078e0a18 */
[----:B------:R-:W-:Y:S01]  /*6080*/  ISETP.GT.U32.AND P3, PT, R24, R13, PT ;  /* 0x0000000d1800720c */ /* 0x000fe20003f64070 */
[----:B0-----:R-:W-:Y:S01]  /*6090*/  IMAD.MOV.U32 R0, RZ, RZ, R8 ;  /* 0x000000ffff007224 */ /* 0x001fe200078e0008 */
[----:B------:R-:W-:Y:S01]  /*60a0*/  LOP3.LUT R8, R21, 0x120, RZ, 0xfc, !PT ;  /* 0x0000012015087812 */ /* 0x000fe200078efcff */
[----:B------:R-:W-:Y:S01]  /*60b0*/  @!P4 IMAD.IADD R3, R3, 0x1, -R24 ;  /* 0x000000010303c824 */ /* 0x000fe200078e0a18 */
[----:B------:R-:W-:Y:S01]  /*60c0*/  ISETP.GE.AND P4, PT, R5, RZ, PT ;  /* 0x000000ff0500720c */ /* 0x000fe20003f86270 */
[----:B------:R-:W-:Y:S01]  /*60d0*/  IMAD.MOV R2, RZ, RZ, -R2 ;  /* 0x000000ffff027224 */ /* 0x000fe200078e0a02 */
[----:B------:R-:W-:Y:S01]  /*60e0*/  LOP3.LUT R5, R21, 0x122, RZ, 0xfc, !PT ;  /* 0x0000012215057812 */ /* 0x000fe200078efcff */
[----:B------:R-:W-:Y:S01]  /*60f0*/  @!P0 IMAD.MOV R9, RZ, RZ, -R9 ;  /* 0x000000ffff098224 */ /* 0x000fe200078e0a09 */
[----:B------:R-:W-:Y:S01]  /*6100*/  ISETP.GE.AND P0, PT, R6, RZ, PT ;  /* 0x000000ff0600720c */ /* 0x000fe20003f06270 */
[----:B------:R-:W-:Y:S01]  /*6110*/  @!P5 IMAD.MOV R0, RZ, RZ, -R0 ;  /* 0x000000ffff00d224 */ /* 0x000fe200078e0a00 */
[----:B------:R-:W-:Y:S01]  /*6120*/  IABS R11, R8 ;  /* 0x00000008000b7213 */ /* 0x000fe20000000000 */
[--C-:B------:R-:W-:Y:S01]  /*6130*/  @!P6 IMAD.IADD R15, R15, 0x1, -R24.reuse ;  /* 0x000000010f0fe824 */ /* 0x100fe200078e0a18 */
[----:B------:R-:W-:Y:S01]  /*6140*/  ISETP.GE.AND P6, PT, R4, RZ, PT ;  /* 0x000000ff0400720c */ /* 0x000fe20003fc6270 */
[----:B------:R-:W-:Y:S01]  /*6150*/  @!P3 IMAD.IADD R13, R13, 0x1, -R24 ;  /* 0x000000010d0db824 */ /* 0x000fe200078e0a18 */
[----:B------:R-:W-:Y:S01]  /*6160*/  IABS R4, R5 ;  /* 0x0000000500047213 */ /* 0x000fe20000000000 */
[C---:B------:R-:W-:Y:S01]  /*6170*/  IMAD R14, R24.reuse, R2, R14 ;  /* 0x00000002180e7224 */ /* 0x040fe200078e020e */
[----:B------:R-:W-:Y:S01]  /*6180*/  LOP3.LUT R2, R21, 0x124, RZ, 0xfc, !PT ;  /* 0x0000012415027812 */ /* 0x000fe200078efcff */
[----:B------:R-:W-:Y:S01]  /*6190*/  STL [R1+0x23c], R9 ;  /* 0x00023c0901007387 */ /* 0x000fe20000100800 */
[----:B------:R-:W-:Y:S01]  /*61a0*/  ISETP.GT.U32.AND P3, PT, R24, R13, PT ;  /* 0x0000000d1800720c */ /* 0x000fe20003f64070 */
[----:B------:R-:W-:Y:S01]  /*61b0*/  IMAD.HI.U32 R6, R22, R4, RZ ;  /* 0x0000000416067227 */ /* 0x000fe200078e00ff */
[----:B------:R-:W-:Y:S01]  /*61c0*/  IABS R10, R2 ;  /* 0x00000002000a7213 */ /* 0x000fe20000000000 */
[----:B------:R0:W-:Y:S01]  /*61d0*/  STL [R1+0x240], R0 ;  /* 0x0002400001007387 */ /* 0x0001e20000100800 */
[----:B------:R-:W-:Y:S01]  /*61e0*/  ISETP.GT.U32.AND P5, PT, R24, R14, PT ;  /* 0x0000000e1800720c */ /* 0x000fe20003fa4070 */
[----:B------:R-:W-:-:S02]  /*61f0*/  IMAD.MOV R6, RZ, RZ, -R6 ;  /* 0x000000ffff067224 */ /* 0x000fc400078e0a06 */
[----:B------:R-:W-:-:S04]  /*6200*/  IMAD.HI.U32 R7, R22, R10, RZ ;  /* 0x0000000a16077227 */ /* 0x000fc800078e00ff */
[C---:B------:R-:W-:Y:S01]  /*6210*/  IMAD R4, R24.reuse, R6, R4 ;  /* 0x0000000618047224 */ /* 0x040fe200078e0204 */
[C---:B------:R-:W-:Y:S01]  /*6220*/  LOP3.LUT R6, R21.reuse, 0x11c, RZ, 0xfc, !PT ;  /* 0x0000011c15067812 */ /* 0x040fe200078efcff */
[----:B0-----:R-:W-:Y:S01]  /*6230*/  IMAD.MOV.U32 R0, RZ, RZ, R3 ;  /* 0x000000ffff007224 */ /* 0x001fe200078e0003 */
[----:B------:R-:W-:Y:S01]  /*6240*/  LOP3.LUT R3, R21, 0x11e, RZ, 0xfc, !PT ;  /* 0x0000011e15037812 */ /* 0x000fe200078efcff */
[----:B------:R-:W-:Y:S01]  /*6250*/  IMAD.MOV R7, RZ, RZ, -R7 ;  /* 0x000000ffff077224 */ /* 0x000fe200078e0a07 */
[----:B------:R-:W-:Y:S01]  /*6260*/  IABS R9, R6 ;  /* 0x0000000600097213 */ /* 0x000fe20000000000 */
[----:B------:R-:W-:Y:S01]  /*6270*/  @!P1 IMAD.MOV R0, RZ, RZ, -R0 ;  /* 0x000000ffff009224 */ /* 0x000fe200078e0a00 */
[C---:B------:R-:W-:Y:S01]  /*6280*/  ISETP.GT.U32.AND P1, PT, R24.reuse, R15, PT ;  /* 0x0000000f1800720c */ /* 0x040fe20003f24070 */
[----:B------:R-:W-:Y:S01]  /*6290*/  @!P3 IMAD.IADD R13, R13, 0x1, -R24 ;  /* 0x000000010d0db824 */ /* 0x000fe200078e0a18 */
[C---:B------:R-:W-:Y:S01]  /*62a0*/  ISETP.GT.U32.AND P3, PT, R24.reuse, R4, PT ;  /* 0x000000041800720c */ /* 0x040fe20003f64070 */
[----:B------:R-:W-:Y:S01]  /*62b0*/  IMAD R10, R24, R7, R10 ;  /* 0x00000007180a7224 */ /* 0x000fe200078e020a */
[----:B------:R0:W-:Y:S01]  /*62c0*/  STL [R1+0x244], R0 ;  /* 0x0002440001007387 */ /* 0x0001e20000100800 */
[----:B------:R-:W-:Y:S01]  /*62d0*/  @!P5 IMAD.IADD R14, R14, 0x1, -R24 ;  /* 0x000000010e0ed824 */ /* 0x000fe200078e0a18 */
[----:B------:R-:W-:Y:S01]  /*62e0*/  IABS R7, R3 ;  /* 0x0000000300077213 */ /* 0x000fe20000000000 */
[----:B------:R-:W-:-:S02]  /*62f0*/  IMAD.MOV.U32 R17, RZ, RZ, R12 ;  /* 0x000000ffff117224 */ /* 0x000fc400078e000c */
[----:B------:R-:W-:Y:S01]  /*6300*/  IMAD.HI.U32 R12, R22, R9, RZ ;  /* 0x00000009160c7227 */ /* 0x000fe200078e00ff */
[----:B------:R-:W-:-:S03]  /*6310*/  ISETP.GT.U32.AND P5, PT, R24, R14, PT ;  /* 0x0000000e1800720c */ /* 0x000fc60003fa4070 */
[--C-:B------:R-:W-:Y:S01]  /*6320*/  @!P1 IMAD.IADD R15, R15, 0x1, -R24.reuse ;  /* 0x000000010f0f9824 */ /* 0x100fe200078e0a18 */
[----:B------:R-:W-:Y:S01]  /*6330*/  ISETP.GT.U32.AND P1, PT, R24, R10, PT ;  /* 0x0000000a1800720c */ /* 0x000fe20003f24070 */
[--C-:B------:R-:W-:Y:S02]  /*6340*/  @!P3 IMAD.IADD R4, R4, 0x1, -R24.reuse ;  /* 0x000000010404b824 */ /* 0x100fe400078e0a18 */
[----:B------:R-:W-:Y:S02]  /*6350*/  @!P2 IMAD.MOV R17, RZ, RZ, -R17 ;  /* 0x000000ffff11a224 */ /* 0x000fe400078e0a11 */
[----:B0-----:R-:W-:Y:S01]  /*6360*/  IMAD.MOV.U32 R0, RZ, RZ, R15 ;  /* 0x000000ffff007224 */ /* 0x001fe200078e000f */
[----:B------:R-:W-:Y:S01]  /*6370*/  ISETP.GT.U32.AND P2, PT, R24, R4, PT ;  /* 0x000000041800720c */ /* 0x000fe20003f44070 */
[----:B------:R-:W-:Y:S01]  /*6380*/  IMAD.HI.U32 R16, R22, R11, RZ ;  /* 0x0000000b16107227 */ /* 0x000fe200078e00ff */
[----:B------:R-:W-:Y:S03]  /*6390*/  STL [R1+0x1b4], R17 ;  /* 0x0001b41101007387 */ /* 0x000fe60000100800 */
[--C-:B------:R-:W-:Y:S01]  /*63a0*/  @!P5 IMAD.IADD R14, R14, 0x1, -R24.reuse ;  /* 0x000000010e0ed824 */ /* 0x100fe200078e0a18 */
[----:B------:R-:W-:Y:S01]  /*63b0*/  ISETP.GE.AND P5, PT, R2, RZ, PT ;  /* 0x000000ff0200720c */ /* 0x000fe20003fa6270 */
[----:B------:R-:W-:Y:S01]  /*63c0*/  @!P1 IMAD.IADD R10, R10, 0x1, -R24 ;  /* 0x000000010a0a9824 */ /* 0x000fe200078e0a18 */
[----:B------:R-:W-:Y:S01]  /*63d0*/  ISETP.GE.AND P1, PT, R5, RZ, PT ;  /* 0x000000ff0500720c */ /* 0x000fe20003f26270 */
[----:B------:R-:W-:Y:S01]  /*63e0*/  IMAD.MOV R12, RZ, RZ, -R12 ;  /* 0x000000ffff0c7224 */ /* 0x000fe200078e0a0c */
[----:B------:R-:W-:Y:S01]  /*63f0*/  LOP3.LUT R5, R21, 0x11a, RZ, 0xfc, !PT ;  /* 0x0000011a15057812 */ /* 0x000fe200078efcff */
[----:B------:R-:W-:Y:S01]  /*6400*/  @!P0 IMAD.MOV R0, RZ, RZ, -R0 ;  /* 0x000000ffff008224 */ /* 0x000fe200078e0a00 */
[----:B------:R-:W-:Y:S01]  /*6410*/  ISETP.GT.U32.AND P3, PT, R24, R10, PT ;  /* 0x0000000a1800720c */ /* 0x000fe20003f64070 */
[----:B------:R-:W-:-:S03]  /*6420*/  IMAD.HI.U32 R2, R22, R7, RZ ;  /* 0x0000000716027227 */ /* 0x000fc600078e00ff */
[----:B------:R0:W-:Y:S01]  /*6430*/  STL [R1+0x1b8], R0 ;  /* 0x0001b80001007387 */ /* 0x0001e20000100800 */
[----:B------:R-:W-:Y:S02]  /*6440*/  IMAD.MOV R16, RZ, RZ, -R16 ;  /* 0x000000ffff107224 */ /* 0x000fe400078e0a10 */
[----:B------:R-:W-:Y:S01]  /*6450*/  @!P4 IMAD.MOV R14, RZ, RZ, -R14 ;  /* 0x000000ffff0ec224 */ /* 0x000fe200078e0a0e */
[----:B------:R-:W-:Y:S01]  /*6460*/  ISETP.GE.AND P4, PT, R8, RZ, PT ;  /* 0x000000ff0800720c */ /* 0x000fe20003f86270 */
[C---:B------:R-:W-:Y:S02]  /*6470*/  IMAD R8, R24.reuse, R12, R9 ;  /* 0x0000000c18087224 */ /* 0x040fe400078e0209 */
[----:B------:R-:W-:Y:S01]  /*6480*/  IMAD.MOV R2, RZ, RZ, -R2 ;  /* 0x000000ffff027224 */ /* 0x000fe200078e0a02 */
[----:B------:R-:W-:Y:S01]  /*6490*/  STL [R1+0x1c8], R14 ;  /* 0x0001c80e01007387 */ /* 0x000fe20000100800 */
[----:B------:R-:W-:Y:S01]  /*64a0*/  IMAD R11, R24, R16, R11 ;  /* 0x00000010180b7224 */ /* 0x000fe200078e020b */
[----:B------:R-:W-:Y:S01]  /*64b0*/  LOP3.LUT R16, R21, 0xf0, RZ, 0xfc, !PT ;  /* 0x000000f015107812 */ /* 0x000fe200078efcff */
[----:B0-----:R-:W-:-:S02]  /*64c0*/  IMAD.MOV.U32 R0, RZ, RZ, R13 ;  /* 0x000000ffff007224 */ /* 0x001fc400078e000d */
[----:B------:R-:W-:Y:S01]  /*64d0*/  @!P2 IMAD.IADD R4, R4, 0x1, -R24 ;  /* 0x000000010404a824 */ /* 0x000fe200078e0a18 */
[C---:B------:R-:W-:Y:S01]  /*64e0*/  ISETP.GT.U32.AND P2, PT, R24.reuse, R8, PT ;  /* 0x000000081800720c */ /* 0x040fe20003f44070 */
[C---:B------:R-:W-:Y:S01]  /*64f0*/  IMAD R7, R24.reuse, R2, R7 ;  /* 0x0000000218077224 */ /* 0x040fe200078e0207 */
[----:B------:R-:W-:Y:S01]  /*6500*/  ISETP.GT.U32.AND P0, PT, R24, R11, PT ;  /* 0x0000000b1800720c */ /* 0x000fe20003f04070 */
[----:B------:R-:W-:Y:S01]  /*6510*/  @!P6 IMAD.MOV R0, RZ, RZ, -R0 ;  /* 0x000000ffff00e224 */ /* 0x000fe200078e0a00 */
[----:B------:R-:W-:Y:S01]  /*6520*/  IABS R2, R5 ;  /* 0x0000000500027213 */ /* 0x000fe20000000000 */
[----:B------:R-:W-:Y:S01]  /*6530*/  @!P3 IMAD.IADD R10, R10, 0x1, -R24 ;  /* 0x000000010a0ab824 */ /* 0x000fe200078e0a18 */
[----:B------:R-:W-:Y:S02]  /*6540*/  ISETP.GT.U32.AND P6, PT, R24, R7, PT ;  /* 0x000000071800720c */ /* 0x000fe40003fc4070 */
[----:B------:R0:W-:Y:S01]  /*6550*/  STL [R1+0x218], R0 ;  /* 0x0002180001007387 */ /* 0x0001e20000100800 */
[----:B------:R-:W-:Y:S01]  /*6560*/  ISETP.GE.AND P3, PT, R3, RZ, PT ;  /* 0x000000ff0300720c */ /* 0x000fe20003f66270 */
[----:B------:R-:W-:Y:S01]  /*6570*/  IMAD.HI.U32 R9, R22, R2, RZ ;  /* 0x0000000216097227 */ /* 0x000fe200078e00ff */
[----:B------:R-:W-:-:S02]  /*6580*/  LOP3.LUT R3, R21, 0x118, RZ, 0xfc, !PT ;  /* 0x0000011815037812 */ /* 0x000fc400078efcff */
[----:B------:R-:W-:Y:S01]  /*6590*/  IABS R17, R16 ;  /* 0x0000001000117213 */ /* 0x000fe20000000000 */
[--C-:B------:R-:W-:Y:S02]  /*65a0*/  @!P2 IMAD.IADD R8, R8, 0x1, -R24.reuse ;  /* 0x000000010808a824 */ /* 0x100fe400078e0a18 */
[----:B------:R-:W-:Y:S01]  /*65b0*/  @!P0 IMAD.IADD R11, R11, 0x1, -R24 ;  /* 0x000000010b0b8824 */ /* 0x000fe200078e0a18 */
[----:B------:R-:W-:Y:S01]  /*65c0*/  ISETP.GE.AND P0, PT, R6, RZ, PT ;  /* 0x000000ff0600720c */ /* 0x000fe20003f06270 */
[----:B0-----:R-:W-:Y:S01]  /*65d0*/  IMAD.MOV.U32 R0, RZ, RZ, R10 ;  /* 0x000000ffff007224 */ /* 0x001fe200078e000a */
[----:B------:R-:W-:Y:S01]  /*65e0*/  IABS R10, R3 ;  /* 0x00000003000a7213 */ /* 0x000fe20000000000 */
[----:B------:R-:W-:Y:S01]  /*65f0*/  @!P6 IMAD.IADD R7, R7, 0x1, -R24 ;  /* 0x000000010707e824 */ /* 0x000fe200078e0a18 */
[C---:B------:R-:W-:Y:S01]  /*6600*/  ISETP.GT.U32.AND P2, PT, R24.reuse, R8, PT ;  /* 0x000000081800720c */ /* 0x040fe20003f44070 */
[----:B------:R-:W-:Y:S01]  /*6610*/  @!P5 IMAD.MOV R0, RZ, RZ, -R0 ;  /* 0x000000ffff00d224 */ /* 0x000fe200078e0a00 */
[C---:B------:R-:W-:Y:S01]  /*6620*/  ISETP.GT.U32.AND P6, PT, R24.reuse, R11, PT ;  /* 0x0000000b1800720c */ /* 0x040fe20003fc4070 */
[----:B------:R-:W-:Y:S01]  /*6630*/  IMAD.MOV R9, RZ, RZ, -R9 ;  /* 0x000000ffff097224 */ /* 0x000fe200078e0a09 */
[----:B------:R-:W-:Y:S01]  /*6640*/  ISETP.GT.U32.AND P5, PT, R24, R7, PT ;  /* 0x000000071800720c */ /* 0x000fe20003fa4070 */
[----:B------:R-:W-:Y:S01]  /*6650*/  IMAD.HI.U32 R20, R22, R17, RZ ;  /* 0x0000001116147227 */ /* 0x000fe200078e00ff */
[----:B------:R0:W-:Y:S01]  /*6660*/  STL [R1+0x21c], R0 ;  /* 0x00021c0001007387 */ /* 0x0001e20000100800 */
[----:B------:R-:W-:-:S02]  /*6670*/  LOP3.LUT R6, R21, 0x116, RZ, 0xfc, !PT ;  /* 0x0000011615067812 */ /* 0x000fc400078efcff */
[----:B------:R-:W-:Y:S02]  /*6680*/  IMAD R2, R24, R9, R2 ;  /* 0x0000000918027224 */ /* 0x000fe400078e0202 */
[----:B------:R-:W-:Y:S01]  /*6690*/  IABS R9, R6 ;  /* 0x0000000600097213 */ /* 0x000fe20000000000 */
[----:B------:R-:W-:Y:S02]  /*66a0*/  IMAD.MOV R20, RZ, RZ, -R20 ;  /* 0x000000ffff147224 */ /* 0x000fe400078e0a14 */
[----:B------:R-:W-:Y:S02]  /*66b0*/  @!P2 IMAD.IADD R8, R8, 0x1, -R24 ;  /* 0x000000010808a824 */ /* 0x000fe400078e0a18 */
[----:B0-----:R-:W-:Y:S02]  /*66c0*/  IMAD.MOV.U32 R0, RZ, RZ, R4 ;  /* 0x000000ffff007224 */ /* 0x001fe400078e0004 */
[----:B------:R-:W-:-:S04]  /*66d0*/  IMAD.HI.U32 R4, R22, R10, RZ ;  /* 0x0000000a16047227 */ /* 0x000fc800078e00ff */
[----:B------:R-:W-:Y:S02]  /*66e0*/  IMAD.MOV R4, RZ, RZ, -R4 ;  /* 0x000000ffff047224 */ /* 0x000fe400078e0a04 */
[----:B------:R-:W-:Y:S01]  /*66f0*/  @!P6 IMAD.IADD R11, R11, 0x1, -R24 ;  /* 0x000000010b0be824 */ /* 0x000fe200078e0a18 */
[C---:B------:R-:W-:Y:S01]  /*6700*/  ISETP.GT.U32.AND P6, PT, R24.reuse, R2, PT ;  /* 0x000000021800720c */ /* 0x040fe20003fc4070 */
[C---:B------:R-:W-:Y:S01]  /*6710*/  IMAD R10, R24.reuse, R4, R10 ;  /* 0x00000004180a7224 */ /* 0x040fe200078e020a */
[----:B------:R-:W-:Y:S01]  /*6720*/  LOP3.LUT R4, R21, 0x112, RZ, 0xfc, !PT ;  /* 0x0000011215047812 */ /* 0x000fe200078efcff */
[----:B------:R-:W-:Y:S01]  /*6730*/  @!P1 IMAD.MOV R0, RZ, RZ, -R0 ;  /* 0x000000ffff009224 */ /* 0x000fe200078e0a00 */
[----:B------:R-:W-:Y:S01]  /*6740*/  ISETP.GE.AND P1, PT, R5, RZ, PT ;  /* 0x000000ff0500720c */ /* 0x000fe20003f26270 */
[--C-:B------:R-:W-:Y:S01]  /*6750*/  @!P5 IMAD.IADD R7, R7, 0x1, -R24.reuse ;  /* 0x000000010707d824 */ /* 0x100fe200078e0a18 */
[----:B------:R-:W-:Y:S01]  /*6760*/  ISETP.GT.U32.AND P2, PT, R24, R10, PT ;  /* 0x0000000a1800720c */ /* 0x000fe20003f44070 */
[----:B------:R-:W-:Y:S01]  /*6770*/  IMAD.HI.U32 R13, R22, R9, RZ ;  /* 0x00000009160d7227 */ /* 0x000fe200078e00ff */
[----:B------:R-:W-:Y:S01]  /*6780*/  ISETP.GE.AND P5, PT, R3, RZ, PT ;  /* 0x000000ff0300720c */ /* 0x000fe20003fa6270 */
[----:B------:R0:W-:Y:S01]  /*6790*/  STL [R1+0x224], R0 ;  /* 0x0002240001007387 */ /* 0x0001e20000100800 */
[----:B------:R-:W-:Y:S01]  /*67a0*/  LOP3.LUT R3, R21, 0x114, RZ, 0xfc, !PT ;  /* 0x0000011415037812 */ /* 0x000fe200078efcff */
[----:B------:R-:W-:Y:S01]  /*67b0*/  IMAD.MOV R13, RZ, RZ, -R13 ;  /* 0x000000ffff0d7224 */ /* 0x000fe200078e0a0d */
[----:B------:R-:W-:Y:S01]  /*67c0*/  IABS R12, R4 ;  /* 0x00000004000c7213 */ /* 0x000fe20000000000 */
[----:B------:R-:W-:Y:S01]  /*67d0*/  @!P6 IMAD.IADD R2, R2, 0x1, -R24 ;  /* 0x000000010202e824 */ /* 0x000fe200078e0a18 */
[----:B------:R-:W-:Y:S01]  /*67e0*/  IABS R5, R3 ;  /* 0x0000000300057213 */ /* 0x000fe20000000000 */
[----:B------:R-:W-:-:S02]  /*67f0*/  IMAD R9, R24, R13, R9 ;  /* 0x0000000d18097224 */ /* 0x000fc400078e0209 */
[C---:B------:R-:W-:Y:S01]  /*6800*/  IMAD R17, R24.reuse, R20, R17 ;  /* 0x0000001418117224 */ /* 0x040fe200078e0211 */
[----:B------:R-:W-:Y:S01]  /*6810*/  ISETP.GT.U32.AND P6, PT, R24, R2, PT ;  /* 0x000000021800720c */ /* 0x000fe20003fc4070 */
[----:B0-----:R-:W-:Y:S02]  /*6820*/  IMAD.MOV.U32 R0, RZ, RZ, R11 ;  /* 0x000000ffff007224 */ /* 0x001fe400078e000b */
[----:B------:R-:W-:Y:S02]  /*6830*/  @!P2 IMAD.IADD R10, R10, 0x1, -R24 ;  /* 0x000000010a0aa824 */ /* 0x000fe400078e0a18 */
[----:B------:R-:W-:Y:S01]  /*6840*/  @!P4 IMAD.MOV R0, RZ, RZ, -R0 ;  /* 0x000000ffff00c224 */ /* 0x000fe200078e0a00 */
[----:B------:R-:W-:Y:S01]  /*6850*/  ISETP.GE.AND P4, PT, R6, RZ, PT ;  /* 0x000000ff0600720c */ /* 0x000fe20003f86270 */
[----:B------:R-:W-:Y:S01]  /*6860*/  IMAD.MOV.U32 R11, RZ, RZ, R7 ;  /* 0x000000ffff0b7224 */ /* 0x000fe200078e0007 */
[----:B------:R-:W-:Y:S01]  /*6870*/  ISETP.GT.U32.AND P2, PT, R24, R10, PT ;  /* 0x0000000a1800720c */ /* 0x000fe20003f44070 */
[----:B------:R-:W-:Y:S01]  /*6880*/  IMAD.HI.U32 R6, R22, R5, RZ ;  /* 0x0000000516067227 */ /* 0x000fe200078e00ff */
[----:B------:R0:W-:Y:S03]  /*6890*/  STL [R1+0x220], R0 ;  /* 0x0002200001007387 */ /* 0x0001e60000100800 */
[----:B------:R-:W-:Y:S01]  /*68a0*/  @!P3 IMAD.MOV R11, RZ, RZ, -R11 ;  /* 0x000000ffff0bb224 */ /* 0x000fe200078e0a0b */
[----:B------:R-:W-:Y:S01]  /*68b0*/  ISETP.GT.U32.AND P3, PT, R24, R9, PT ;  /* 0x000000091800720c */ /* 0x000fe20003f64070 */
[----:B------:R-:W-:-:S02]  /*68c0*/  IMAD.MOV R6, RZ, RZ, -R6 ;  /* 0x000000ffff067224 */ /* 0x000fc400078e0a06 */
[----:B------:R-:W-:Y:S01]  /*68d0*/  IMAD.HI.U32 R7, R22, R12, RZ ;  /* 0x0000000c16077227 */ /* 0x000fe200078e00ff */
[----:B------:R1:W-:Y:S03]  /*68e0*/  STL [R1+0x1fc], R11 ;  /* 0x0001fc0b01007387 */ /* 0x0003e60000100800 */
[----:B------:R-:W-:Y:S02]  /*68f0*/  IMAD R5, R24, R6, R5 ;  /* 0x0000000618057224 */ /* 0x000fe400078e0205 */
[--C-:B------:R-:W-:Y:S02]  /*6900*/  @!P2 IMAD.IADD R10, R10, 0x1, -R24.reuse ;  /* 0x000000010a0aa824 */ /* 0x100fe400078e0a18 */
[----:B------:R-:W-:Y:S01]  /*6910*/  IMAD.MOV R7, RZ, RZ, -R7 ;  /* 0x000000ffff077224 */ /* 0x000fe200078e0a07 */
[----:B------:R-:W-:Y:S01]  /*6920*/  ISETP.GT.U32.AND P2, PT, R24, R5, PT ;  /* 0x000000051800720c */ /* 0x000fe20003f44070 */
[--C-:B------:R-:W-:Y:S01]  /*6930*/  @!P6 IMAD.IADD R2, R2, 0x1, -R24.reuse ;  /* 0x000000010202e824 */ /* 0x100fe200078e0a18 */
[----:B------:R-:W-:Y:S01]  /*6940*/  ISETP.GE.AND P6, PT, R4, RZ, PT ;  /* 0x000000ff0400720c */ /* 0x000fe20003fc6270 */
[----:B------:R-:W-:-:S02]  /*6950*/  @!P3 IMAD.IADD R9, R9, 0x1, -R24 ;  /* 0x000000010909b824 */ /* 0x000fc400078e0a18 */
[----:B0-----:R-:W-:Y:S01]  /*6960*/  IMAD.MOV.U32 R0, RZ, RZ, R8 ;  /* 0x000000ffff007224 */ /* 0x001fe200078e0008 */
[C---:B------:R-:W-:Y:S01]  /*6970*/  LOP3.LUT R8, R21.reuse, 0x110, RZ, 0xfc, !PT ;  /* 0x0000011015087812 */ /* 0x040fe200078efcff */
[C---:B------:R-:W-:Y:S01]  /*6980*/  IMAD R12, R24.reuse, R7, R12 ;  /* 0x00000007180c7224 */ /* 0x040fe200078e020c */
[C---:B------:R-:W-:Y:S01]  /*6990*/  ISETP.GT.U32.AND P3, PT, R24.reuse, R9, PT ;  /* 0x000000091800720c */ /* 0x040fe20003f64070 */
[----:B-1----:R-:W-:Y:S01]  /*69a0*/  IMAD.MOV.U32 R11, RZ, RZ, R2 ;  /* 0x000000ffff0b7224 */ /* 0x002fe200078e0002 */
[----:B------:R-:W-:Y:S01]  /*69b0*/  LOP3.LUT R7, R21, 0x10e, RZ, 0xfc, !PT ;  /* 0x0000010e15077812 */ /* 0x000fe200078efcff */
[----:B------:R-:W-:Y:S01]  /*69c0*/  @!P0 IMAD.MOV R0, RZ, RZ, -R0 ;  /* 0x000000ffff008224 */ /* 0x000fe200078e0a00 */
[----:B------:R-:W-:Y:S01]  /*69d0*/  IABS R4, R8 ;  /* 0x0000000800047213 */ /* 0x000fe20000000000 */
[----:B------:R-:W-:Y:S01]  /*69e0*/  @!P1 IMAD.MOV R11, RZ, RZ, -R11 ;  /* 0x000000ffff0b9224 */ /* 0x000fe200078e0a0b */
[----:B------:R-:W-:Y:S01]  /*69f0*/  ISETP.GT.U32.AND P1, PT, R24, R12, PT ;  /* 0x0000000c1800720c */ /* 0x000fe20003f24070 */
[----:B------:R-:W-:Y:S01]  /*6a00*/  @!P2 IMAD.IADD R5, R5, 0x1, -R24 ;  /* 0x000000010505a824 */ /* 0x000fe200078e0a18 */
[----:B------:R0:W-:Y:S01]  /*6a10*/  STL [R1+0x200], R0 ;  /* 0x0002000001007387 */ /* 0x0001e20000100800 */
[----:B------:R-:W-:-:S02]  /*6a20*/  IABS R6, R7 ;  /* 0x0000000700067213 */ /* 0x000fc40000000000 */
[----:B------:R-:W-:Y:S01]  /*6a30*/  ISETP.GE.AND P0, PT, R3, RZ, PT ;  /* 0x000000ff0300720c */ /* 0x000fe20003f06270 */
[----:B------:R-:W-:Y:S01]  /*6a40*/  STL [R1+0x214], R11 ;  /* 0x0002140b01007387 */ /* 0x000fe20000100800 */
[----:B------:R-:W-:Y:S01]  /*6a50*/  ISETP.GT.U32.AND P2, PT, R24, R5, PT ;  /* 0x000000051800720c */ /* 0x000fe20003f44070 */
[----:B------:R-:W-:Y:S01]  /*6a60*/  @!P3 IMAD.IADD R9, R9, 0x1, -R24 ;  /* 0x000000010909b824 */ /* 0x000fe200078e0a18 */
[----:B------:R-:W-:Y:S01]  /*6a70*/  ISETP.GE.AND P3, PT, R7, RZ, PT ;  /* 0x000000ff0700720c */ /* 0x000fe20003f66270 */
[----:B------:R-:W-:Y:S01]  /*6a80*/  IMAD.HI.U32 R7, R22, R6, RZ ;  /* 0x0000000616077227 */ /* 0x000fe200078e00ff */
[----:B------:R-:W-:-:S03]  /*6a90*/  LOP3.LUT R3, R21, 0x10c, RZ, 0xfc, !PT ;  /* 0x0000010c15037812 */ /* 0x000fc600078efcff */
[----:B0-----:R-:W-:Y:S01]  /*6aa0*/  IMAD.MOV.U32 R0, RZ, RZ, R10 ;  /* 0x000000ffff007224 */ /* 0x001fe200078e000a */
[----:B------:R-:W-:Y:S01]  /*6ab0*/  IABS R2, R3 ;  /* 0x0000000300027213 */ /* 0x000fe20000000000 */
[----:B------:R-:W-:Y:S02]  /*6ac0*/  @!P1 IMAD.IADD R12, R12, 0x1, -R24 ;  /* 0x000000010c0c9824 */ /* 0x000fe400078e0a18 */
[----:B------:R-:W-:Y:S01]  /*6ad0*/  @!P5 IMAD.MOV R0, RZ, RZ, -R0 ;  /* 0x000000ffff00d224 */ /* 0x000fe200078e0a00 */
[----:B------:R-:W-:Y:S01]  /*6ae0*/  ISETP.GE.AND P5, PT, R8, RZ, PT ;  /* 0x000000ff0800720c */ /* 0x000fe20003fa6270 */
[----:B------:R-:W-:Y:S01]  /*6af0*/  IMAD.HI.U32 R10, R22, R4, RZ ;  /* 0x00000004160a7227 */ /* 0x000fe200078e00ff */
[----:B------:R-:W-:Y:S02]  /*6b00*/  ISETP.GT.U32.AND P1, PT, R24, R12, PT ;  /* 0x0000000c1800720c */ /* 0x000fe40003f24070 */
[----:B------:R0:W-:Y:S01]  /*6b10*/  STL [R1+0x210], R0 ;  /* 0x0002100001007387 */ /* 0x0001e20000100800 */
[----:B------:R-:W-:-:S02]  /*6b20*/  IMAD.MOV R10, RZ, RZ, -R10 ;  /* 0x000000ffff0a7224 */ /* 0x000fc400078e0a0a */
[----:B------:R-:W-:Y:S02]  /*6b30*/  IMAD.MOV R7, RZ, RZ, -R7 ;  /* 0x000000ffff077224 */ /* 0x000fe400078e0a07 */
[----:B------:R-:W-:Y:S02]  /*6b40*/  @!P2 IMAD.IADD R5, R5, 0x1, -R24 ;  /* 0x000000010505a824 */ /* 0x000fe400078e0a18 */
[----:B------:R-:W-:Y:S02]  /*6b50*/  IMAD R4, R24, R10, R4 ;  /* 0x0000000a18047224 */ /* 0x000fe400078e0204 */
[----:B------:R-:W-:-:S03]  /*6b60*/  IMAD.HI.U32 R8, R22, R2, RZ ;  /* 0x0000000216087227 */ /* 0x000fc600078e00ff */
[C---:B------:R-:W-:Y:S01]  /*6b70*/  ISETP.GT.U32.AND P2, PT, R24.reuse, R4, PT ;  /* 0x000000041800720c */ /* 0x040fe20003f44070 */
[----:B0-----:R-:W-:Y:S02]  /*6b80*/  IMAD.MOV.U32 R0, RZ, RZ, R9 ;  /* 0x000000ffff007224 */ /* 0x001fe400078e0009 */
[----:B------:R-:W-:Y:S02]  /*6b90*/  IMAD.MOV R8, RZ, RZ, -R8 ;  /* 0x000000ffff087224 */ /* 0x000fe400078e0a08 */
[----:B------:R-:W-:Y:S01]  /*6ba0*/  @!P4 IMAD.MOV R0, RZ, RZ, -R0 ;  /* 0x000000ffff00c224 */ /* 0x000fe200078e0a00 */
[----:B------:R-:W-:Y:S01]  /*6bb0*/  ISETP.GE.AND P4, PT, R3, RZ, PT ;  /* 0x000000ff0300720c */ /* 0x000fe20003f86270 */
[----:B------:R-:W-:Y:S01]  /*6bc0*/  IMAD R3, R24, R7, R6 ;  /* 0x0000000718037224 */ /* 0x000fe200078e0206 */
[C---:B------:R-:W-:Y:S01]  /*6bd0*/  LOP3.LUT R7, R21.reuse, 0x104, RZ, 0xfc, !PT ;  /* 0x0000010415077812 */ /* 0x040fe200078efcff */
[----:B------:R-:W-:Y:S01]  /*6be0*/  @!P1 IMAD.IADD R12, R12, 0x1, -R24 ;  /* 0x000000010c0c9824 */ /* 0x000fe200078e0a18 */
[----:B------:R0:W-:Y:S01]  /*6bf0*/  STL [R1+0x208], R0 ;  /* 0x0002080001007387 */ /* 0x0001e20000100800 */
[----:B------:R-:W-:Y:S01]  /*6c00*/  IMAD R2, R24, R8, R2 ;  /* 0x0000000818027224 */ /* 0x000fe200078e0202 */
[----:B------:R-:W-:Y:S01]  /*6c10*/  LOP3.LUT R8, R21, 0x10a, RZ, 0xfc, !PT ;  /* 0x0000010a15087812 */ /* 0x000fe200078efcff */
[----:B------:R-:W-:Y:S01]  /*6c20*/  @!P2 IMAD.IADD R4, R4, 0x1, -R24 ;  /* 0x000000010404a824 */ /* 0x000fe200078e0a18 */
[----:B------:R-:W-:-:S02]  /*6c30*/  IABS R11, R7 ;  /* 0x00000007000b7213 */ /* 0x000fc40000000000 */
[----:B------:R-:W-:Y:S02]  /*6c40*/  ISETP.GE.AND P1, PT, R8, RZ, PT ;  /* 0x000000ff0800720c */ /* 0x000fe40003f26270 */
[C---:B------:R-:W-:Y:S01]  /*6c50*/  ISETP.GT.U32.AND P2, PT, R24.reuse, R4, PT ;  /* 0x000000041800720c */ /* 0x040fe20003f44070 */
[----:B0-----:R-:W-:Y:S01]  /*6c60*/  IMAD.MOV.U32 R0, RZ, RZ, R5 ;  /* 0x000000ffff007224 */ /* 0x001fe200078e0005 */
[----:B------:R-:W-:Y:S02]  /*6c70*/  IABS R8, R8 ;  /* 0x0000000800087213 */ /* 0x000fe40000000000 */
[----:B------:R-:W-:Y:S01]  /*6c80*/  LOP3.LUT R5, R21, 0x108, RZ, 0xfc, !PT ;  /* 0x0000010815057812 */ /* 0x000fe200078efcff */
[----:B------:R-:W-:Y:S01]  /*6c90*/  @!P0 IMAD.MOV R0, RZ, RZ, -R0 ;  /* 0x000000ffff008224 */ /* 0x000fe200078e0a00 */
[----:B------:R-:W-:Y:S02]  /*6ca0*/  ISETP.GT.U32.AND P0, PT, R24, R3, PT ;  /* 0x000000031800720c */ /* 0x000fe40003f04070 */
[----:B------:R-:W-:-:S02]  /*6cb0*/  IABS R9, R5 ;  /* 0x0000000500097213 */ /* 0x000fc40000000000 */
[----:B------:R0:W-:Y:S01]  /*6cc0*/  STL [R1+0x20c], R0 ;  /* 0x00020c0001007387 */ /* 0x0001e20000100800 */
[----:B------:R-:W-:Y:S02]  /*6cd0*/  LOP3.LUT R6, R21, 0x106, RZ, 0xfc, !PT ;  /* 0x0000010615067812 */ /* 0x000fe400078efcff */
[----:B------:R-:W-:Y:S01]  /*6ce0*/  @!P2 IMAD.IADD R4, R4, 0x1, -R24 ;  /* 0x000000010404a824 */ /* 0x000fe200078e0a18 */
[----:B------:R-:W-:Y:S01]  /*6cf0*/  ISETP.GE.AND P2, PT, R5, RZ, PT ;  /* 0x000000ff0500720c */ /* 0x000fe20003f46270 */
[----:B------:R-:W-:Y:S01]  /*6d00*/  IMAD.HI.U32 R13, R22, R9, RZ ;  /* 0x00000009160d7227 */ /* 0x000fe200078e00ff */
[----:B------:R-:W-:-:S03]  /*6d10*/  IABS R10, R6 ;  /* 0x00000006000a7213 */ /* 0x000fc60000000000 */
[----:B------:R-:W-:Y:S02]  /*6d20*/  IMAD.MOV R13, RZ, RZ, -R13 ;  /* 0x000000ffff0d7224 */ /* 0x000fe400078e0a0d */
[----:B0-----:R-:W-:Y:S02]  /*6d30*/  IMAD.MOV.U32 R0, RZ, RZ, R12 ;  /* 0x000000ffff007224 */ /* 0x001fe400078e000c */
[----:B------:R-:W-:Y:S02]  /*6d40*/  @!P0 IMAD.IADD R3, R3, 0x1, -R24 ;  /* 0x0000000103038824 */ /* 0x000fe400078e0a18 */
[----:B------:R-:W-:Y:S01]  /*6d50*/  @!P6 IMAD.MOV R0, RZ, RZ, -R0 ;  /* 0x000000ffff00e224 */ /* 0x000fe200078e0a00 */
[----:B------:R-:W-:Y:S01]  /*6d60*/  ISETP.GT.U32.AND P6, PT, R24, R2, PT ;  /* 0x000000021800720c */ /* 0x000fe20003fc4070 */
[----:B------:R-:W-:Y:S01]  /*6d70*/  IMAD.HI.U32 R12, R22, R8, RZ ;  /* 0x00000008160c7227 */ /* 0x000fe200078e00ff */
[----:B------:R-:W-:Y:S02]  /*6d80*/  ISETP.GT.U32.AND P0, PT, R24, R3, PT ;  /* 0x000000031800720c */ /* 0x000fe40003f04070 */
[----:B------:R0:W-:Y:S01]  /*6d90*/  STL [R1+0x204], R0 ;  /* 0x0002040001007387 */ /* 0x0001e20000100800 */
[----:B------:R-:W-:-:S02]  /*6da0*/  IMAD.MOV R12, RZ, RZ, -R12 ;  /* 0x000000ffff0c7224 */ /* 0x000fc400078e0a0c */
[----:B------:R-:W-:Y:S01]  /*6db0*/  IMAD.MOV.U32 R15, RZ, RZ, R4 ;  /* 0x000000ffff0f7224 */ /* 0x000fe200078e0004 */
[----:B------:R-:W-:Y:S01]  /*6dc0*/  LOP3.LUT R4, R21, 0x102, RZ, 0xfc, !PT ;  /* 0x0000010215047812 */ /* 0x000fe200078efcff */
[C---:B------:R-:W-:Y:S02]  /*6dd0*/  IMAD R8, R24.reuse, R12, R8 ;  /* 0x0000000c18087224 */ /* 0x040fe400078e0208 */
[----:B------:R-:W-:Y:S01]  /*6de0*/  IMAD R9, R24, R13, R9 ;  /* 0x0000000d18097224 */ /* 0x000fe200078e0209 */
[----:B------:R-:W-:Y:S01]  /*6df0*/  IABS R12, R4 ;  /* 0x00000004000c7213 */ /* 0x000fe20000000000 */
[--C-:B------:R-:W-:Y:S02]  /*6e00*/  @!P6 IMAD.IADD R2, R2, 0x1, -R24.reuse ;  /* 0x000000010202e824 */ /* 0x100fe400078e0a18 */
[----:B------:R-:W-:Y:S01]  /*6e10*/  @!P0 IMAD.IADD R3, R3, 0x1, -R24 ;  /* 0x0000000103038824 */ /* 0x000fe200078e0a18 */
[----:B------:R-:W-:Y:S01]  /*6e20*/  ISETP.GT.U32.AND P0, PT, R24, R8, PT ;  /* 0x000000081800720c */ /* 0x000fe20003f04070 */
[----:B------:R-:W-:Y:S01]  /*6e30*/  IMAD.HI.U32 R5, R22, R11, RZ ;  /* 0x0000000b16057227 */ /* 0x000fe200078e00ff */
[----:B------:R-:W-:-:S03]  /*6e40*/  ISETP.GT.U32.AND P6, PT, R24, R2, PT ;  /* 0x000000021800720c */ /* 0x000fc60003fc4070 */
[----:B0-----:R-:W-:Y:S02]  /*6e50*/  IMAD.MOV.U32 R0, RZ, RZ, R3 ;  /* 0x000000ffff007224 */ /* 0x001fe400078e0003 */
[----:B------:R-:W-:Y:S01]  /*6e60*/  @!P5 IMAD.MOV R15, RZ, RZ, -R15 ;  /* 0x000000ffff0fd224 */ /* 0x000fe200078e0a0f */
[----:B------:R-:W-:Y:S01]  /*6e70*/  ISETP.GT.U32.AND P5, PT, R24, R9, PT ;  /* 0x000000091800720c */ /* 0x000fe20003fa4070 */
[----:B------:R-:W-:Y:S01]  /*6e80*/  @!P3 IMAD.MOV R0, RZ, RZ, -R0 ;  /* 0x000000ffff00b224 */ /* 0x000fe200078e0a00 */
[----:B------:R-:W-:Y:S01]  /*6e90*/  ISETP.GE.AND P3, PT, R6, RZ, PT ;  /* 0x000000ff0600720c */ /* 0x000fe20003f66270 */
[----:B------:R-:W-:Y:S01]  /*6ea0*/  IMAD.MOV R5, RZ, RZ, -R5 ;  /* 0x000000ffff057224 */ /* 0x000fe200078e0a05 */
[----:B------:R-:W-:Y:S01]  /*6eb0*/  STL [R1+0x1f8], R15 ;  /* 0x0001f80f01007387 */ /* 0x000fe20000100800 */
[----:B------:R-:W-:Y:S01]  /*6ec0*/  IMAD.HI.U32 R14, R22, R10, RZ ;  /* 0x0000000a160e7227 */ /* 0x000fe200078e00ff */
[----:B------:R-:W-:Y:S02]  /*6ed0*/  LOP3.LUT R6, R21, 0xfe, RZ, 0xfc, !PT ;  /* 0x000000fe15067812 */ /* 0x000fe400078efcff */
[----:B------:R0:W-:Y:S01]  /*6ee0*/  STL [R1+0x1f4], R0 ;  /* 0x0001f40001007387 */ /* 0x0001e20000100800 */
[----:B------:R-:W-:-:S02]  /*6ef0*/  @!P6 IMAD.IADD R2, R2, 0x1, -R24 ;  /* 0x000000010202e824 */ /* 0x000fc400078e0a18 */
[----:B------:R-:W-:Y:S01]  /*6f00*/  IMAD R11, R24, R5, R11 ;  /* 0x00000005180b7224 */ /* 0x000fe200078e020b */
[----:B------:R-:W-:Y:S01]  /*6f10*/  LOP3.LUT R5, R21, 0x100, RZ, 0xfc, !PT ;  /* 0x0000010015057812 */ /* 0x000fe200078efcff */
[----:B------:R-:W-:Y:S02]  /*6f20*/  @!P0 IMAD.IADD R8, R8, 0x1, -R24 ;  /* 0x0000000108088824 */ /* 0x000fe400078e0a18 */
[----:B------:R-:W-:Y:S02]  /*6f30*/  IMAD.MOV R14, RZ, RZ, -R14 ;  /* 0x000000ffff0e7224 */ /* 0x000fe400078e0a0e */
[----:B------:R-:W-:Y:S01]  /*6f40*/  @!P5 IMAD.IADD R9, R9, 0x1, -R24 ;  /* 0x000000010909d824 */ /* 0x000fe200078e0a18 */
[C---:B------:R-:W-:Y:S01]  /*6f50*/  ISETP.GT.U32.AND P0, PT, R24.reuse, R8, PT ;  /* 0x000000081800720c */ /* 0x040fe20003f04070 */
[----:B0-----:R-:W-:Y:S01]  /*6f60*/  IMAD.MOV.U32 R0, RZ, RZ, R2 ;  /* 0x000000ffff007224 */ /* 0x001fe200078e0002 */
[----:B------:R-:W-:Y:S01]  /*6f70*/  IABS R2, R5 ;  /* 0x0000000500027213 */ /* 0x000fe20000000000 */
[C---:B------:R-:W-:Y:S01]  /*6f80*/  IMAD R3, R24.reuse, R14, R10 ;  /* 0x0000000e18037224 */ /* 0x040fe200078e020a */
[C---:B------:R-:W-:Y:S01]  /*6f90*/  ISETP.GT.U32.AND P5, PT, R24.reuse, R9, PT ;  /* 0x000000091800720c */ /* 0x040fe20003fa4070 */
[----:B------:R-:W-:Y:S01]  /*6fa0*/  @!P4 IMAD.MOV R0, RZ, RZ, -R0 ;  /* 0x000000ffff00c224 */ /* 0x000fe200078e0a00 */
[----:B------:R-:W-:Y:S01]  /*6fb0*/  ISETP.GT.U32.AND P4, PT, R24, R11, PT ;  /* 0x0000000b1800720c */ /* 0x000fe20003f84070 */
[----:B------:R-:W-:Y:S01]  /*6fc0*/  IMAD.HI.U32 R13, R22, R12, RZ ;  /* 0x0000000c160d7227 */ /* 0x000fe200078e00ff */
[----:B------:R-:W-:-:S02]  /*6fd0*/  ISETP.GT.U32.AND P6, PT, R24, R3, PT ;  /* 0x000000031800720c */ /* 0x000fc40003fc4070 */
[----:B------:R0:W-:Y:S01]  /*6fe0*/  STL [R1+0x1f0], R0 ;  /* 0x0001f00001007387 */ /* 0x0001e20000100800 */
[----:B------:R-:W-:Y:S01]  /*6ff0*/  IMAD.MOV R13, RZ, RZ, -R13 ;  /* 0x000000ffff0d7224 */ /* 0x000fe200078e0a0d */
[----:B------:R-:W-:Y:S01]  /*7000*/  IABS R10, R6 ;  /* 0x00000006000a7213 */ /* 0x000fe20000000000 */
[----:B------:R-:W-:Y:S01]  /*7010*/  @!P0 IMAD.IADD R8, R8, 0x1, -R24 ;  /* 0x0000000108088824 */ /* 0x000fe200078e0a18 */
[----:B------:R-:W-:Y:S01]  /*7020*/  ISETP.GE.AND P0, PT, R7, RZ, PT ;  /* 0x000000ff0700720c */ /* 0x000fe20003f06270 */
[----:B------:R-:W-:Y:S02]  /*7030*/  IMAD R12, R24, R13, R12 ;  /* 0x0000000d180c7224 */ /* 0x000fe400078e020c */
[----:B------:R-:W-:-:S04]  /*7040*/  IMAD.HI.U32 R7, R22, R2, RZ ;  /* 0x0000000216077227 */ /* 0x000fc800078e00ff */
[--C-:B------:R-:W-:Y:S02]  /*7050*/  @!P4 IMAD.IADD R11, R11, 0x1, -R24.reuse ;  /* 0x000000010b0bc824 */ /* 0x100fe400078e0a18 */
[--C-:B------:R-:W-:Y:S01]  /*7060*/  @!P5 IMAD.IADD R9, R9, 0x1, -R24.reuse ;  /* 0x000000010909d824 */ /* 0x100fe200078e0a18 */
[C---:B------:R-:W-:Y:S01]  /*7070*/  ISETP.GT.U32.AND P5, PT, R24.reuse, R12, PT ;  /* 0x0000000c1800720c */ /* 0x040fe20003fa4070 */
[----:B------:R-:W-:Y:S01]  /*7080*/  @!P6 IMAD.IADD R3, R3, 0x1, -R24 ;  /* 0x000000010303e824 */ /* 0x000fe200078e0a18 */
[C---:B------:R-:W-:Y:S01]  /*7090*/  ISETP.GT.U32.AND P4, PT, R24.reuse, R11, PT ;  /* 0x0000000b1800720c */ /* 0x040fe20003f84070 */
[----:B------:R-:W-:Y:S02]  /*70a0*/  IMAD.MOV R7, RZ, RZ, -R7 ;  /* 0x000000ffff077224 */ /* 0x000fe400078e0a07 */
[----:B0-----:R-:W-:Y:S01]  /*70b0*/  IMAD.MOV.U32 R0, RZ, RZ, R9 ;  /* 0x000000ffff007224 */ /* 0x001fe200078e0009 */
[C---:B------:R-:W-:Y:S01]  /*70c0*/  ISETP.GT.U32.AND P6, PT, R24.reuse, R3, PT ;  /* 0x000000031800720c */ /* 0x040fe20003fc4070 */
[----:B------:R-:W-:Y:S01]  /*70d0*/  IMAD R9, R24, R7, R2 ;  /* 0x0000000718097224 */ /* 0x000fe200078e0202 */
[C---:B------:R-:W-:Y:S01]  /*70e0*/  LOP3.LUT R2, R21.reuse, 0xfc, RZ, 0xfc, !PT ;  /* 0x000000fc15027812 */ /* 0x040fe200078efcff */
[----:B------:R-:W-:Y:S01]  /*70f0*/  IMAD.MOV.U32 R14, RZ, RZ, R8 ;  /* 0x000000ffff0e7224 */ /* 0x000fe200078e0008 */
[----:B------:R-:W-:Y:S01]  /*7100*/  LOP3.LUT R7, R21, 0xf6, RZ, 0xfc, !PT ;  /* 0x000000f615077812 */ /* 0x000fe200078efcff */
[----:B------:R-:W-:Y:S01]  /*7110*/  @!P2 IMAD.MOV R0, RZ, RZ, -R0 ;  /* 0x000000ffff00a224 */ /* 0x000fe200078e0a00 */
[----:B------:R-:W-:Y:S01]  /*7120*/  ISETP.GE.AND P2, PT, R5, RZ, PT ;  /* 0x000000ff0500720c */ /* 0x000fe20003f46270 */
[----:B------:R-:W-:-:S02]  /*7130*/  @!P5 IMAD.IADD R12, R12, 0x1, -R24 ;  /* 0x000000010c0cd824 */ /* 0x000fc400078e0a18 */
[----:B------:R-:W-:Y:S01]  /*7140*/  @!P4 IMAD.IADD R11, R11, 0x1, -R24 ;  /* 0x000000010b0bc824 */ /* 0x000fe200078e0a18 */
[C---:B------:R-:W-:Y:S01]  /*7150*/  ISETP.GT.U32.AND P4, PT, R24.reuse, R9, PT ;  /* 0x000000091800720c */ /* 0x040fe20003f84070 */
[----:B------:R-:W-:Y:S01]  /*7160*/  @!P1 IMAD.MOV R14, RZ, RZ, -R14 ;  /* 0x000000ffff0e9224 */ /* 0x000fe200078e0a0e */
[----:B------:R-:W-:Y:S01]  /*7170*/  ISETP.GT.U32.AND P5, PT, R24, R12, PT ;  /* 0x0000000c1800720c */ /* 0x000fe20003fa4070 */
[----:B------:R-:W-:Y:S01]  /*7180*/  @!P6 IMAD.IADD R3, R3, 0x1, -R24 ;  /* 0x000000010303e824 */ /* 0x000fe200078e0a18 */
[----:B------:R-:W-:Y:S01]  /*7190*/  ISETP.GE.AND P1, PT, R4, RZ, PT ;  /* 0x000000ff0400720c */ /* 0x000fe20003f26270 */
[----:B------:R-:W-:Y:S01]  /*71a0*/  IMAD.HI.U32 R8, R22, R10, RZ ;  /* 0x0000000a16087227 */ /* 0x000fe200078e00ff */
[----:B------:R-:W-:Y:S01]  /*71b0*/  STL [R1+0x1ec], R14 ;  /* 0x0001ec0e01007387 */ /* 0x000fe20000100800 */
[----:B------:R-:W-:Y:S02]  /*71c0*/  ISETP.GE.AND P6, PT, R6, RZ, PT ;  /* 0x000000ff0600720c */ /* 0x000fe40003fc6270 */
[----:B------:R-:W-:Y:S01]  /*71d0*/  IMAD.MOV.U32 R4, RZ, RZ, R3 ;  /* 0x000000ffff047224 */ /* 0x000fe200078e0003 */
[----:B------:R0:W-:Y:S01]  /*71e0*/  STL [R1+0x1d0], R0 ;  /* 0x0001d00001007387 */ /* 0x0001e20000100800 */
[----:B------:R-:W-:Y:S01]  /*71f0*/  IMAD.MOV R8, RZ, RZ, -R8 ;  /* 0x000000ffff087224 */ /* 0x000fe200078e0a08 */
[----:B------:R-:W-:Y:S01]  /*7200*/  LOP3.LUT R3, R21, 0xfa, RZ, 0xfc, !PT ;  /* 0x000000fa15037812 */ /* 0x000fe200078efcff */
[----:B------:R-:W-:-:S02]  /*7210*/  @!P4 IMAD.IADD R9, R9, 0x1, -R24 ;  /* 0x000000010909c824 */ /* 0x000fc400078e0a18 */
[----:B------:R-:W-:Y:S01]  /*7220*/  @!P3 IMAD.MOV R4, RZ, RZ, -R4 ;  /* 0x000000ffff04b224 */ /* 0x000fe200078e0a04 */
[----:B------:R-:W-:Y:S01]  /*7230*/  IABS R6, R3 ;  /* 0x0000000300067213 */ /* 0x000fe20000000000 */
[C---:B------:R-:W-:Y:S01]  /*7240*/  IMAD R10, R24.reuse, R8, R10 ;  /* 0x00000008180a7224 */ /* 0x040fe200078e020a */
[----:B------:R-:W-:Y:S01]  /*7250*/  ISETP.GT.U32.AND P4, PT, R24, R9, PT ;  /* 0x000000091800720c */ /* 0x000fe20003f84070 */
[----:B------:R-:W-:Y:S01]  /*7260*/  @!P5 IMAD.IADD R12, R12, 0x1, -R24 ;  /* 0x000000010c0cd824 */ /* 0x000fe200078e0a18 */
[----:B------:R1:W-:Y:S01]  /*7270*/  STL [R1+0x1e4], R4 ;  /* 0x0001e40401007387 */ /* 0x0003e20000100800 */
[----:B0-----:R-:W-:Y:S01]  /*7280*/  IMAD.MOV.U32 R0, RZ, RZ, R11 ;  /* 0x000000ffff007224 */ /* 0x001fe200078e000b */
[----:B------:R-:W-:Y:S01]  /*7290*/  IABS R11, R2 ;  /* 0x00000002000b7213 */ /* 0x000fe20000000000 */
[----:B------:R-:W-:Y:S01]  /*72a0*/  IMAD.MOV.U32 R13, RZ, RZ, R12 ;  /* 0x000000ffff0d7224 */ /* 0x000fe200078e000c */
[----:B------:R-:W-:Y:S01]  /*72b0*/  ISETP.GT.U32.AND P5, PT, R24, R10, PT ;  /* 0x0000000a1800720c */ /* 0x000fe20003fa4070 */
[----:B------:R-:W-:Y:S01]  /*72c0*/  @!P0 IMAD.MOV R0, RZ, RZ, -R0 ;  /* 0x000000ffff008224 */ /* 0x000fe200078e0a00 */
[----:B------:R-:W-:Y:S01]  /*72d0*/  ISETP.GE.AND P3, PT, R2, RZ, PT ;  /* 0x000000ff0200720c */ /* 0x000fe20003f66270 */
[----:B------:R-:W-:Y:S01]  /*72e0*/  IMAD.HI.U32 R8, R22, R11, RZ ;  /* 0x0000000b16087227 */ /* 0x000fe200078e00ff */
[----:B------:R-:W-:-:S02]  /*72f0*/  LOP3.LUT R2, R21, 0xf8, RZ, 0xfc, !PT ;  /* 0x000000f815027812 */ /* 0x000fc400078efcff */
[----:B------:R-:W-:Y:S01]  /*7300*/  ISETP.GE.AND P0, PT, R3, RZ, PT ;  /* 0x000000ff0300720c */ /* 0x000fe20003f06270 */
[----:B-1----:R-:W-:Y:S01]  /*7310*/  IMAD.HI.U32 R4, R22, R6, RZ ;  /* 0x0000000616047227 */ /* 0x002fe200078e00ff */
[----:B------:R-:W-:Y:S01]  /*7320*/  IABS R5, R2 ;  /* 0x0000000200057213 */ /* 0x000fe20000000000 */
[----:B------:R0:W-:Y:S01]  /*7330*/  STL [R1+0x1e8], R0 ;  /* 0x0001e80001007387 */ /* 0x0001e20000100800 */
[----:B------:R-:W-:Y:S01]  /*7340*/  IABS R3, R7 ;  /* 0x0000000700037213 */ /* 0x000fe20000000000 */
[----:B------:R-:W-:Y:S01]  /*7350*/  IMAD.MOV R8, RZ, RZ, -R8 ;  /* 0x000000ffff087224 */ /* 0x000fe200078e0a08 */
[C---:B------:R-:W-:Y:S01]  /*7360*/  LOP3.LUT R12, R21.reuse, 0xee, RZ, 0xfc, !PT ;  /* 0x000000ee150c7812 */ /* 0x040fe200078efcff */
[----:B------:R-:W-:Y:S01]  /*7370*/  IMAD.MOV R4, RZ, RZ, -R4 ;  /* 0x000000ffff047224 */ /* 0x000fe200078e0a04 */
[----:B------:R-:W-:Y:S01]  /*7380*/  LOP3.LUT R14, R21, 0xec, RZ, 0xfc, !PT ;  /* 0x000000ec150e7812 */ /* 0x000fe200078efcff */
[C---:B------:R-:W-:Y:S02]  /*7390*/  IMAD R11, R24.reuse, R8, R11 ;  /* 0x00000008180b7224 */ /* 0x040fe400078e020b */
[----:B------:R-:W-:-:S02]  /*73a0*/  IMAD R6, R24, R4, R6 ;  /* 0x0000000418067224 */ /* 0x000fc400078e0206 */
[--C-:B------:R-:W-:Y:S01]  /*73b0*/  @!P4 IMAD.IADD R9, R9, 0x1, -R24.reuse ;  /* 0x000000010909c824 */ /* 0x100fe200078e0a18 */
[C---:B------:R-:W-:Y:S01]  /*73c0*/  ISETP.GT.U32.AND P4, PT, R24.reuse, R11, PT ;  /* 0x0000000b1800720c */ /* 0x040fe20003f84070 */
[----:B------:R-:W-:Y:S01]  /*73d0*/  @!P1 IMAD.MOV R13, RZ, RZ, -R13 ;  /* 0x000000ffff0d9224 */ /* 0x000fe200078e0a0d */
[----:B------:R-:W-:Y:S01]  /*73e0*/  ISETP.GT.U32.AND P1, PT, R24, R6, PT ;  /* 0x000000061800720c */ /* 0x000fe20003f24070 */
[----:B------:R-:W-:Y:S02]  /*73f0*/  @!P5 IMAD.IADD R10, R10, 0x1, -R24 ;  /* 0x000000010a0ad824 */ /* 0x000fe400078e0a18 */
[----:B------:R-:W-:Y:S01]  /*7400*/  IMAD.HI.U32 R8, R22, R5, RZ ;  /* 0x0000000516087227 */ /* 0x000fe200078e00ff */
[----:B------:R1:W-:Y:S02]  /*7410*/  STL [R1+0x1d8], R13 ;  /* 0x0001d80d01007387 */ /* 0x0003e40000100800 */
[----:B------:R-:W-:Y:S01]  /*7420*/  ISETP.GT.U32.AND P5, PT, R24, R10, PT ;  /* 0x0000000a1800720c */ /* 0x000fe20003fa4070 */
[----:B0-----:R-:W-:Y:S01]  /*7430*/  IMAD.MOV.U32 R0, RZ, RZ, R9 ;  /* 0x000000ffff007224 */ /* 0x001fe200078e0009 */
[----:B------:R-:W-:Y:S01]  /*7440*/  IABS R9, R14 ;  /* 0x0000000e00097213 */ /* 0x000fe20000000000 */
[----:B------:R-:W-:-:S04]  /*7450*/  IMAD.HI.U32 R4, R22, R3, RZ ;  /* 0x0000000316047227 */ /* 0x000fc800078e00ff */
[--C-:B------:R-:W-:Y:S01]  /*7460*/  @!P4 IMAD.IADD R11, R11, 0x1, -R24.reuse ;  /* 0x000000010b0bc824 */ /* 0x100fe200078e0a18 */
[----:B-1----:R-:W-:Y:S01]  /*7470*/  LOP3.LUT R13, R21, 0xf2, RZ, 0xfc, !PT ;  /* 0x000000f2150d7812 */ /* 0x002fe200078efcff */
[----:B------:R-:W-:Y:S02]  /*7480*/  @!P1 IMAD.IADD R6, R6, 0x1, -R24 ;  /* 0x0000000106069824 */ /* 0x000fe400078e0a18 */
[----:B------:R-:W-:Y:S01]  /*7490*/  IMAD.MOV R8, RZ, RZ, -R8 ;  /* 0x000000ffff087224 */ /* 0x000fe200078e0a08 */
[----:B------:R-:W-:Y:S01]  /*74a0*/  ISETP.GT.U32.AND P4, PT, R24, R11, PT ;  /* 0x0000000b1800720c */ /* 0x000fe20003f84070 */
[----:B------:R-:W-:Y:S01]  /*74b0*/  @!P5 IMAD.IADD R10, R10, 0x1, -R24 ;  /* 0x000000010a0ad824 */ /* 0x000fe200078e0a18 */
[----:B------:R-:W-:Y:S01]  /*74c0*/  ISETP.GT.U32.AND P1, PT, R24, R6, PT ;  /* 0x000000061800720c */ /* 0x000fe20003f24070 */
[----:B------:R-:W-:Y:S01]  /*74d0*/  @!P2 IMAD.MOV R0, RZ, RZ, -R0 ;  /* 0x000000ffff00a224 */ /* 0x000fe200078e0a00 */
[----:B------:R-:W-:Y:S01]  /*74e0*/  ISETP.GE.AND P5, PT, R7, RZ, PT ;  /* 0x000000ff0700720c */ /* 0x000fe20003fa6270 */
[----:B------:R-:W-:Y:S01]  /*74f0*/  IMAD.MOV R4, RZ, RZ, -R4 ;  /* 0x000000ffff047224 */ /* 0x000fe200078e0a04 */
[----:B------:R-:W-:-:S02]  /*7500*/  LOP3.LUT R7, R21, 0xf4, RZ, 0xfc, !PT ;  /* 0x000000f415077812 */ /* 0x000fc400078efcff */
[----:B------:R-:W-:Y:S01]  /*7510*/  ISETP.GE.AND P2, PT, R2, RZ, PT ;  /* 0x000000ff0200720c */ /* 0x000fe20003f46270 */
[C---:B------:R-:W-:Y:S01]  /*7520*/  IMAD R2, R24.reuse, R8, R5 ;  /* 0x0000000818027224 */ /* 0x040fe200078e0205 */
[----:B------:R-:W-:Y:S01]  /*7530*/  IABS R5, R7 ;  /* 0x0000000700057213 */ /* 0x000fe20000000000 */
[C---:B------:R-:W-:Y:S01]  /*7540*/  IMAD R3, R24.reuse, R4, R3 ;  /* 0x0000000418037224 */ /* 0x040fe200078e0203 */
[----:B------:R-:W-:Y:S01]  /*7550*/  IABS R19, R13 ;  /* 0x0000000d00137213 */ /* 0x000fe20000000000 */
[--C-:B------:R-:W-:Y:S01]  /*7560*/  @!P4 IMAD.IADD R11, R11, 0x1, -R24.reuse ;  /* 0x000000010b0bc824 */ /* 0x100fe200078e0a18 */
[----:B------:R-:W-:Y:S01]  /*7570*/  ISETP.GT.U32.AND P4, PT, R24, R2, PT ;  /* 0x000000021800720c */ /* 0x000fe20003f84070 */
[----:B------:R-:W-:Y:S01]  /*7580*/  IMAD.HI.U32 R4, R22, R5, RZ ;  /* 0x0000000516047227 */ /* 0x000fe200078e00ff */
[----:B------:R0:W-:Y:S01]  /*7590*/  STL [R1+0x1e0], R0 ;  /* 0x0001e00001007387 */ /* 0x0001e20000100800 */
[----:B------:R-:W-:Y:S02]  /*75a0*/  IABS R8, R12 ;  /* 0x0000000c00087213 */ /* 0x000fe40000000000 */
[----:B------:R-:W-:Y:S01]  /*75b0*/  @!P1 IMAD.IADD R6, R6, 0x1, -R24 ;  /* 0x0000000106069824 */ /* 0x000fe200078e0a18 */
[----:B------:R-:W-:Y:S01]  /*75c0*/  ISETP.GT.U32.AND P1, PT, R24, R3, PT ;  /* 0x000000031800720c */ /* 0x000fe20003f24070 */
[----:B------:R-:W-:-:S02]  /*75d0*/  IMAD.MOV R4, RZ, RZ, -R4 ;  /* 0x000000ffff047224 */ /* 0x000fc400078e0a04 */
[----:B------:R-:W-:-:S04]  /*75e0*/  IMAD.HI.U32 R18, R22, R19, RZ ;  /* 0x0000001316127227 */ /* 0x000fc800078e00ff */
[----:B------:R-:W-:Y:S02]  /*75f0*/  IMAD R5, R24, R4, R5 ;  /* 0x0000000418057224 */ /* 0x000fe400078e0205 */
[----:B------:R-:W-:Y:S02]  /*7600*/  IMAD.MOV R18, RZ, RZ, -R18 ;  /* 0x000000ffff127224 */ /* 0x000fe400078e0a12 */
[--C-:B------:R-:W-:Y:S01]  /*7610*/  @!P4 IMAD.IADD R2, R2, 0x1, -R24.reuse ;  /* 0x000000010202c824 */ /* 0x100fe200078e0a18 */
[C---:B------:R-:W-:Y:S01]  /*7620*/  ISETP.GT.U32.AND P4, PT, R24.reuse, R5, PT ;  /* 0x000000051800720c */ /* 0x040fe20003f84070 */
[C---:B------:R-:W-:Y:S02]  /*7630*/  IMAD R18, R24.reuse, R18, R19 ;  /* 0x0000001218127224 */ /* 0x040fe400078e0213 */
[----:B------:R-:W-:Y:S02]  /*7640*/  @!P1 IMAD.IADD R3, R3, 0x1, -R24 ;  /* 0x0000000103039824 */ /* 0x000fe400078e0a18 */
[----:B0-----:R-:W-:Y:S01]  /*7650*/  IMAD.MOV.U32 R0, RZ, RZ, R10 ;  /* 0x000000ffff007224 */ /* 0x001fe200078e000a */
[----:B------:R-:W-:Y:S01]  /*7660*/  ISETP.GT.U32.AND P1, PT, R24, R18, PT ;  /* 0x000000121800720c */ /* 0x000fe20003f24070 */
[----:B------:R-:W-:-:S04]  /*7670*/  IMAD.HI.U32 R15, R22, R8, RZ ;  /* 0x00000008160f7227 */ /* 0x000fc800078e00ff */
[----:B------:R-:W-:Y:S01]  /*7680*/  @!P6 IMAD.MOV R0, RZ, RZ, -R0 ;  /* 0x000000ffff00e224 */ /* 0x000fe200078e0a00 */
[C---:B------:R-:W-:Y:S01]  /*7690*/  ISETP.GT.U32.AND P6, PT, R24.reuse, R3, PT ;  /* 0x000000031800720c */ /* 0x040fe20003fc4070 */
[--C-:B------:R-:W-:Y:S01]  /*76a0*/  @!P4 IMAD.IADD R5, R5, 0x1, -R24.reuse ;  /* 0x000000010505c824 */ /* 0x100fe200078e0a18 */
[----:B------:R-:W-:Y:S01]  /*76b0*/  ISETP.GT.U32.AND P4, PT, R24, R2, PT ;  /* 0x000000021800720c */ /* 0x000fe20003f84070 */
[----:B------:R-:W-:Y:S01]  /*76c0*/  IMAD.HI.U32 R4, R22, R9, RZ ;  /* 0x0000000916047227 */ /* 0x000fe200078e00ff */
[----:B------:R0:W-:Y:S03]  /*76d0*/  STL [R1+0x1c4], R0 ;  /* 0x0001c40001007387 */ /* 0x0001e60000100800 */
[----:B------:R-:W-:Y:S01]  /*76e0*/  @!P1 IMAD.IADD R18, R18, 0x1, -R24 ;  /* 0x0000000112129824 */ /* 0x000fe200078e0a18 */
[----:B------:R-:W-:Y:S01]  /*76f0*/  ISETP.GT.U32.AND P1, PT, R24, R5, PT ;  /* 0x000000051800720c */ /* 0x000fe20003f24070 */
[----:B------:R-:W-:-:S02]  /*7700*/  IMAD.MOV R15, RZ, RZ, -R15 ;  /* 0x000000ffff0f7224 */ /* 0x000fc400078e0a0f */
[----:B------:R-:W-:Y:S02]  /*7710*/  IMAD.MOV R4, RZ, RZ, -R4 ;  /* 0x000000ffff047224 */ /* 0x000fe400078e0a04 */
[C---:B------:R-:W-:Y:S01]  /*7720*/  IMAD R8, R24.reuse, R15, R8 ;  /* 0x0000000f18087224 */ /* 0x040fe200078e0208 */
[C---:B------:R-:W-:Y:S01]  /*7730*/  LOP3.LUT R15, R21.reuse, 0xea, RZ, 0xfc, !PT ;  /* 0x000000ea150f7812 */ /* 0x040fe200078efcff */
[----:B0-----:R-:W-:Y:S02]  /*7740*/  IMAD.MOV.U32 R0, RZ, RZ, R11 ;  /* 0x000000ffff007224 */ /* 0x001fe400078e000b */
[C---:B------:R-:W-:Y:S01]  /*7750*/  IMAD R4, R24.reuse, R4, R9 ;  /* 0x0000000418047224 */ /* 0x040fe200078e0209 */
[----:B------:R-:W-:Y:S01]  /*7760*/  LOP3.LUT R9, R21, 0xe8, RZ, 0xfc, !PT ;  /* 0x000000e815097812 */ /* 0x000fe200078efcff */
[----:B------:R-:W-:Y:S01]  /*7770*/  @!P3 IMAD.MOV R0, RZ, RZ, -R0 ;  /* 0x000000ffff00b224 */ /* 0x000fe200078e0a00 */
[----:B------:R-:W-:Y:S01]  /*7780*/  ISETP.GT.U32.AND P3, PT, R24, R18, PT ;  /* 0x000000121800720c */ /* 0x000fe20003f64070 */
[--C-:B------:R-:W-:Y:S01]  /*7790*/  @!P4 IMAD.IADD R2, R2, 0x1, -R24.reuse ;  /* 0x000000010202c824 */ /* 0x100fe200078e0a18 */
[C---:B------:R-:W-:Y:S01]  /*77a0*/  ISETP.GT.U32.AND P4, PT, R24.reuse, R8, PT ;  /* 0x000000081800720c */ /* 0x040fe20003f84070 */
[--C-:B------:R-:W-:Y:S01]  /*77b0*/  @!P1 IMAD.IADD R5, R5, 0x1, -R24.reuse ;  /* 0x0000000105059824 */ /* 0x100fe200078e0a18 */
[----:B------:R0:W-:Y:S01]  /*77c0*/  STL [R1+0x1c0], R0 ;  /* 0x0001c00001007387 */ /* 0x0001e20000100800 */
[----:B------:R-:W-:Y:S01]  /*77d0*/  ISETP.GT.U32.AND P1, PT, R24, R4, PT ;  /* 0x000000041800720c */ /* 0x000fe20003f24070 */
[----:B------:R-:W-:Y:S01]  /*77e0*/  @!P6 IMAD.IADD R3, R3, 0x1, -R24 ;  /* 0x000000010303e824 */ /* 0x000fe200078e0a18 */
[----:B------:R-:W-:Y:S01]  /*77f0*/  IABS R10, R15 ;  /* 0x0000000f000a7213 */ /* 0x000fe20000000000 */
[----:B------:R-:W-:Y:S01]  /*7800*/  IMAD.MOV.U32 R19, RZ, RZ, R2 ;  /* 0x000000ffff137224 */ /* 0x000fe200078e0002 */
[----:B------:R-:W-:-:S02]  /*7810*/  ISETP.GE.AND P6, PT, R7, RZ, PT ;  /* 0x000000ff0700720c */ /* 0x000fc40003fc6270 */
[----:B------:R-:W-:Y:S01]  /*7820*/  IABS R11, R9 ;  /* 0x00000009000b7213 */ /* 0x000fe20000000000 */
[----:B------:R-:W-:Y:S01]  /*7830*/  @!P2 IMAD.MOV R19, RZ, RZ, -R19 ;  /* 0x000000ffff13a224 */ /* 0x000fe200078e0a13 */
[----:B------:R-:W-:Y:S01]  /*7840*/  LOP3.LUT R2, R21, 0xe6, RZ, 0xfc, !PT ;  /* 0x000000e615027812 */ /* 0x000fe200078efcff */
[----:B0-----:R-:W-:Y:S02]  /*7850*/  IMAD.MOV.U32 R0, RZ, RZ, R6 ;  /* 0x000000ffff007224 */ /* 0x001fe400078e0006 */
[----:B------:R-:W-:Y:S01]  /*7860*/  @!P4 IMAD.IADD R8, R8, 0x1, -R24 ;  /* 0x000000010808c824 */ /* 0x000fe200078e0a18 */
[----:B------:R-:W-:Y:S01]  /*7870*/  ISETP.GE.AND P4, PT, R12, RZ, PT ;  /* 0x000000ff0c00720c */ /* 0x000fe20003f86270 */
[----:B------:R-:W-:Y:S01]  /*7880*/  @!P0 IMAD.MOV R0, RZ, RZ, -R0 ;  /* 0x000000ffff008224 */ /* 0x000fe200078e0a00 */
[----:B------:R-:W-:Y:S01]  /*7890*/  ISETP.GT.U32.AND P0, PT, R24, R17, PT ;  /* 0x000000111800720c */ /* 0x000fe20003f04070 */
[--C-:B------:R-:W-:Y:S01]  /*78a0*/  @!P3 IMAD.IADD R18, R18, 0x1, -R24.reuse ;  /* 0x000000011212b824 */ /* 0x100fe200078e0a18 */
[----:B------:R-:W-:Y:S01]  /*78b0*/  ISETP.GE.AND P3, PT, R13, RZ, PT ;  /* 0x000000ff0d00720c */ /* 0x000fe20003f66270 */
[----:B------:R-:W-:Y:S01]  /*78c0*/  @!P1 IMAD.IADD R4, R4, 0x1, -R24 ;  /* 0x0000000104049824 */ /* 0x000fe200078e0a18 */
[----:B------:R0:W-:Y:S01]  /*78d0*/  STL [R1+0x1bc], R0 ;  /* 0x0001bc0001007387 */ /* 0x0001e20000100800 */
[----:B------:R-:W-:Y:S01]  /*78e0*/  IMAD.HI.U32 R6, R22, R10, RZ ;  /* 0x0000000a16067227 */ /* 0x000fe200078e00ff */
[----:B------:R-:W-:-:S02]  /*78f0*/  ISETP.GT.U32.AND P2, PT, R24, R8, PT ;  /* 0x000000081800720c */ /* 0x000fc40003f44070 */
[----:B------:R-:W-:Y:S01]  /*7900*/  STL [R1+0x1b0], R19 ;  /* 0x0001b01301007387 */ /* 0x000fe20000100800 */
[----:B------:R-:W-:Y:S01]  /*7910*/  IMAD.HI.U32 R7, R22, R11, RZ ;  /* 0x0000000b16077227 */ /* 0x000fe200078e00ff */
[----:B------:R-:W-:-:S03]  /*7920*/  LOP3.LUT R12, R21, 0xe2, RZ, 0xfc, !PT ;  /* 0x000000e2150c7812 */ /* 0x000fc600078efcff */
[----:B------:R-:W-:Y:S01]  /*7930*/  @!P0 IMAD.IADD R17, R17, 0x1, -R24 ;  /* 0x0000000111118824 */ /* 0x000fe200078e0a18 */
[----:B------:R-:W-:Y:S01]  /*7940*/  ISETP.GE.AND P0, PT, R16, RZ, PT ;  /* 0x000000ff1000720c */ /* 0x000fe20003f06270 */
[----:B0-----:R-:W-:Y:S01]  /*7950*/  IMAD.MOV.U32 R0, RZ, RZ, R3 ;  /* 0x000000ffff007224 */ /* 0x001fe200078e0003 */
[----:B------:R-:W-:Y:S01]  /*7960*/  LOP3.LUT R3, R21, 0xe4, RZ, 0xfc, !PT ;  /* 0x000000e415037812 */ /* 0x000fe200078efcff */
[----:B------:R-:W-:Y:S01]  /*7970*/  IMAD.MOV R6, RZ, RZ, -R6 ;  /* 0x000000ffff067224 */ /* 0x000fe200078e0a06 */
[C---:B------:R-:W-:Y:S01]  /*7980*/  ISETP.GT.U32.AND P1, PT, R24.reuse, R17, PT ;  /* 0x000000111800720c */ /* 0x040fe20003f24070 */
[----:B------:R-:W-:Y:S01]  /*7990*/  @!P5 IMAD.MOV R0, RZ, RZ, -R0 ;  /* 0x000000ffff00d224 */ /* 0x000fe200078e0a00 */
[C---:B------:R-:W-:Y:S01]  /*79a0*/  ISETP.GT.U32.AND P5, PT, R24.reuse, R4, PT ;  /* 0x000000041800720c */ /* 0x040fe20003fa4070 */
[----:B------:R-:W-:Y:S02]  /*79b0*/  IMAD.MOV R7, RZ, RZ, -R7 ;  /* 0x000000ffff077224 */ /* 0x000fe400078e0a07 */
[----:B------:R-:W-:Y:S01]  /*79c0*/  IMAD R6, R24, R6, R10 ;  /* 0x0000000618067224 */ /* 0x000fe200078e020a */
[----:B------:R0:W-:Y:S01]  /*79d0*/  STL [R1+0x1a8], R0 ;  /* 0x0001a80001007387 */ /* 0x0001e20000100800 */
[----:B------:R-:W-:-:S02]  /*79e0*/  @!P6 IMAD.MOV R5, RZ, RZ, -R5 ;  /* 0x000000ffff05e224 */ /* 0x000fc400078e0a05 */
[C---:B------:R-:W-:Y:S01]  /*79f0*/  IMAD R7, R24.reuse, R7, R11 ;  /* 0x0000000718077224 */ /* 0x040fe200078e020b */
[----:B------:R-:W-:Y:S01]  /*7a00*/  ISETP.GT.U32.AND P6, PT, R24, R6, PT ;  /* 0x000000061800720c */ /* 0x000fe20003fc4070 */
[--C-:B------:R-:W-:Y:S01]  /*7a10*/  @!P2 IMAD.IADD R8, R8, 0x1, -R24.reuse ;  /* 0x000000010808a824 */ /* 0x100fe200078e0a18 */
[----:B------:R-:W-:Y:S01]  /*7a20*/  IABS R11, R2 ;  /* 0x00000002000b7213 */ /* 0x000fe20000000000 */
[----:B------:R-:W-:Y:S01]  /*7a30*/  @!P1 IMAD.IADD R17, R17, 0x1, -R24 ;  /* 0x0000000111119824 */ /* 0x000fe200078e0a18 */
[----:B------:R1:W-:Y:S01]  /*7a40*/  STL [R1+0x1a4], R5 ;  /* 0x0001a40501007387 */ /* 0x0003e20000100800 */
[----:B------:R-:W-:Y:S01]  /*7a50*/  ISETP.GT.U32.AND P1, PT, R24, R7, PT ;  /* 0x000000071800720c */ /* 0x000fe20003f24070 */
[----:B0-----:R-:W-:Y:S01]  /*7a60*/  IMAD.MOV.U32 R0, RZ, RZ, R18 ;  /* 0x000000ffff007224 */ /* 0x001fe200078e0012 */
[----:B------:R-:W-:Y:S01]  /*7a70*/  ISETP.GE.AND P2, PT, R15, RZ, PT ;  /* 0x000000ff0f00720c */ /* 0x000fe20003f46270 */
[----:B------:R-:W-:Y:S02]  /*7a80*/  IMAD.MOV.U32 R10, RZ, RZ, R17 ;  /* 0x000000ffff0a7224 */ /* 0x000fe400078e0011 */
[----:B------:R-:W-:Y:S01]  /*7a90*/  @!P3 IMAD.MOV R0, RZ, RZ, -R0 ;  /* 0x000000ffff00b224 */ /* 0x000fe200078e0a00 */
[----:B------:R-:W-:Y:S01]  /*7aa0*/  ISETP.GE.AND P3, PT, R14, RZ, PT ;  /* 0x000000ff0e00720c */ /* 0x000fe20003f66270 */
[----:B------:R-:W-:Y:S01]  /*7ab0*/  @!P0 IMAD.MOV R10, RZ, RZ, -R10 ;  /* 0x000000ffff0a8224 */ /* 0x000fe200078e0a0a */
[----:B------:R-:W-:Y:S01]  /*7ac0*/  IABS R14, R3 ;  /* 0x00000003000e7213 */ /* 0x000fe20000000000 */
[----:B-1----:R-:W-:Y:S01]  /*7ad0*/  IMAD.HI.U32 R5, R22, R11, RZ ;  /* 0x0000000b16057227 */ /* 0x002fe200078e00ff */
[----:B------:R0:W-:Y:S03]  /*7ae0*/  STL [R1+0x1a0], R0 ;  /* 0x0001a00001007387 */ /* 0x0001e60000100800 */
[--C-:B------:R-:W-:Y:S01]  /*7af0*/  @!P5 IMAD.IADD R4, R4, 0x1, -R24.reuse ;  /* 0x000000010404d824 */ /* 0x100fe200078e0a18 */
[----:B------:R-:W-:Y:S01]  /*7b00*/  STL [R1+0x19c], R10 ;  /* 0x00019c0a01007387 */ /* 0x000fe20000100800 */
[----:B------:R-:W-:Y:S01]  /*7b10*/  IMAD.MOV R5, RZ, RZ, -R5 ;  /* 0x000000ffff057224 */ /* 0x000fe200078e0a05 */
[----:B------:R-:W-:Y:S01]  /*7b20*/  ISETP.GE.AND P5, PT, R9, RZ, PT ;  /* 0x000000ff0900720c */ /* 0x000fe20003fa6270 */
[----:B------:R-:W-:Y:S01]  /*7b30*/  @!P6 IMAD.IADD R6, R6, 0x1, -R24 ;  /* 0x000000010606e824 */ /* 0x000fe200078e0a18 */
[----:B------:R-:W-:Y:S01]  /*7b40*/  ISETP.GE.AND P6, PT, R2, RZ, PT ;  /* 0x000000ff0200720c */ /* 0x000fe20003fc6270 */
[C---:B------:R-:W-:Y:S01]  /*7b50*/  IMAD R11, R24.reuse, R5, R11 ;  /* 0x00000005180b7224 */ /* 0x040fe200078e020b */
[----:B------:R-:W-:Y:S01]  /*7b60*/  LOP3.LUT R9, R21, 0xda, RZ, 0xfc, !PT ;  /* 0x000000da15097812 */ /* 0x000fe200078efcff */
[----:B0-----:R-:W-:Y:S01]  /*7b70*/  IMAD.MOV.U32 R0, RZ, RZ, R8 ;  /* 0x000000ffff007224 */ /* 0x001fe200078e0008 */
[----:B------:R-:W-:Y:S01]  /*7b80*/  ISETP.GT.U32.AND P0, PT, R24, R6, PT ;  /* 0x000000061800720c */ /* 0x000fe20003f04070 */
[----:B------:R-:W-:Y:S01]  /*7b90*/  @!P1 IMAD.IADD R7, R7, 0x1, -R24 ;  /* 0x0000000107079824 */ /* 0x000fe200078e0a18 */
[----:B------:R-:W-:Y:S01]  /*7ba0*/  IABS R13, R9 ;  /* 0x00000009000d7213 */ /* 0x000fe20000000000 */
[----:B------:R-:W-:Y:S01]  /*7bb0*/  @!P4 IMAD.MOV R0, RZ, RZ, -R0 ;  /* 0x000000ffff00c224 */ /* 0x000fe200078e0a00 */
[----:B------:R-:W-:Y:S01]  /*7bc0*/  ISETP.GE.AND P4, PT, R3, RZ, PT ;  /* 0x000000ff0300720c */ /* 0x000fe20003f86270 */
[----:B------:R-:W-:Y:S01]  /*7bd0*/  IMAD.HI.U32 R2, R22, R14, RZ ;  /* 0x0000000e16027227 */ /* 0x000fe200078e00ff */
[----:B------:R-:W-:-:S02]  /*7be0*/  ISETP.GT.U32.AND P1, PT, R24, R7, PT ;  /* 0x000000071800720c */ /* 0x000fc40003f24070 */
[----:B------:R0:W-:Y:S01]  /*7bf0*/  STL [R1+0x198], R0 ;  /* 0x0001980001007387 */ /* 0x0001e20000100800 */
[----:B------:R-:W-:-:S04]  /*7c00*/  IMAD.MOV R2, RZ, RZ, -R2 ;  /* 0x000000ffff027224 */ /* 0x000fc800078e0a02 */
[----:B------:R-:W-:Y:S01]  /*7c10*/  IMAD R14, R24, R2, R14 ;  /* 0x00000002180e7224 */ /* 0x000fe200078e020e */
[----:B------:R-:W-:Y:S01]  /*7c20*/  LOP3.LUT R2, R21, 0xde, RZ, 0xfc, !PT ;  /* 0x000000de15027812 */ /* 0x000fe200078efcff */
[----:B------:R-:W-:Y:S01]  /*7c30*/  @!P0 IMAD.IADD R6, R6, 0x1, -R24 ;  /* 0x0000000106068824 */ /* 0x000fe200078e0a18 */
[----:B------:R-:W-:Y:S01]  /*7c40*/  ISETP.GE.AND P0, PT, R12, RZ, PT ;  /* 0x000000ff0c00720c */ /* 0x000fe20003f06270 */
[----:B0-----:R-:W-:Y:S01]  /*7c50*/  IMAD.MOV.U32 R0, RZ, RZ, R4 ;  /* 0x000000ffff007224 */ /* 0x001fe200078e0004 */
[----:B------:R-:W-:Y:S01]  /*7c60*/  IABS R12, R12 ;  /* 0x0000000c000c7213 */ /* 0x000fe20000000000 */
[----:B------:R-:W-:Y:S01]  /*7c70*/  @!P1 IMAD.IADD R7, R7, 0x1, -R24 ;  /* 0x0000000107079824 */ /* 0x000fe200078e0a18 */
[C---:B------:R-:W-:Y:S01]  /*7c80*/  ISETP.GT.U32.AND P1, PT, R24.reuse, R14, PT ;  /* 0x0000000e1800720c */ /* 0x040fe20003f24070 */
[----:B------:R-:W-:Y:S01]  /*7c90*/  @!P3 IMAD.MOV R0, RZ, RZ, -R0 ;  /* 0x000000ffff00b224 */ /* 0x000fe200078e0a00 */
[----:B------:R-:W-:Y:S02]  /*7ca0*/  ISETP.GT.U32.AND P3, PT, R24, R11, PT ;  /* 0x0000000b1800720c */ /* 0x000fe40003f64070 */
[----:B------:R-:W-:-:S02]  /*7cb0*/  LOP3.LUT R4, R21, 0xe0, RZ, 0xfc, !PT ;  /* 0x000000e015047812 */ /* 0x000fc400078efcff */
[----:B------:R0:W-:Y:S01]  /*7cc0*/  STL [R1+0x190], R0 ;  /* 0x0001900001007387 */ /* 0x0001e20000100800 */
[----:B------:R-:W-:Y:S02]  /*7cd0*/  IABS R3, R2 ;  /* 0x0000000200037213 */ /* 0x000fe40000000000 */
[----:B------:R-:W-:-:S04]  /*7ce0*/  IABS R8, R4 ;  /* 0x0000000400087213 */ /* 0x000fc80000000000 */
[--C-:B------:R-:W-:Y:S02]  /*7cf0*/  @!P1 IMAD.IADD R14, R14, 0x1, -R24.reuse ;  /* 0x000000010e0e9824 */ /* 0x100fe400078e0a18 */
[----:B------:R-:W-:Y:S02]  /*7d00*/  @!P3 IMAD.IADD R11, R11, 0x1, -R24 ;  /* 0x000000010b0bb824 */ /* 0x000fe400078e0a18 */
[----:B0-----:R-:W-:Y:S01]  /*7d10*/  IMAD.MOV.U32 R0, RZ, RZ, R6 ;  /* 0x000000ffff007224 */ /* 0x001fe200078e0006 */
[----:B------:R-:W-:Y:S01]  /*7d20*/  ISETP.GT.U32.AND P1, PT, R24, R14, PT ;  /* 0x0000000e1800720c */ /* 0x000fe20003f24070 */
[----:B------:R-:W-:Y:S01]  /*7d30*/  IMAD.HI.U32 R6, R22, R12, RZ ;  /* 0x0000000c16067227 */ /* 0x000fe200078e00ff */
[----:B------:R-:W-:-:S03]  /*7d40*/  ISETP.GT.U32.AND P3, PT, R24, R11, PT ;  /* 0x0000000b1800720c */ /* 0x000fc60003f64070 */
[----:B------:R-:W-:Y:S02]  /*7d50*/  IMAD.MOV R6, RZ, RZ, -R6 ;  /* 0x000000ffff067224 */ /* 0x000fe400078e0a06 */
[----:B------:R-:W-:Y:S01]  /*7d60*/  @!P2 IMAD.MOV R0, RZ, RZ, -R0 ;  /* 0x000000ffff00a224 */ /* 0x000fe200078e0a00 */
[----:B------:R-:W-:Y:S01]  /*7d70*/  ISETP.GE.AND P2, PT, R4, RZ, PT ;  /* 0x000000ff0400720c */ /* 0x000fe20003f46270 */
[----:B------:R-:W-:Y:S01]  /*7d80*/  IMAD R12, R24, R6, R12 ;  /* 0x00000006180c7224 */ /* 0x000fe200078e020c */
[----:B------:R-:W-:Y:S01]  /*7d90*/  LOP3.LUT R6, R21, 0xd8, RZ, 0xfc, !PT ;  /* 0x000000d815067812 */ /* 0x000fe200078efcff */
[----:B------:R-:W-:Y:S01]  /*7da0*/  IMAD.HI.U32 R4, R22, R3, RZ ;  /* 0x0000000316047227 */ /* 0x000fe200078e00ff */
[----:B------:R0:W-:Y:S02]  /*7db0*/  STL [R1+0x138], R0 ;  /* 0x0001380001007387 */ /* 0x0001e40000100800 */
[----:B------:R-:W-:Y:S01]  /*7dc0*/  IABS R10, R6 ;  /* 0x00000006000a7213 */ /* 0x000fe20000000000 */
[----:B------:R-:W-:Y:S01]  /*7dd0*/  @!P3 IMAD.IADD R11, R11, 0x1, -R24 ;  /* 0x000000010b0bb824 */ /* 0x000fe200078e0a18 */
[----:B------:R-:W-:Y:S01]  /*7de0*/  ISETP.GT.U32.AND P3, PT, R24, R12, PT ;  /* 0x0000000c1800720c */ /* 0x000fe20003f64070 */
[----:B------:R-:W-:-:S04]  /*7df0*/  IMAD.HI.U32 R5, R22, R8, RZ ;  /* 0x0000000816057227 */ /* 0x000fc800078e00ff */
[----:B------:R-:W-:Y:S02]  /*7e00*/  IMAD.MOV R4, RZ, RZ, -R4 ;  /* 0x000000ffff047224 */ /* 0x000fe400078e0a04 */
[----:B0-----:R-:W-:Y:S02]  /*7e10*/  IMAD.MOV.U32 R0, RZ, RZ, R7 ;  /* 0x000000ffff007224 */ /* 0x001fe400078e0007 */
[----:B------:R-:W-:Y:S02]  /*7e20*/  IMAD.MOV R5, RZ, RZ, -R5 ;  /* 0x000000ffff057224 */ /* 0x000fe400078e0a05 */
[----:B------:R-:W-:Y:S01]  /*7e30*/  @!P5 IMAD.MOV R0, RZ, RZ, -R0 ;  /* 0x000000ffff00d224 */ /* 0x000fe200078e0a00 */
[----:B------:R-:W-:Y:S01]  /*7e40*/  ISETP.GE.AND P5, PT, R2, RZ, PT ;  /* 0x000000ff0200720c */ /* 0x000fe20003fa6270 */
[C---:B------:R-:W-:Y:S01]  /*7e50*/  IMAD R7, R24.reuse, R4, R3 ;  /* 0x0000000418077224 */ /* 0x040fe200078e0203 */
[----:B------:R-:W-:Y:S01]  /*7e60*/  LOP3.LUT R2, R21, 0xdc, RZ, 0xfc, !PT ;  /* 0x000000dc15027812 */ /* 0x000fe200078efcff */
[----:B------:R-:W-:Y:S01]  /*7e70*/  IMAD R8, R24, R5, R8 ;  /* 0x0000000518087224 */ /* 0x000fe200078e0208 */
[----:B------:R0:W-:Y:S01]  /*7e80*/  STL [R1+0x18c], R0 ;  /* 0x00018c0001007387 */ /* 0x0001e20000100800 */
[--C-:B------:R-:W-:Y:S01]  /*7e90*/  @!P3 IMAD.IADD R12, R12, 0x1, -R24.reuse ;  /* 0x000000010c0cb824 */ /* 0x100fe200078e0a18 */
[----:B------:R-:W-:Y:S01]  /*7ea0*/  IABS R4, R2 ;  /* 0x0000000200047213 */ /* 0x000fe20000000000 */
[----:B------:R-:W-:Y:S01]  /*7eb0*/  @!P1 IMAD.IADD R14, R14, 0x1, -R24 ;  /* 0x000000010e0e9824 */ /* 0x000fe200078e0a18 */
[----:B------:R-:W-:-:S02]  /*7ec0*/  ISETP.GT.U32.AND P3, PT, R24, R7, PT ;  /* 0x000000071800720c */ /* 0x000fc40003f64070 */
[----:B------:R-:W-:Y:S02]  /*7ed0*/  ISETP.GT.U32.AND P1, PT, R24, R8, PT ;  /* 0x000000081800720c */ /* 0x000fe40003f24070 */
[----:B------:R-:W-:Y:S01]  /*7ee0*/  LOP3.LUT R3, R21, 0xd6, RZ, 0xfc, !PT ;  /* 0x000000d615037812 */ /* 0x000fe200078efcff */
[----:B0-----:R-:W-:Y:S02]  /*7ef0*/  IMAD.MOV.U32 R0, RZ, RZ, R11 ;  /* 0x000000ffff007224 */ /* 0x001fe400078e000b */
[----:B------:R-:W-:Y:S01]  /*7f00*/  IMAD.HI.U32 R11, R22, R4, RZ ;  /* 0x00000004160b7227 */ /* 0x000fe200078e00ff */
[----:B------:R-:W-:-:S03]  /*7f10*/  IABS R5, R3 ;  /* 0x0000000300057213 */ /* 0x000fc60000000000 */
[----:B------:R-:W-:Y:S01]  /*7f20*/  @!P6 IMAD.MOV R0, RZ, RZ, -R0 ;  /* 0x000000ffff00e224 */ /* 0x000fe200078e0a00 */
[----:B------:R-:W-:Y:S01]  /*7f30*/  ISETP.GT.U32.AND P6, PT, R24, R12, PT ;  /* 0x0000000c1800720c */ /* 0x000fe20003fc4070 */
[----:B------:R-:W-:Y:S02]  /*7f40*/  IMAD.MOV R11, RZ, RZ, -R11 ;  /* 0x000000ffff0b7224 */ /* 0x000fe400078e0a0b */
[--C-:B------:R-:W-:Y:S01]  /*7f50*/  @!P3 IMAD.IADD R7, R7, 0x1, -R24.reuse ;  /* 0x000000010707b824 */ /* 0x100fe200078e0a18 */
[----:B------:R0:W-:Y:S01]  /*7f60*/  STL [R1+0x150], R0 ;  /* 0x0001500001007387 */ /* 0x0001e20000100800 */
[----:B------:R-:W-:-:S03]  /*7f70*/  @!P1 IMAD.IADD R8, R8, 0x1, -R24 ;  /* 0x0000000108089824 */ /* 0x000fc600078e0a18 */
[C---:B------:R-:W-:Y:S02]  /*7f80*/  ISETP.GT.U32.AND P3, PT, R24.reuse, R7, PT ;  /* 0x000000071800720c */ /* 0x040fe40003f64070 */
[----:B------:R-:W-:-:S03]  /*7f90*/  ISETP.GT.U32.AND P1, PT, R24, R8, PT ;  /* 0x000000081800720c */ /* 0x000fc60003f24070 */
[----:B------:R-:W-:Y:S02]  /*7fa0*/  @!P6 IMAD.IADD R12, R12, 0x1, -R24 ;  /* 0x000000010c0ce824 */ /* 0x000fe400078e0a18 */
[----:B0-----:R-:W-:Y:S02]  /*7fb0*/  IMAD.MOV.U32 R0, RZ, RZ, R14 ;  /* 0x000000ffff007224 */ /* 0x001fe400078e000e */
[----:B------:R-:W-:-:S04]  /*7fc0*/  IMAD.HI.U32 R14, R22, R13, RZ ;  /* 0x0000000d160e7227 */ /* 0x000fc800078e00ff */
[----:B------:R-:W-:Y:S01]  /*7fd0*/  @!P4 IMAD.MOV R0, RZ, RZ, -R0 ;  /* 0x000000ffff00c224 */ /* 0x000fe200078e0a00 */
[----:B------:R-:W-:Y:S01]  /*7fe0*/  ISETP.GE.AND P4, PT, R2, RZ, PT ;  /* 0x000000ff0200720c */ /* 0x000fe20003f86270 */
[----:B------:R-:W-:Y:S02]  /*7ff0*/  IMAD R2, R24, R11, R4 ;  /* 0x0000000b18027224 */ /* 0x000fe400078e0204 */
[----:B------:R-:W-:Y:S01]  /*8000*/  IMAD.HI.U32 R11, R22, R5, RZ ;  /* 0x00000005160b7227 */ /* 0x000fe200078e00ff */
[----:B------:R0:W-:Y:S02]  /*8010*/  STL [R1+0x188], R0 ;  /* 0x0001880001007387 */ /* 0x0001e40000100800 */
[----:B------:R-:W-:Y:S01]  /*8020*/  ISETP.GT.U32.AND P6, PT, R24, R2, PT ;  /* 0x000000021800720c */ /* 0x000fe20003fc4070 */
[----:B------:R-:W-:-:S04]  /*8030*/  IMAD.HI.U32 R4, R22, R10, RZ ;  /* 0x0000000a16047227 */ /* 0x000fc800078e00ff */
[----:B------:R-:W-:Y:S02]  /*8040*/  IMAD.MOV R14, RZ, RZ, -R14 ;  /* 0x000000ffff0e7224 */ /* 0x000fe400078e0a0e */
[----:B------:R-:W-:Y:S02]  /*8050*/  IMAD.MOV R11, RZ, RZ, -R11 ;  /* 0x000000ffff0b7224 */ /* 0x000fe400078e0a0b */
[----:B0-----:R-:W-:Y:S02]  /*8060*/  IMAD.MOV.U32 R0, RZ, RZ, R12 ;  /* 0x000000ffff007224 */ /* 0x001fe400078e000c */
[----:B------:R-:W-:Y:S02]  /*8070*/  @!P3 IMAD.IADD R7, R7, 0x1, -R24 ;  /* 0x000000010707b824 */ /* 0x000fe400078e0a18 */
[----:B------:R-:W-:Y:S02]  /*8080*/  @!P0 IMAD.MOV R0, RZ, RZ, -R0 ;  /* 0x000000ffff008224 */ /* 0x000fe400078e0a00 */
[----:B------:R-:W-:-:S02]  /*8090*/  @!P6 IMAD.IADD R2, R2, 0x1, -R24 ;  /* 0x000000010202e824 */ /* 0x000fc400078e0a18 */
[----:B------:R-:W-:Y:S01]  /*80a0*/  @!P1 IMAD.IADD R8, R8, 0x1, -R24 ;  /* 0x0000000108089824 */ /* 0x000fe200078e0a18 */
[----:B------:R-:W-:Y:S01]  /*80b0*/  ISETP.GE.AND P1, PT, R9, RZ, PT ;  /* 0x000000ff0900720c */ /* 0x000fe20003f26270 */
[----:B------:R0:W-:Y:S01]  /*80c0*/  STL [R1+0x170], R0 ;  /* 0x0001700001007387 */ /* 0x0001e20000100800 */
[----:B------:R-:W-:Y:S01]  /*80d0*/  IMAD.MOV R4, RZ, RZ, -R4 ;  /* 0x000000ffff047224 */ /* 0x000fe200078e0a04 */
[C---:B------:R-:W-:Y:S01]  /*80e0*/  ISETP.GT.U32.AND P0, PT, R24.reuse, R2, PT ;  /* 0x000000021800720c */ /* 0x040fe20003f04070 */
[C---:B------:R-:W-:Y:S02]  /*80f0*/  IMAD R9, R24.reuse, R14, R13 ;  /* 0x0000000e18097224 */ /* 0x040fe400078e020d */
[C---:B------:R-:W-:Y:S02]  /*8100*/  IMAD R5, R24.reuse, R11, R5 ;  /* 0x0000000b18057224 */ /* 0x040fe400078e0205 */
[C---:B------:R-:W-:Y:S01]  /*8110*/  IMAD R10, R24.reuse, R4, R10 ;  /* 0x00000004180a7224 */ /* 0x040fe200078e020a */
[C---:B------:R-:W-:Y:S01]  /*8120*/  ISETP.GT.U32.AND P6, PT, R24.reuse, R9, PT ;  /* 0x000000091800720c */ /* 0x040fe20003fc4070 */
[----:B------:R-:W-:Y:S01]  /*8130*/  IMAD.MOV.U32 R12, RZ, RZ, R8 ;  /* 0x000000ffff0c7224 */ /* 0x000fe200078e0008 */
[----:B------:R-:W-:Y:S01]  /*8140*/  LOP3.LUT R4, R21, 0xd4, RZ, 0xfc, !PT ;  /* 0x000000d415047812 */ /* 0x000fe200078efcff */
[----:B0-----:R-:W-:Y:S01]  /*8150*/  IMAD.MOV.U32 R0, RZ, RZ, R7 ;  /* 0x000000ffff007224 */ /* 0x001fe200078e0007 */
[C---:B------:R-:W-:Y:S01]  /*8160*/  ISETP.GT.U32.AND P3, PT, R24.reuse, R10, PT ;  /* 0x0000000a1800720c */ /* 0x040fe20003f64070 */
[----:B------:R-:W-:Y:S01]  /*8170*/  @!P2 IMAD.MOV R12, RZ, RZ, -R12 ;  /* 0x000000ffff0ca224 */ /* 0x000fe200078e0a0c */
[----:B------:R-:W-:Y:S01]  /*8180*/  IABS R11, R4 ;  /* 0x00000004000b7213 */ /* 0x000fe20000000000 */
[----:B------:R-:W-:Y:S01]  /*8190*/  @!P5 IMAD.MOV R0, RZ, RZ, -R0 ;  /* 0x000000ffff00d224 */ /* 0x000fe200078e0a00 */
[----:B------:R-:W-:Y:S01]  /*81a0*/  ISETP.GT.U32.AND P5, PT, R24, R5, PT ;  /* 0x000000051800720c */ /* 0x000fe20003fa4070 */
[--C-:B------:R-:W-:Y:S01]  /*81b0*/  @!P0 IMAD.IADD R2, R2, 0x1, -R24.reuse ;  /* 0x0000000102028824 */ /* 0x100fe200078e0a18 */
[----:B------:R-:W-:Y:S01]  /*81c0*/  STL [R1+0x178], R12 ;  /* 0x0001780c01007387 */ /* 0x000fe20000100800 */
[----:B------:R-:W-:Y:S01]  /*81d0*/  IMAD.MOV.U32 R8, RZ, RZ, R11 ;  /* 0x000000ffff087224 */ /* 0x000fe200078e000b */
[----:B------:R-:W-:Y:S01]  /*81e0*/  ISETP.GE.AND P2, PT, R6, RZ, PT ;  /* 0x000000ff0600720c */ /* 0x000fe20003f46270 */
[----:B------:R-:W-:Y:S01]  /*81f0*/  @!P6 IMAD.IADD R9, R9, 0x1, -R24 ;  /* 0x000000010909e824 */ /* 0x000fe200078e0a18 */
[----:B------:R0:W-:Y:S01]  /*8200*/  STL [R1+0x180], R0 ;  /* 0x0001800001007387 */ /* 0x0001e20000100800 */
[----:B------:R-:W-:Y:S01]  /*8210*/  LOP3.LUT R6, R21, 0xd2, RZ, 0xfc, !PT ;  /* 0x000000d215067812 */ /* 0x000fe200078efcff */
[----:B------:R-:W-:Y:S01]  /*8220*/  IMAD.HI.U32 R7, R22, R8, RZ ;  /* 0x0000000816077227 */ /* 0x000fe200078e00ff */
[----:B------:R-:W-:-:S02]  /*8230*/  ISETP.GE.AND P6, PT, R4, RZ, PT ;  /* 0x000000ff0400720c */ /* 0x000fc40003fc6270 */
[----:B------:R-:W-:Y:S01]  /*8240*/  IABS R11, R6 ;  /* 0x00000006000b7213 */ /* 0x000fe20000000000 */
[--C-:B------:R-:W-:Y:S01]  /*8250*/  @!P3 IMAD.IADD R10, R10, 0x1, -R24.reuse ;  /* 0x000000010a0ab824 */ /* 0x100fe200078e0a18 */
[C---:B------:R-:W-:Y:S01]  /*8260*/  ISETP.GT.U32.AND P3, PT, R24.reuse, R9, PT ;  /* 0x000000091800720c */ /* 0x040fe20003f64070 */
[----:B------:R-:W-:Y:S01]  /*8270*/  @!P5 IMAD.IADD R5, R5, 0x1, -R24 ;  /* 0x000000010505d824 */ /* 0x000fe200078e0a18 */
[----:B------:R-:W-:Y:S01]  /*8280*/  ISETP.GE.AND P0, PT, R3, RZ, PT ;  /* 0x000000ff0300720c */ /* 0x000fe20003f06270 */
[----:B0-----:R-:W-:Y:S01]  /*8290*/  IMAD.MOV.U32 R0, RZ, RZ, R2 ;  /* 0x000000ffff007224 */ /* 0x001fe200078e0002 */
[C---:B------:R-:W-:Y:S01]  /*82a0*/  ISETP.GT.U32.AND P5, PT, R24.reuse, R10, PT ;  /* 0x0000000a1800720c */ /* 0x040fe20003fa4070 */
[----:B------:R-:W-:Y:S01]  /*82b0*/  IMAD.MOV R7, RZ, RZ, -R7 ;  /* 0x000000ffff077224 */ /* 0x000fe200078e0a07 */
[C---:B------:R-:W-:Y:S01]  /*82c0*/  LOP3.LUT R3, R21.reuse, 0xd0, RZ, 0xfc, !PT ;  /* 0x000000d015037812 */ /* 0x040fe200078efcff */
[----:B------:R-:W-:Y:S01]  /*82d0*/  @!P4 IMAD.MOV R0, RZ, RZ, -R0 ;  /* 0x000000ffff00c224 */ /* 0x000fe200078e0a00 */
[C---:B------:R-:W-:Y:S01]  /*82e0*/  ISETP.GT.U32.AND P4, PT, R24.reuse, R5, PT ;  /* 0x000000051800720c */ /* 0x040fe20003f84070 */
[----:B------:R-:W-:Y:S01]  /*82f0*/  IMAD R8, R24, R7, R8 ;  /* 0x0000000718087224 */ /* 0x000fe200078e0208 */
[C---:B------:R-:W-:Y:S01]  /*8300*/  LOP3.LUT R7, R21.reuse, 0xcc, RZ, 0xfc, !PT ;  /* 0x000000cc15077812 */ /* 0x040fe200078efcff */
[----:B------:R-:W-:Y:S01]  /*8310*/  IMAD.HI.U32 R4, R22, R11, RZ ;  /* 0x0000000b16047227 */ /* 0x000fe200078e00ff */
[----:B------:R-:W-:Y:S01]  /*8320*/  LOP3.LUT R2, R21, 0xce, RZ, 0xfc, !PT ;  /* 0x000000ce15027812 */ /* 0x000fe200078efcff */
[----:B------:R0:W-:Y:S01]  /*8330*/  STL [R1+0x184], R0 ;  /* 0x0001840001007387 */ /* 0x0001e20000100800 */
[----:B------:R-:W-:Y:S01]  /*8340*/  IABS R13, R7 ;  /* 0x00000007000d7213 */ /* 0x000fe20000000000 */
[----:B------:R-:W-:Y:S01]  /*8350*/  IMAD.MOV R4, RZ, RZ, -R4 ;  /* 0x000000ffff047224 */ /* 0x000fe200078e0a04 */
[----:B------:R-:W-:Y:S01]  /*8360*/  IABS R12, R3 ;  /* 0x00000003000c7213 */ /* 0x000fe20000000000 */
[--C-:B------:R-:W-:Y:S01]  /*8370*/  @!P3 IMAD.IADD R9, R9, 0x1, -R24.reuse ;  /* 0x000000010909b824 */ /* 0x100fe200078e0a18 */
[C---:B------:R-:W-:Y:S01]  /*8380*/  ISETP.GT.U32.AND P3, PT, R24.reuse, R8, PT ;  /* 0x000000081800720c */ /* 0x040fe20003f64070 */
[----:B------:R-:W-:Y:S01]  /*8390*/  IMAD R11, R24, R4, R11 ;  /* 0x00000004180b7224 */ /* 0x000fe200078e020b */
[----:B------:R-:W-:Y:S01]  /*83a0*/  IABS R4, R2 ;  /* 0x0000000200047213 */ /* 0x000fe20000000000 */
[----:B------:R-:W-:Y:S01]  /*83b0*/  @!P4 IMAD.IADD R5, R5, 0x1, -R24 ;  /* 0x000000010505c824 */ /* 0x000fe200078e0a18 */
[----:B------:R-:W-:Y:S01]  /*83c0*/  ISETP.GE.AND P4, PT, R6, RZ, PT ;  /* 0x000000ff0600720c */ /* 0x000fe20003f86270 */
[----:B------:R-:W-:-:S02]  /*83d0*/  IMAD.MOV.U32 R6, RZ, RZ, R13 ;  /* 0x000000ffff067224 */ /* 0x000fc400078e000d */
[----:B------:R-:W-:-:S04]  /*83e0*/  IMAD.HI.U32 R13, R22, R12, RZ ;  /* 0x0000000c160d7227 */ /* 0x000fc800078e00ff */
[----:B------:R-:W-:Y:S01]  /*83f0*/  @!P5 IMAD.IADD R10, R10, 0x1, -R24 ;  /* 0x000000010a0ad824 */ /* 0x000fe200078e0a18 */
[----:B------:R-:W-:Y:S01]  /*8400*/  ISETP.GT.U32.AND P5, PT, R24, R11, PT ;  /* 0x0000000b1800720c */ /* 0x000fe20003fa4070 */
[----:B0-----:R-:W-:Y:S02]  /*8410*/  IMAD.MOV.U32 R0, RZ, RZ, R9 ;  /* 0x000000ffff007224 */ /* 0x001fe400078e0009 */
[----:B------:R-:W-:-:S04]  /*8420*/  IMAD.HI.U32 R14, R22, R4, RZ ;  /* 0x00000004160e7227 */ /* 0x000fc800078e00ff */
[----:B------:R-:W-:Y:S02]  /*8430*/  IMAD.MOV R13, RZ, RZ, -R13 ;  /* 0x000000ffff0d7224 */ /* 0x000fe400078e0a0d */
[----:B------:R-:W-:Y:S02]  /*8440*/  @!P1 IMAD.MOV R0, RZ, RZ, -R0 ;  /* 0x000000ffff009224 */ /* 0x000fe400078e0a00 */
[----:B------:R-:W-:Y:S02]  /*8450*/  IMAD.MOV R9, RZ, RZ, -R14 ;  /* 0x000000ffff097224 */ /* 0x000fe400078e0a0e */
[----:B------:R-:W-:Y:S01]  /*8460*/  IMAD R12, R24, R13, R12 ;  /* 0x0000000d180c7224 */ /* 0x000fe200078e020c */
[----:B------:R0:W-:Y:S01]  /*8470*/  STL [R1+0x174], R0 ;  /* 0x0001740001007387 */ /* 0x0001e20000100800 */
[----:B------:R-:W-:Y:S01]  /*8480*/  @!P3 IMAD.IADD R8, R8, 0x1, -R24 ;  /* 0x000000010808b824 */ /* 0x000fe200078e0a18 */
[----:B------:R-:W-:Y:S01]  /*8490*/  ISETP.GE.AND P3, PT, R3, RZ, PT ;  /* 0x000000ff0300720c */ /* 0x000fe20003f66270 */
[C---:B------:R-:W-:Y:S01]  /*84a0*/  IMAD R4, R24.reuse, R9, R4 ;  /* 0x0000000918047224 */ /* 0x040fe200078e0204 */
[----:B------:R-:W-:Y:S01]  /*84b0*/  LOP3.LUT R13, R21, 0xca, RZ, 0xfc, !PT ;  /* 0x000000ca150d7812 */ /* 0x000fe200078efcff */
[----:B------:R-:W-:Y:S01]  /*84c0*/  @!P2 IMAD.MOV R10, RZ, RZ, -R10 ;  /* 0x000000ffff0aa224 */ /* 0x000fe200078e0a0a */
[C---:B------:R-:W-:Y:S01]  /*84d0*/  ISETP.GT.U32.AND P2, PT, R24.reuse, R12, PT ;  /* 0x0000000c1800720c */ /* 0x040fe20003f44070 */
[----:B------:R-:W-:Y:S01]  /*84e0*/  @!P5 IMAD.IADD R11, R11, 0x1, -R24 ;  /* 0x000000010b0bd824 */ /* 0x000fe200078e0a18 */
[----:B------:R-:W-:Y:S01]  /*84f0*/  ISETP.GT.U32.AND P1, PT, R24, R8, PT ;  /* 0x000000081800720c */ /* 0x000fe20003f24070 */
[----:B------:R-:W-:Y:S01]  /*8500*/  IMAD.HI.U32 R3, R22, R6, RZ ;  /* 0x0000000616037227 */ /* 0x000fe200078e00ff */
[----:B------:R-:W-:Y:S02]  /*8510*/  STL [R1+0x164], R10 ;  /* 0x0001640a01007387 */ /* 0x000fe40000100800 */
[----:B------:R-:W-:Y:S01]  /*8520*/  ISETP.GT.U32.AND P5, PT, R24, R11, PT ;  /* 0x0000000b1800720c */ /* 0x000fe20003fa4070 */
[----:B0-----:R-:W-:-:S02]  /*8530*/  IMAD.MOV.U32 R0, RZ, RZ, R5 ;  /* 0x000000ffff007224 */ /* 0x001fc400078e0005 */
[----:B------:R-:W-:Y:S02]  /*8540*/  IMAD.MOV R3, RZ, RZ, -R3 ;  /* 0x000000ffff037224 */ /* 0x000fe400078e0a03 */
[----:B------:R-:W-:Y:S01]  /*8550*/  @!P0 IMAD.MOV R0, RZ, RZ, -R0 ;  /* 0x000000ffff008224 */ /* 0x000fe200078e0a00 */
[C---:B------:R-:W-:Y:S01]  /*8560*/  ISETP.GT.U32.AND P0, PT, R24.reuse, R4, PT ;  /* 0x000000041800720c */ /* 0x040fe20003f04070 */
[----:B------:R-:W-:Y:S01]  /*8570*/  IMAD R6, R24, R3, R6 ;  /* 0x0000000318067224 */ /* 0x000fe200078e0206 */
[----:B------:R-:W-:Y:S01]  /*8580*/  IABS R3, R13 ;  /* 0x0000000d00037213 */ /* 0x000fe20000000000 */
[--C-:B------:R-:W-:Y:S01]  /*8590*/  @!P2 IMAD.IADD R12, R12, 0x1, -R24.reuse ;  /* 0x000000010c0ca824 */ /* 0x100fe200078e0a18 */
[----:B------:R0:W-:Y:S01]  /*85a0*/  STL [R1+0x168], R0 ;  /* 0x0001680001007387 */ /* 0x0001e20000100800 */
[----:B------:R-:W-:Y:S01]  /*85b0*/  @!P1 IMAD.IADD R8, R8, 0x1, -R24 ;  /* 0x0000000108089824 */ /* 0x000fe200078e0a18 */
[----:B------:R-:W-:Y:S01]  /*85c0*/  ISETP.GE.AND P1, PT, R2, RZ, PT ;  /* 0x000000ff0200720c */ /* 0x000fe20003f26270 */
[----:B------:R-:W-:Y:S01]  /*85d0*/  IMAD.HI.U32 R9, R22, R3, RZ ;  /* 0x0000000316097227 */ /* 0x000fe200078e00ff */
[----:B------:R-:W-:-:S02]  /*85e0*/  LOP3.LUT R2, R21, 0xc8, RZ, 0xfc, !PT ;  /* 0x000000c815027812 */ /* 0x000fc400078efcff */
[----:B------:R-:W-:Y:S01]  /*85f0*/  ISETP.GE.AND P2, PT, R7, RZ, PT ;  /* 0x000000ff0700720c */ /* 0x000fe20003f46270 */
[--C-:B------:R-:W-:Y:S01]  /*8600*/  @!P5 IMAD.IADD R11, R11, 0x1, -R24.reuse ;  /* 0x000000010b0bd824 */ /* 0x100fe200078e0a18 */
[----:B------:R-:W-:Y:S01]  /*8610*/  ISETP.GT.U32.AND P5, PT, R24, R6, PT ;  /* 0x000000061800720c */ /* 0x000fe20003fa4070 */
[----:B------:R-:W-:Y:S01]  /*8620*/  @!P0 IMAD.IADD R4, R4, 0x1, -R24 ;  /* 0x0000000104048824 */ /* 0x000fe200078e0a18 */
[C---:B------:R-:W-:Y:S01]  /*8630*/  ISETP.GT.U32.AND P0, PT, R24.reuse, R12, PT ;  /* 0x0000000c1800720c */ /* 0x040fe20003f04070 */
[----:B0-----:R-:W-:Y:S01]  /*8640*/  IMAD.MOV.U32 R0, RZ, RZ, R8 ;  /* 0x000000ffff007224 */ /* 0x001fe200078e0008 */
[----:B------:R-:W-:Y:S01]  /*8650*/  IABS R5, R2 ;  /* 0x0000000200057213 */ /* 0x000fe20000000000 */
[----:B------:R-:W-:Y:S01]  /*8660*/  IMAD.MOV R9, RZ, RZ, -R9 ;  /* 0x000000ffff097224 */ /* 0x000fe200078e0a09 */
[----:B------:R-:W-:Y:S01]  /*8670*/  LOP3.LUT R7, R21, 0xc6, RZ, 0xfc, !PT ;  /* 0x000000c615077812 */ /* 0x000fe200078efcff */
[----:B------:R-:W-:Y:S01]  /*8680*/  @!P6 IMAD.MOV R0, RZ, RZ, -R0 ;  /* 0x000000ffff00e224 */ /* 0x000fe200078e0a00 */
[----:B------:R-:W-:Y:S01]  /*8690*/  ISETP.GT.U32.AND P6, PT, R24, R4, PT ;  /* 0x000000041800720c */ /* 0x000fe20003fc4070 */
[----:B------:R-:W-:Y:S01]  /*86a0*/  IMAD.HI.U32 R8, R22, R5, RZ ;  /* 0x0000000516087227 */ /* 0x000fe200078e00ff */
[----:B------:R-:W-:-:S02]  /*86b0*/  IABS R15, R7 ;  /* 0x00000007000f7213 */ /* 0x000fc40000000000 */
[----:B------:R0:W-:Y:S01]  /*86c0*/  STL [R1+0x16c], R0 ;  /* 0x00016c0001007387 */ /* 0x0001e20000100800 */
[----:B------:R-:W-:Y:S01]  /*86d0*/  IMAD R3, R24, R9, R3 ;  /* 0x0000000918037224 */ /* 0x000fe200078e0203 */
[C---:B------:R-:W-:Y:S01]  /*86e0*/  LOP3.LUT R9, R21.reuse, 0xc4, RZ, 0xfc, !PT ;  /* 0x000000c415097812 */ /* 0x040fe200078efcff */
[----:B------:R-:W-:Y:S01]  /*86f0*/  IMAD.MOV R8, RZ, RZ, -R8 ;  /* 0x000000ffff087224 */ /* 0x000fe200078e0a08 */
[----:B------:R-:W-:Y:S01]  /*8700*/  LOP3.LUT R10, R21, 0xc2, RZ, 0xfc, !PT ;  /* 0x000000c2150a7812 */ /* 0x000fe200078efcff */
[--C-:B------:R-:W-:Y:S01]  /*8710*/  @!P0 IMAD.IADD R12, R12, 0x1, -R24.reuse ;  /* 0x000000010c0c8824 */ /* 0x100fe200078e0a18 */
[----:B------:R-:W-:Y:S01]  /*8720*/  ISETP.GT.U32.AND P0, PT, R24, R3, PT ;  /* 0x000000031800720c */ /* 0x000fe20003f04070 */
[--C-:B------:R-:W-:Y:S02]  /*8730*/  @!P5 IMAD.IADD R6, R6, 0x1, -R24.reuse ;  /* 0x000000010606d824 */ /* 0x100fe400078e0a18 */
[----:B------:R-:W-:Y:S01]  /*8740*/  IMAD R5, R24, R8, R5 ;  /* 0x0000000818057224 */ /* 0x000fe200078e0205 */
[----:B------:R-:W-:Y:S01]  /*8750*/  IABS R8, R9 ;  /* 0x0000000900087213 */ /* 0x000fe20000000000 */
[----:B------:R-:W-:Y:S01]  /*8760*/  @!P6 IMAD.IADD R4, R4, 0x1, -R24 ;  /* 0x000000010404e824 */ /* 0x000fe200078e0a18 */
[----:B------:R-:W-:Y:S01]  /*8770*/  ISETP.GT.U32.AND P5, PT, R24, R6, PT ;  /* 0x000000061800720c */ /* 0x000fe20003fa4070 */
[----:B------:R-:W-:Y:S01]  /*8780*/  IMAD.HI.U32 R16, R22, R15, RZ ;  /* 0x0000000f16107227 */ /* 0x000fe200078e00ff */
[----:B------:R-:W-:-:S03]  /*8790*/  ISETP.GT.U32.AND P6, PT, R24, R5, PT ;  /* 0x000000051800720c */ /* 0x000fc60003fc4070 */
[----:B------:R-:W-:Y:S02]  /*87a0*/  IMAD.MOV R16, RZ, RZ, -R16 ;  /* 0x000000ffff107224 */ /* 0x000fe400078e0a10 */
[----:B------:R-:W-:Y:S01]  /*87b0*/  @!P0 IMAD.IADD R3, R3, 0x1, -R24 ;  /* 0x0000000103038824 */ /* 0x000fe200078e0a18 */
[----:B------:R-:W-:Y:S01]  /*87c0*/  ISETP.GE.AND P0, PT, R2, RZ, PT ;  /* 0x000000ff0200720c */ /* 0x000fe20003f06270 */
[----:B0-----:R-:W-:Y:S02]  /*87d0*/  IMAD.MOV.U32 R0, RZ, RZ, R12 ;  /* 0x000000ffff007224 */ /* 0x001fe400078e000c */
[C---:B------:R-:W-:Y:S02]  /*87e0*/  IMAD R2, R24.reuse, R16, R15 ;  /* 0x0000001018027224 */ /* 0x040fe400078e020f */
[----:B------:R-:W-:Y:S01]  /*87f0*/  @!P4 IMAD.MOV R11, RZ, RZ, -R11 ;  /* 0x000000ffff0bc224 */ /* 0x000fe200078e0a0b */
[----:B------:R-:W-:Y:S01]  /*8800*/  ISETP.GT.U32.AND P4, PT, R24, R3, PT ;  /* 0x000000031800720c */ /* 0x000fe20003f84070 */
[----:B------:R-:W-:-:S02]  /*8810*/  @!P3 IMAD.MOV R0, RZ, RZ, -R0 ;  /* 0x000000ffff00b224 */ /* 0x000fc400078e0a00 */
[--C-:B------:R-:W-:Y:S01]  /*8820*/  @!P5 IMAD.IADD R6, R6, 0x1, -R24.reuse ;  /* 0x000000010606d824 */ /* 0x100fe200078e0a18 */
[----:B------:R-:W-:Y:S01]  /*8830*/  STL [R1+0x160], R11 ;  /* 0x0001600b01007387 */ /* 0x000fe20000100800 */
[----:B------:R-:W-:Y:S01]  /*8840*/  @!P6 IMAD.IADD R5, R5, 0x1, -R24 ;  /* 0x000000010505e824 */ /* 0x000fe200078e0a18 */
[----:B------:R-:W-:Y:S01]  /*8850*/  ISETP.GT.U32.AND P6, PT, R24, R2, PT ;  /* 0x000000021800720c */ /* 0x000fe20003fc4070 */
[----:B------:R-:W-:Y:S01]  /*8860*/  IMAD.HI.U32 R14, R22, R8, RZ ;  /* 0x00000008160e7227 */ /* 0x000fe200078e00ff */
[----:B------:R0:W-:Y:S01]  /*8870*/  STL [R1+0x15c], R0 ;  /* 0x00015c0001007387 */ /* 0x0001e20000100800 */
[----:B------:R-:W-:Y:S02]  /*8880*/  ISETP.GE.AND P5, PT, R13, RZ, PT ;  /* 0x000000ff0d00720c */ /* 0x000fe40003fa6270 */
[----:B------:R-:W-:Y:S01]  /*8890*/  IMAD.MOV R14, RZ, RZ, -R14 ;  /* 0x000000ffff0e7224 */ /* 0x000fe200078e0a0e */
[C---:B------:R-:W-:Y:S01]  /*88a0*/  ISETP.GT.U32.AND P3, PT, R24.reuse, R5, PT ;  /* 0x000000051800720c */ /* 0x040fe20003f64070 */
[----:B------:R-:W-:Y:S01]  /*88b0*/  @!P1 IMAD.MOV R4, RZ, RZ, -R4 ;  /* 0x000000ffff049224 */ /* 0x000fe200078e0a04 */
[----:B------:R-:W-:Y:S01]  /*88c0*/  IABS R13, R10 ;  /* 0x0000000a000d7213 */ /* 0x000fe20000000000 */
[----:B------:R-:W-:Y:S01]  /*88d0*/  IMAD R8, R24, R14, R8 ;  /* 0x0000000e18087224 */ /* 0x000fe200078e0208 */
[----:B------:R-:W-:Y:S01]  /*88e0*/  ISETP.GE.AND P1, PT, R7, RZ, PT ;  /* 0x000000ff0700720c */ /* 0x000fe20003f26270 */
[----:B------:R-:W-:Y:S01]  /*88f0*/  @!P4 IMAD.IADD R3, R3, 0x1, -R24 ;  /* 0x000000010303c824 */ /* 0x000fe200078e0a18 */
[----:B------:R1:W-:Y:S01]  /*8900*/  STL [R1+0x158], R4 ;  /* 0x0001580401007387 */ /* 0x0003e20000100800 */
[----:B0-----:R-:W-:Y:S01]  /*8910*/  IMAD.MOV.U32 R0, RZ, RZ, R6 ;  /* 0x000000ffff007224 */ /* 0x001fe200078e0006 */
[----:B------:R-:W-:Y:S01]  /*8920*/  LOP3.LUT R6, R21, 0xc0, RZ, 0xfc, !PT ;  /* 0x000000c015067812 */ /* 0x000fe200078efcff */
[----:B------:R-:W-:Y:S01]  /*8930*/  @!P6 IMAD.IADD R2, R2, 0x1, -R24 ;  /* 0x000000010202e824 */ /* 0x000fe200078e0a18 */
[----:B------:R-:W-:Y:S01]  /*8940*/  ISETP.GT.U32.AND P4, PT, R24, R8, PT ;  /* 0x000000081800720c */ /* 0x000fe20003f84070 */
[----:B------:R-:W-:Y:S01]  /*8950*/  @!P2 IMAD.MOV R0, RZ, RZ, -R0 ;  /* 0x000000ffff00a224 */ /* 0x000fe200078e0a00 */
[----:B------:R-:W-:Y:S01]  /*8960*/  IABS R15, R6 ;  /* 0x00000006000f7213 */ /* 0x000fe20000000000 */
[----:B------:R-:W-:Y:S01]  /*8970*/  @!P3 IMAD.IADD R5, R5, 0x1, -R24 ;  /* 0x000000010505b824 */ /* 0x000fe200078e0a18 */
[----:B------:R-:W-:-:S02]  /*8980*/  LOP3.LUT R7, R21, 0xbe, RZ, 0xfc, !PT ;  /* 0x000000be15077812 */ /* 0x000fc400078efcff */
[----:B------:R0:W-:Y:S01]  /*8990*/  STL [R1+0x154], R0 ;  /* 0x0001540001007387 */ /* 0x0001e20000100800 */
[----:B-1----:R-:W-:Y:S01]  /*89a0*/  IMAD.HI.U32 R4, R22, R13, RZ ;  /* 0x0000000d16047227 */ /* 0x002fe200078e00ff */
[----:B------:R-:W-:Y:S02]  /*89b0*/  ISETP.GE.AND P6, PT, R6, RZ, PT ;  /* 0x000000ff0600720c */ /* 0x000fe40003fc6270 */
[----:B------:R-:W-:Y:S01]  /*89c0*/  LOP3.LUT R6, R21, 0xbc, RZ, 0xfc, !PT ;  /* 0x000000bc15067812 */ /* 0x000fe200078efcff */
[----:B------:R-:W-:Y:S01]  /*89d0*/  IMAD.MOV R4, RZ, RZ, -R4 ;  /* 0x000000ffff047224 */ /* 0x000fe200078e0a04 */
[----:B------:R-:W-:Y:S01]  /*89e0*/  IABS R11, R7 ;  /* 0x00000007000b7213 */ /* 0x000fe20000000000 */
[----:B------:R-:W-:Y:S01]  /*89f0*/  @!P4 IMAD.IADD R8, R8, 0x1, -R24 ;  /* 0x000000010808c824 */ /* 0x000fe200078e0a18 */
[----:B------:R-:W-:Y:S01]  /*8a00*/  ISETP.GE.AND P2, PT, R9, RZ, PT ;  /* 0x000000ff0900720c */ /* 0x000fe20003f46270 */
[C---:B------:R-:W-:Y:S01]  /*8a10*/  IMAD R16, R24.reuse, R4, R13 ;  /* 0x0000000418107224 */ /* 0x040fe200078e020d */
[----:B------:R-:W-:Y:S01]  /*8a20*/  IABS R14, R6 ;  /* 0x00000006000e7213 */ /* 0x000fe20000000000 */
[----:B0-----:R-:W-:Y:S01]  /*8a30*/  IMAD.MOV.U32 R0, RZ, RZ, R3 ;  /* 0x000000ffff007224 */ /* 0x001fe200078e0003 */
[----:B------:R-:W-:Y:S01]  /*8a40*/  ISETP.GT.U32.AND P4, PT, R24, R8, PT ;  /* 0x000000081800720c */ /* 0x000fe20003f84070 */
[----:B------:R-:W-:Y:S01]  /*8a50*/  IMAD.HI.U32 R3, R22, R15, RZ ;  /* 0x0000000f16037227 */ /* 0x000fe200078e00ff */
[----:B------:R-:W-:-:S02]  /*8a60*/  LOP3.LUT R4, R21, 0xba, RZ, 0xfc, !PT ;  /* 0x000000ba15047812 */ /* 0x000fc400078efcff */
[----:B------:R-:W-:Y:S01]  /*8a70*/  ISETP.GE.AND P3, PT, R10, RZ, PT ;  /* 0x000000ff0a00720c */ /* 0x000fe20003f66270 */
[----:B------:R-:W-:Y:S01]  /*8a80*/  @!P5 IMAD.MOV R0, RZ, RZ, -R0 ;  /* 0x000000ffff00d224 */ /* 0x000fe200078e0a00 */
[C---:B------:R-:W-:Y:S01]  /*8a90*/  ISETP.GT.U32.AND P5, PT, R24.reuse, R2, PT ;  /* 0x000000021800720c */ /* 0x040fe20003fa4070 */
[----:B------:R-:W-:Y:S01]  /*8aa0*/  IMAD.MOV R3, RZ, RZ, -R3 ;  /* 0x000000ffff037224 */ /* 0x000fe200078e0a03 */
[----:B------:R-:W-:Y:S02]  /*8ab0*/  IABS R13, R4 ;  /* 0x00000004000d7213 */ /* 0x000fe40000000000 */
[----:B------:R0:W-:Y:S01]  /*8ac0*/  STL [R1+0x148], R0 ;  /* 0x0001480001007387 */ /* 0x0001e20000100800 */
[----:B------:R-:W-:Y:S01]  /*8ad0*/  IMAD R15, R24, R3, R15 ;  /* 0x00000003180f7224 */ /* 0x000fe200078e020f */
[----:B------:R-:W-:Y:S01]  /*8ae0*/  LOP3.LUT R10, R21, 0xb2, RZ, 0xfc, !PT ;  /* 0x000000b2150a7812 */ /* 0x000fe200078efcff */
[----:B------:R-:W-:-:S04]  /*8af0*/  IMAD.HI.U32 R3, R22, R11, RZ ;  /* 0x0000000b16037227 */ /* 0x000fc800078e00ff */
[--C-:B------:R-:W-:Y:S01]  /*8b00*/  @!P4 IMAD.IADD R8, R8, 0x1, -R24.reuse ;  /* 0x000000010808c824 */ /* 0x100fe200078e0a18 */
[----:B------:R-:W-:Y:S01]  /*8b10*/  ISETP.GE.AND P4, PT, R7, RZ, PT ;  /* 0x000000ff0700720c */ /* 0x000fe20003f86270 */
[----:B------:R-:W-:Y:S01]  /*8b20*/  @!P5 IMAD.IADD R2, R2, 0x1, -R24 ;  /* 0x000000010202d824 */ /* 0x000fe200078e0a18 */
[----:B------:R-:W-:Y:S01]  /*8b30*/  ISETP.GT.U32.AND P5, PT, R24, R15, PT ;  /* 0x0000000f1800720c */ /* 0x000fe20003fa4070 */
[----:B0-----:R-:W-:Y:S02]  /*8b40*/  IMAD.MOV.U32 R0, RZ, RZ, R5 ;  /* 0x000000ffff007224 */ /* 0x001fe400078e0005 */
[----:B------:R-:W-:-:S04]  /*8b50*/  IMAD.HI.U32 R5, R22, R14, RZ ;  /* 0x0000000e16057227 */ /* 0x000fc800078e00ff */
[----:B------:R-:W-:Y:S01]  /*8b60*/  @!P0 IMAD.MOV R0, RZ, RZ, -R0 ;  /* 0x000000ffff008224 */ /* 0x000fe200078e0a00 */
[C---:B------:R-:W-:Y:S01]  /*8b70*/  ISETP.GT.U32.AND P0, PT, R24.reuse, R16, PT ;  /* 0x000000101800720c */ /* 0x040fe20003f04070 */
[----:B------:R-:W-:Y:S02]  /*8b80*/  IMAD.MOV R7, RZ, RZ, -R3 ;  /* 0x000000ffff077224 */ /* 0x000fe400078e0a03 */
[----:B------:R-:W-:Y:S01]  /*8b90*/  IMAD.MOV R5, RZ, RZ, -R5 ;  /* 0x000000ffff057224 */ /* 0x000fe200078e0a05 */
[----:B------:R0:W-:Y:S01]  /*8ba0*/  STL [R1+0x144], R0 ;  /* 0x0001440001007387 */ /* 0x0001e20000100800 */
[----:B------:R-:W-:Y:S02]  /*8bb0*/  @!P5 IMAD.IADD R15, R15, 0x1, -R24 ;  /* 0x000000010f0fd824 */ /* 0x000fe400078e0a18 */
[C---:B------:R-:W-:Y:S01]  /*8bc0*/  IMAD R11, R24.reuse, R7, R11 ;  /* 0x00000007180b7224 */ /* 0x040fe200078e020b */
[----:B------:R-:W-:Y:S01]  /*8bd0*/  LOP3.LUT R7, R21, 0xb8, RZ, 0xfc, !PT ;  /* 0x000000b815077812 */ /* 0x000fe200078efcff */
[----:B------:R-:W-:Y:S01]  /*8be0*/  IMAD R14, R24, R5, R14 ;  /* 0x00000005180e7224 */ /* 0x000fe200078e020e */
[----:B------:R-:W-:Y:S01]  /*8bf0*/  IABS R5, R10 ;  /* 0x0000000a00057213 */ /* 0x000fe20000000000 */
[----:B------:R-:W-:Y:S01]  /*8c00*/  IMAD.HI.U32 R3, R22, R13, RZ ;  /* 0x0000000d16037227 */ /* 0x000fe200078e00ff */
[----:B------:R-:W-:-:S03]  /*8c10*/  IABS R9, R7 ;  /* 0x0000000700097213 */ /* 0x000fc60000000000 */
[----:B------:R-:W-:Y:S01]  /*8c20*/  @!P0 IMAD.IADD R16, R16, 0x1, -R24 ;  /* 0x0000000110108824 */ /* 0x000fe200078e0a18 */
[----:B------:R-:W-:Y:S01]  /*8c30*/  ISETP.GE.AND P0, PT, R6, RZ, PT ;  /* 0x000000ff0600720c */ /* 0x000fe20003f06270 */
[----:B0-----:R-:W-:Y:S02]  /*8c40*/  IMAD.MOV.U32 R0, RZ, RZ, R2 ;  /* 0x000000ffff007224 */ /* 0x001fe400078e0002 */
[----:B------:R-:W-:Y:S01]  /*8c50*/  IMAD.MOV R3, RZ, RZ, -R3 ;  /* 0x000000ffff037224 */ /* 0x000fe200078e0a03 */
[C---:B------:R-:W-:Y:S01]  /*8c60*/  ISETP.GT.U32.AND P5, PT, R24.reuse, R16, PT ;  /* 0x000000101800720c */ /* 0x040fe20003fa4070 */
[----:B------:R-:W-:Y:S01]  /*8c70*/  @!P1 IMAD.MOV R0, RZ, RZ, -R0 ;  /* 0x000000ffff009224 */ /* 0x000fe200078e0a00 */
[C---:B------:R-:W-:Y:S01]  /*8c80*/  ISETP.GT.U32.AND P1, PT, R24.reuse, R15, PT ;  /* 0x0000000f1800720c */ /* 0x040fe20003f24070 */
[----:B------:R-:W-:Y:S01]  /*8c90*/  IMAD R13, R24, R3, R13 ;  /* 0x00000003180d7224 */ /* 0x000fe200078e020d */
[----:B------:R-:W-:Y:S01]  /*8ca0*/  LOP3.LUT R3, R21, 0xb6, RZ, 0xfc, !PT ;  /* 0x000000b615037812 */ /* 0x000fe200078efcff */
[----:B------:R-:W-:Y:S01]  /*8cb0*/  IMAD.HI.U32 R12, R22, R9, RZ ;  /* 0x00000009160c7227 */ /* 0x000fe200078e00ff */
[----:B------:R0:W-:Y:S02]  /*8cc0*/  STL [R1+0x13c], R0 ;  /* 0x00013c0001007387 */ /* 0x0001e40000100800 */
[----:B------:R-:W-:Y:S01]  /*8cd0*/  IABS R2, R3 ;  /* 0x0000000300027213 */ /* 0x000fe20000000000 */
[----:B------:R-:W-:-:S04]  /*8ce0*/  IMAD.MOV R12, RZ, RZ, -R12 ;  /* 0x000000ffff0c7224 */ /* 0x000fc800078e0a0c */
[--C-:B------:R-:W-:Y:S01]  /*8cf0*/  @!P5 IMAD.IADD R16, R16, 0x1, -R24.reuse ;  /* 0x000000011010d824 */ /* 0x100fe200078e0a18 */
[C---:B------:R-:W-:Y:S01]  /*8d00*/  ISETP.GT.U32.AND P5, PT, R24.reuse, R14, PT ;  /* 0x0000000e1800720c */ /* 0x040fe20003fa4070 */
[----:B------:R-:W-:Y:S01]  /*8d10*/  @!P1 IMAD.IADD R15, R15, 0x1, -R24 ;  /* 0x000000010f0f9824 */ /* 0x000fe200078e0a18 */
[C---:B------:R-:W-:Y:S01]  /*8d20*/  ISETP.GT.U32.AND P1, PT, R24.reuse, R13, PT ;  /* 0x0000000d1800720c */ /* 0x040fe20003f24070 */
[----:B0-----:R-:W-:Y:S01]  /*8d30*/  IMAD.MOV.U32 R0, RZ, RZ, R8 ;  /* 0x000000ffff007224 */ /* 0x001fe200078e0008 */
[C---:B------:R-:W-:Y:S01]  /*8d40*/  LOP3.LUT R8, R21.reuse, 0xb4, RZ, 0xfc, !PT ;  /* 0x000000b415087812 */ /* 0x040fe200078efcff */
[----:B------:R-:W-:Y:S01]  /*8d50*/  IMAD.MOV.U32 R17, RZ, RZ, R16 ;  /* 0x000000ffff117224 */ /* 0x000fe200078e0010 */
[----:B------:R-:W-:Y:S01]  /*8d60*/  LOP3.LUT R16, R21, 0xa4, RZ, 0xfc, !PT ;  /* 0x000000a415107812 */ /* 0x000fe200078efcff */
[----:B------:R-:W-:Y:S01]  /*8d70*/  @!P2 IMAD.MOV R0, RZ, RZ, -R0 ;  /* 0x000000ffff00a224 */ /* 0x000fe200078e0a00 */
[C---:B------:R-:W-:Y:S01]  /*8d80*/  ISETP.GT.U32.AND P2, PT, R24.reuse, R11, PT ;  /* 0x0000000b1800720c */ /* 0x040fe20003f44070 */
[----:B------:R-:W-:Y:S01]  /*8d90*/  @!P3 IMAD.MOV R17, RZ, RZ, -R17 ;  /* 0x000000ffff11b224 */ /* 0x000fe200078e0a11 */
[----:B------:R-:W-:Y:S01]  /*8da0*/  IABS R6, R8 ;  /* 0x0000000800067213 */ /* 0x000fe20000000000 */
[----:B------:R-:W-:Y:S01]  /*8db0*/  IMAD R9, R24, R12, R9 ;  /* 0x0000000c18097224 */ /* 0x000fe200078e0209 */
[----:B------:R0:W-:Y:S01]  /*8dc0*/  STL [R1+0x140], R0 ;  /* 0x0001400001007387 */ /* 0x0001e20000100800 */
[----:B------:R-:W-:-:S02]  /*8dd0*/  @!P5 IMAD.IADD R14, R14, 0x1, -R24 ;  /* 0x000000010e0ed824 */ /* 0x000fc400078e0a18 */
[--C-:B------:R-:W-:Y:S01]  /*8de0*/  @!P1 IMAD.IADD R13, R13, 0x1, -R24.reuse ;  /* 0x000000010d0d9824 */ /* 0x100fe200078e0a18 */
[----:B------:R-:W-:Y:S01]  /*8df0*/  STL [R1+0x100], R17 ;  /* 0x0001001101007387 */ /* 0x000fe20000100800 */
[----:B------:R-:W-:Y:S01]  /*8e00*/  IMAD.HI.U32 R12, R22, R6, RZ ;  /* 0x00000006160c7227 */ /* 0x000fe200078e00ff */
[C---:B------:R-:W-:Y:S02]  /*8e10*/  ISETP.GT.U32.AND P3, PT, R24.reuse, R14, PT ;  /* 0x0000000e1800720c */ /* 0x040fe40003f64070 */
[----:B------:R-:W-:Y:S01]  /*8e20*/  ISETP.GT.U32.AND P1, PT, R24, R13, PT ;  /* 0x0000000d1800720c */ /* 0x000fe20003f24070 */
[----:B------:R-:W-:Y:S01]  /*8e30*/  @!P2 IMAD.IADD R11, R11, 0x1, -R24 ;  /* 0x000000010b0ba824 */ /* 0x000fe200078e0a18 */
[----:B------:R-:W-:Y:S01]  /*8e40*/  ISETP.GE.AND P2, PT, R4, RZ, PT ;  /* 0x000000ff0400720c */ /* 0x000fe20003f46270 */
[----:B------:R-:W-:-:S03]  /*8e50*/  IMAD.HI.U32 R4, R22, R2, RZ ;  /* 0x0000000216047227 */ /* 0x000fc600078e00ff */
[C---:B------:R-:W-:Y:S01]  /*8e60*/  ISETP.GT.U32.AND P5, PT, R24.reuse, R11, PT ;  /* 0x0000000b1800720c */ /* 0x040fe20003fa4070 */
[----:B------:R-:W-:Y:S02]  /*8e70*/  IMAD.MOV R4, RZ, RZ, -R4 ;  /* 0x000000ffff047224 */ /* 0x000fe400078e0a04 */
[----:B0-----:R-:W-:Y:S02]  /*8e80*/  IMAD.MOV.U32 R0, RZ, RZ, R15 ;  /* 0x000000ffff007224 */ /* 0x001fe400078e000f */
[----:B------:R-:W-:Y:S01]  /*8e90*/  IMAD R2, R24, R4, R2 ;  /* 0x0000000418027224 */ /* 0x000fe200078e0202 */
[----:B------:R-:W-:Y:S01]  /*8ea0*/  LOP3.LUT R4, R21, 0xb0, RZ, 0xfc, !PT ;  /* 0x000000b015047812 */ /* 0x000fe200078efcff */
[----:B------:R-:W-:Y:S01]  /*8eb0*/  @!P6 IMAD.MOV R0, RZ, RZ, -R0 ;  /* 0x000000ffff00e224 */ /* 0x000fe200078e0a00 */
[----:B------:R-:W-:Y:S01]  /*8ec0*/  ISETP.GE.AND P6, PT, R7, RZ, PT ;  /* 0x000000ff0700720c */ /* 0x000fe20003fc6270 */
[----:B------:R-:W-:-:S03]  /*8ed0*/  IMAD.HI.U32 R7, R22, R5, RZ ;  /* 0x0000000516077227 */ /* 0x000fc600078e00ff */
[----:B------:R0:W-:Y:S01]  /*8ee0*/  STL [R1+0x110], R0 ;  /* 0x0001100001007387 */ /* 0x0001e20000100800 */
[--C-:B------:R-:W-:Y:S01]  /*8ef0*/  @!P5 IMAD.IADD R11, R11, 0x1, -R24.reuse ;  /* 0x000000010b0bd824 */ /* 0x100fe200078e0a18 */
[----:B------:R-:W-:Y:S01]  /*8f00*/  ISETP.GT.U32.AND P5, PT, R24, R9, PT ;  /* 0x000000091800720c */ /* 0x000fe20003fa4070 */
[----:B------:R-:W-:Y:S01]  /*8f10*/  @!P3 IMAD.IADD R14, R14, 0x1, -R24 ;  /* 0x000000010e0eb824 */ /* 0x000fe200078e0a18 */
[C---:B------:R-:W-:Y:S01]  /*8f20*/  ISETP.GT.U32.AND P3, PT, R24.reuse, R2, PT ;  /* 0x000000021800720c */ /* 0x040fe20003f64070 */
[----:B------:R-:W-:Y:S02]  /*8f30*/  IMAD.MOV R12, RZ, RZ, -R12 ;  /* 0x000000ffff0c7224 */ /* 0x000fe400078e0a0c */
[----:B------:R-:W-:Y:S02]  /*8f40*/  IMAD.MOV R7, RZ, RZ, -R7 ;  /* 0x000000ffff077224 */ /* 0x000fe400078e0a07 */
[C---:B------:R-:W-:Y:S02]  /*8f50*/  IMAD R6, R24.reuse, R12, R6 ;  /* 0x0000000c18067224 */ /* 0x040fe400078e0206 */
[----:B------:R-:W-:Y:S01]  /*8f60*/  IMAD R5, R24, R7, R5 ;  /* 0x0000000718057224 */ /* 0x000fe200078e0205 */
[----:B------:R-:W-:Y:S01]  /*8f70*/  LOP3.LUT R7, R21, 0xae, RZ, 0xfc, !PT ;  /* 0x000000ae15077812 */ /* 0x000fe200078efcff */
[----:B------:R-:W-:-:S02]  /*8f80*/  @!P0 IMAD.MOV R14, RZ, RZ, -R14 ;  /* 0x000000ffff0e8224 */ /* 0x000fc400078e0a0e */
[--C-:B------:R-:W-:Y:S01]  /*8f90*/  @!P5 IMAD.IADD R9, R9, 0x1, -R24.reuse ;  /* 0x000000010909d824 */ /* 0x100fe200078e0a18 */
[C---:B------:R-:W-:Y:S01]  /*8fa0*/  ISETP.GT.U32.AND P5, PT, R24.reuse, R6, PT ;  /* 0x000000061800720c */ /* 0x040fe20003fa4070 */
[----:B0-----:R-:W-:Y:S01]  /*8fb0*/  IMAD.MOV.U32 R0, RZ, RZ, R11 ;  /* 0x000000ffff007224 */ /* 0x001fe200078e000b */
[----:B------:R-:W-:Y:S01]  /*8fc0*/  ISETP.GT.U32.AND P0, PT, R24, R5, PT ;  /* 0x000000051800720c */ /* 0x000fe20003f04070 */
[--C-:B------:R-:W-:Y:S01]  /*8fd0*/  @!P1 IMAD.IADD R13, R13, 0x1, -R24.reuse ;  /* 0x000000010d0d9824 */ /* 0x100fe200078e0a18 */
[----:B------:R-:W-:Y:S01]  /*8fe0*/  ISETP.GE.AND P1, PT, R3, RZ, PT ;  /* 0x000000ff0300720c */ /* 0x000fe20003f26270 */
[----:B------:R-:W-:Y:S01]  /*8ff0*/  @!P3 IMAD.IADD R2, R2, 0x1, -R24 ;  /* 0x000000010202b824 */ /* 0x000fe200078e0a18 */
[----:B------:R-:W-:Y:S01]  /*9000*/  IABS R3, R4 ;  /* 0x0000000400037213 */ /* 0x000fe20000000000 */
[----:B------:R-:W-:Y:S01]  /*9010*/  @!P4 IMAD.MOV R0, RZ, RZ, -R0 ;  /* 0x000000ffff00c224 */ /* 0x000fe200078e0a00 */
[C---:B------:R-:W-:Y:S02]  /*9020*/  ISETP.GT.U32.AND P3, PT, R24.reuse, R9, PT ;  /* 0x000000091800720c */ /* 0x040fe40003f64070 */
[----:B------:R-:W-:Y:S01]  /*9030*/  ISETP.GT.U32.AND P4, PT, R24, R2, PT ;  /* 0x000000021800720c */ /* 0x000fe20003f84070 */
[----:B------:R-:W-:Y:S01]  /*9040*/  IMAD.HI.U32 R11, R22, R3, RZ ;  /* 0x00000003160b7227 */ /* 0x000fe200078e00ff */
[----:B------:R-:W-:Y:S01]  /*9050*/  IABS R12, R7 ;  /* 0x00000007000c7213 */ /* 0x000fe20000000000 */
[----:B------:R0:W-:Y:S02]  /*9060*/  STL [R1+0x134], R0 ;  /* 0x0001340001007387 */ /* 0x0001e40000100800 */
[----:B------:R-:W-:-:S02]  /*9070*/  IMAD.MOV R11, RZ, RZ, -R11 ;  /* 0x000000ffff0b7224 */ /* 0x000fc400078e0a0b */
[--C-:B------:R-:W-:Y:S01]  /*9080*/  @!P5 IMAD.IADD R6, R6, 0x1, -R24.reuse ;  /* 0x000000010606d824 */ /* 0x100fe200078e0a18 */
[----:B------:R-:W-:Y:S01]  /*9090*/  ISETP.GE.AND P5, PT, R8, RZ, PT ;  /* 0x000000ff0800720c */ /* 0x000fe20003fa6270 */
[----:B------:R-:W-:Y:S01]  /*90a0*/  @!P0 IMAD.IADD R5, R5, 0x1, -R24 ;  /* 0x0000000105058824 */ /* 0x000fe200078e0a18 */
[----:B------:R1:W-:Y:S01]  /*90b0*/  STL [R1+0x118], R14 ;  /* 0x0001180e01007387 */ /* 0x0003e20000100800 */
[----:B------:R-:W-:Y:S01]  /*90c0*/  IMAD.MOV.U32 R8, RZ, RZ, R12 ;  /* 0x000000ffff087224 */ /* 0x000fe200078e000c */
[C---:B------:R-:W-:Y:S01]  /*90d0*/  LOP3.LUT R12, R21.reuse, 0xac, RZ, 0xfc, !PT ;  /* 0x000000ac150c7812 */ /* 0x040fe200078efcff */
[----:B0-----:R-:W-:Y:S01]  /*90e0*/  IMAD.MOV.U32 R0, RZ, RZ, R13 ;  /* 0x000000ffff007224 */ /* 0x001fe200078e000d */
[C---:B------:R-:W-:Y:S01]  /*90f0*/  ISETP.GT.U32.AND P0, PT, R24.reuse, R5, PT ;  /* 0x000000051800720c */ /* 0x040fe20003f04070 */
[C---:B------:R-:W-:Y:S01]  /*9100*/  IMAD R3, R24.reuse, R11, R3 ;  /* 0x0000000b18037224 */ /* 0x040fe200078e0203 */
[----:B------:R-:W-:Y:S01]  /*9110*/  LOP3.LUT R11, R21, 0xa2, RZ, 0xfc, !PT ;  /* 0x000000a2150b7812 */ /* 0x000fe200078efcff */
[----:B------:R-:W-:Y:S01]  /*9120*/  @!P2 IMAD.MOV R0, RZ, RZ, -R0 ;  /* 0x000000ffff00a224 */ /* 0x000fe200078e0a00 */
[----:B------:R-:W-:Y:S01]  /*9130*/  ISETP.GT.U32.AND P2, PT, R24, R6, PT ;  /* 0x000000061800720c */ /* 0x000fe20003f44070 */
[----:B------:R-:W-:Y:S01]  /*9140*/  @!P3 IMAD.IADD R9, R9, 0x1, -R24 ;  /* 0x000000010909b824 */ /* 0x000fe200078e0a18 */
[----:B------:R-:W-:Y:S01]  /*9150*/  ISETP.GE.AND P3, PT, R10, RZ, PT ;  /* 0x000000ff0a00720c */ /* 0x000fe20003f66270 */
[----:B------:R-:W-:Y:S01]  /*9160*/  IMAD.HI.U32 R10, R22, R8, RZ ;  /* 0x00000008160a7227 */ /* 0x000fe200078e00ff */
[----:B------:R0:W-:Y:S01]  /*9170*/  STL [R1+0x120], R0 ;  /* 0x0001200001007387 */ /* 0x0001e20000100800 */
[----:B-1----:R-:W-:-:S02]  /*9180*/  IABS R14, R11 ;  /* 0x0000000b000e7213 */ /* 0x002fc40000000000 */
[----:B------:R-:W-:Y:S01]  /*9190*/  @!P4 IMAD.IADD R2, R2, 0x1, -R24 ;  /* 0x000000010202c824 */ /* 0x000fe200078e0a18 */
[----:B------:R-:W-:Y:S01]  /*91a0*/  ISETP.GT.U32.AND P4, PT, R24, R3, PT ;  /* 0x000000031800720c */ /* 0x000fe20003f84070 */
[----:B------:R-:W-:Y:S02]  /*91b0*/  IMAD.MOV R10, RZ, RZ, -R10 ;  /* 0x000000ffff0a7224 */ /* 0x000fe400078e0a0a */
[--C-:B------:R-:W-:Y:S02]  /*91c0*/  @!P0 IMAD.IADD R5, R5, 0x1, -R24.reuse ;  /* 0x0000000105058824 */ /* 0x100fe400078e0a18 */
[----:B------:R-:W-:Y:S01]  /*91d0*/  @!P2 IMAD.IADD R6, R6, 0x1, -R24 ;  /* 0x000000010606a824 */ /* 0x000fe200078e0a18 */
[----:B------:R-:W-:Y:S01]  /*91e0*/  ISETP.GE.AND P2, PT, R7, RZ, PT ;  /* 0x000000ff0700720c */ /* 0x000fe20003f46270 */
[----:B0-----:R-:W-:Y:S01]  /*91f0*/  IMAD.MOV.U32 R0, RZ, RZ, R9 ;  /* 0x000000ffff007224 */ /* 0x001fe200078e0009 */
[----:B------:R-:W-:Y:S01]  /*9200*/  LOP3.LUT R9, R21, 0xaa, RZ, 0xfc, !PT ;  /* 0x000000aa15097812 */ /* 0x000fe200078efcff */
[----:B------:R-:W-:-:S02]  /*9210*/  @!P5 IMAD.MOV R6, RZ, RZ, -R6 ;  /* 0x000000ffff06d224 */ /* 0x000fc400078e0a06 */
[----:B------:R-:W-:Y:S01]  /*9220*/  @!P6 IMAD.MOV R0, RZ, RZ, -R0 ;  /* 0x000000ffff00e224 */ /* 0x000fe200078e0a00 */
[----:B------:R-:W-:Y:S01]  /*9230*/  ISETP.GE.AND P6, PT, R4, RZ, PT ;  /* 0x000000ff0400720c */ /* 0x000fe20003fc6270 */
[----:B------:R-:W-:Y:S01]  /*9240*/  IMAD R4, R24, R10, R8 ;  /* 0x0000000a18047224 */ /* 0x000fe200078e0208 */
[----:B------:R-:W-:Y:S01]  /*9250*/  ISETP.GE.AND P5, PT, R9, RZ, PT ;  /* 0x000000ff0900720c */ /* 0x000fe20003fa6270 */
[----:B------:R-:W-:Y:S01]  /*9260*/  @!P4 IMAD.IADD R3, R3, 0x1, -R24 ;  /* 0x000000010303c824 */ /* 0x000fe200078e0a18 */
[----:B------:R0:W-:Y:S01]  /*9270*/  STL [R1+0x128], R0 ;  /* 0x0001280001007387 */ /* 0x0001e20000100800 */
[----:B------:R-:W-:Y:S02]  /*9280*/  ISETP.GE.AND P4, PT, R12, RZ, PT ;  /* 0x000000ff0c00720c */ /* 0x000fe40003f86270 */
[----:B------:R-:W-:Y:S02]  /*9290*/  ISETP.GT.U32.AND P0, PT, R24, R4, PT ;  /* 0x000000041800720c */ /* 0x000fe40003f04070 */
[----:B------:R-:W-:-:S02]  /*92a0*/  IABS R12, R12 ;  /* 0x0000000c000c7213 */ /* 0x000fc40000000000 */
[----:B------:R-:W-:Y:S02]  /*92b0*/  IABS R9, R9 ;  /* 0x0000000900097213 */ /* 0x000fe40000000000 */
[C---:B------:R-:W-:Y:S01]  /*92c0*/  LOP3.LUT R8, R21.reuse, 0xa6, RZ, 0xfc, !PT ;  /* 0x000000a615087812 */ /* 0x040fe200078efcff */
[----:B0-----:R-:W-:Y:S01]  /*92d0*/  IMAD.MOV.U32 R0, RZ, RZ, R2 ;  /* 0x000000ffff007224 */ /* 0x001fe200078e0002 */
[----:B------:R-:W-:Y:S01]  /*92e0*/  LOP3.LUT R2, R21, 0xa8, RZ, 0xfc, !PT ;  /* 0x000000a815027812 */ /* 0x000fe200078efcff */
[----:B------:R-:W-:-:S04]  /*92f0*/  IMAD.HI.U32 R7, R22, R12, RZ ;  /* 0x0000000c16077227 */ /* 0x000fc800078e00ff */
[----:B------:R-:W-:Y:S01]  /*9300*/  @!P1 IMAD.MOV R0, RZ, RZ, -R0 ;  /* 0x000000ffff009224 */ /* 0x000fe200078e0a00 */
[----:B------:R-:W-:Y:S01]  /*9310*/  ISETP.GT.U32.AND P1, PT, R24, R3, PT ;  /* 0x000000031800720c */ /* 0x000fe20003f24070 */
[----:B------:R-:W-:Y:S02]  /*9320*/  @!P0 IMAD.IADD R4, R4, 0x1, -R24 ;  /* 0x0000000104048824 */ /* 0x000fe400078e0a18 */
[----:B------:R-:W-:Y:S01]  /*9330*/  IMAD.MOV R7, RZ, RZ, -R7 ;  /* 0x000000ffff077224 */ /* 0x000fe200078e0a07 */
[----:B------:R0:W-:Y:S02]  /*9340*/  STL [R1+0x12c], R0 ;  /* 0x00012c0001007387 */ /* 0x0001e40000100800 */
[C---:B------:R-:W-:Y:S01]  /*9350*/  ISETP.GT.U32.AND P0, PT, R24.reuse, R4, PT ;  /* 0x000000041800720c */ /* 0x040fe20003f04070 */
[----:B------:R-:W-:Y:S01]  /*9360*/  IMAD R12, R24, R7, R12 ;  /* 0x00000007180c7224 */ /* 0x000fe200078e020c */
[----:B------:R1:W-:Y:S01]  /*9370*/  STL [R1+0x130], R6 ;  /* 0x0001300601007387 */ /* 0x0003e20000100800 */
[----:B------:R-:W-:-:S04]  /*9380*/  LOP3.LUT R7, R21, 0xa0, RZ, 0xfc, !PT ;  /* 0x000000a015077812 */ /* 0x000fc800078efcff */
[----:B------:R-:W-:Y:S01]  /*9390*/  @!P1 IMAD.IADD R3, R3, 0x1, -R24 ;  /* 0x0000000103039824 */ /* 0x000fe200078e0a18 */
[----:B------:R-:W-:Y:S01]  /*93a0*/  ISETP.GE.AND P1, PT, R8, RZ, PT ;  /* 0x000000ff0800720c */ /* 0x000fe20003f26270 */
[----:B0-----:R-:W-:Y:S01]  /*93b0*/  IMAD.MOV.U32 R0, RZ, RZ, R5 ;  /* 0x000000ffff007224 */ /* 0x001fe200078e0005 */
[----:B------:R-:W-:Y:S01]  /*93c0*/  IABS R8, R8 ;  /* 0x0000000800087213 */ /* 0x000fe20000000000 */
[----:B-1----:R-:W-:-:S04]  /*93d0*/  IMAD.HI.U32 R6, R22, R9, RZ ;  /* 0x0000000916067227 */ /* 0x002fc800078e00ff */
[----:B------:R-:W-:Y:S01]  /*93e0*/  @!P3 IMAD.MOV R0, RZ, RZ, -R0 ;  /* 0x000000ffff00b224 */ /* 0x000fe200078e0a00 */
[----:B------:R-:W-:Y:S01]  /*93f0*/  ISETP.GE.AND P3, PT, R2, RZ, PT ;  /* 0x000000ff0200720c */ /* 0x000fe20003f66270 */
[----:B------:R-:W-:Y:S01]  /*9400*/  @!P0 IMAD.IADD R4, R4, 0x1, -R24 ;  /* 0x0000000104048824 */ /* 0x000fe200078e0a18 */
[----:B------:R-:W-:Y:S01]  /*9410*/  IABS R2, R2 ;  /* 0x0000000200027213 */ /* 0x000fe20000000000 */
[----:B------:R-:W-:Y:S01]  /*9420*/  IMAD.MOV R6, RZ, RZ, -R6 ;  /* 0x000000ffff067224 */ /* 0x000fe200078e0a06 */
[----:B------:R0:W-:Y:S03]  /*9430*/  STL [R1+0x414], R0 ;  /* 0x0004140001007387 */ /* 0x0001e60000100800 */
[----:B------:R-:W-:-:S04]  /*9440*/  IMAD.HI.U32 R5, R22, R2, RZ ;  /* 0x0000000216057227 */ /* 0x000fc800078e00ff */
[----:B------:R-:W-:Y:S02]  /*9450*/  IMAD.MOV R5, RZ, RZ, -R5 ;  /* 0x000000ffff057224 */ /* 0x000fe400078e0a05 */
[C---:B------:R-:W-:Y:S01]  /*9460*/  IMAD R9, R24.reuse, R6, R9 ;  /* 0x0000000618097224 */ /* 0x040fe200078e0209 */
[----:B------:R-:W-:Y:S01]  /*9470*/  LOP3.LUT R6, R21, 0x9e, RZ, 0xfc, !PT ;  /* 0x0000009e15067812 */ /* 0x000fe200078efcff */
[----:B0-----:R-:W-:Y:S02]  /*9480*/  IMAD.MOV.U32 R0, RZ, RZ, R3 ;  /* 0x000000ffff007224 */ /* 0x001fe400078e0003 */
[C---:B------:R-:W-:Y:S01]  /*9490*/  IMAD R2, R24.reuse, R5, R2 ;  /* 0x0000000518027224 */ /* 0x040fe200078e0202 */
[C---:B------:R-:W-:Y:S01]  /*94a0*/  ISETP.GT.U32.AND P0, PT, R24.reuse, R9, PT ;  /* 0x000000091800720c */ /* 0x040fe20003f04070 */
[----:B------:R-:W-:Y:S01]  /*94b0*/  @!P6 IMAD.MOV R0, RZ, RZ, -R0 ;  /* 0x000000ffff00e224 */ /* 0x000fe200078e0a00 */
[----:B------:R-:W-:Y:S01]  /*94c0*/  ISETP.GT.U32.AND P6, PT, R24, R12, PT ;  /* 0x0000000c1800720c */ /* 0x000fe20003fc4070 */
[----:B------:R-:W-:Y:S01]  /*94d0*/  IMAD.HI.U32 R3, R22, R8, RZ ;  /* 0x0000000816037227 */ /* 0x000fe200078e00ff */
[----:B------:R-:W-:-:S02]  /*94e0*/  IABS R13, R6 ;  /* 0x00000006000d7213 */ /* 0x000fc40000000000 */
[----:B------:R0:W-:Y:S01]  /*94f0*/  STL [R1+0x40c], R0 ;  /* 0x00040c0001007387 */ /* 0x0001e20000100800 */
[----:B------:R-:W-:Y:S02]  /*9500*/  IMAD.MOV R3, RZ, RZ, -R3 ;  /* 0x000000ffff037224 */ /* 0x000fe400078e0a03 */
[----:B------:R-:W-:-:S04]  /*9510*/  IMAD.HI.U32 R5, R22, R14, RZ ;  /* 0x0000000e16057227 */ /* 0x000fc800078e00ff */
[----:B------:R-:W-:Y:S01]  /*9520*/  IMAD R8, R24, R3, R8 ;  /* 0x0000000318087224 */ /* 0x000fe200078e0208 */
[----:B------:R-:W-:Y:S01]  /*9530*/  IABS R3, R16 ;  /* 0x0000001000037213 */ /* 0x000fe20000000000 */
[----:B------:R-:W-:Y:S02]  /*9540*/  @!P6 IMAD.IADD R12, R12, 0x1, -R24 ;  /* 0x000000010c0ce824 */ /* 0x000fe400078e0a18 */
[----:B0-----:R-:W-:Y:S01]  /*9550*/  IMAD.MOV.U32 R0, RZ, RZ, R4 ;  /* 0x000000ffff007224 */ /* 0x001fe200078e0004 */
[----:B------:R-:W-:Y:S01]  /*9560*/  IABS R4, R7 ;  /* 0x0000000700047213 */ /* 0x000fe20000000000 */
[----:B------:R-:W-:Y:S01]  /*9570*/  IMAD.MOV R5, RZ, RZ, -R5 ;  /* 0x000000ffff057224 */ /* 0x000fe200078e0a05 */
[C---:B------:R-:W-:Y:S01]  /*9580*/  ISETP.GT.U32.AND P6, PT, R24.reuse, R12, PT ;  /* 0x0000000c1800720c */ /* 0x040fe20003fc4070 */
[----:B------:R-:W-:Y:S01]  /*9590*/  @!P2 IMAD.MOV R0, RZ, RZ, -R0 ;  /* 0x000000ffff00a224 */ /* 0x000fe200078e0a00 */
[----:B------:R-:W-:Y:S01]  /*95a0*/  ISETP.GT.U32.AND P2, PT, R24, R2, PT ;  /* 0x000000021800720c */ /* 0x000fe20003f44070 */
[----:B------:R-:W-:-:S02]  /*95b0*/  @!P0 IMAD.IADD R9, R9, 0x1, -R24 ;  /* 0x0000000109098824 */ /* 0x000fc400078e0a18 */
[----:B------:R-:W-:Y:S01]  /*95c0*/  IMAD R14, R24, R5, R14 ;  /* 0x00000005180e7224 */ /* 0x000fe200078e020e */
[----:B------:R0:W-:Y:S01]  /*95d0*/  STL [R1+0x410], R0 ;  /* 0x0004100001007387 */ /* 0x0001e20000100800 */
[----:B------:R-:W-:Y:S01]  /*95e0*/  IMAD.HI.U32 R10, R22, R3, RZ ;  /* 0x00000003160a7227 */ /* 0x000fe200078e00ff */
[----:B------:R-:W-:Y:S02]  /*95f0*/  ISETP.GT.U32.AND P0, PT, R24, R9, PT ;  /* 0x000000091800720c */ /* 0x000fe40003f04070 */
[----:B------:R-:W-:Y:S01]  /*9600*/  LOP3.LUT R5, R21, 0x9c, RZ, 0xfc, !PT ;  /* 0x0000009c15057812 */ /* 0x000fe200078efcff */
[----:B------:R-:W-:Y:S02]  /*9610*/  IMAD.MOV R10, RZ, RZ, -R10 ;  /* 0x000000ffff0a7224 */ /* 0x000fe400078e0a0a */
[--C-:B------:R-:W-:Y:S01]  /*9620*/  @!P6 IMAD.IADD R12, R12, 0x1, -R24.reuse ;  /* 0x000000010c0ce824 */ /* 0x100fe200078e0a18 */
[----:B------:R-:W-:Y:S01]  /*9630*/  ISETP.GT.U32.AND P6, PT, R24, R8, PT ;  /* 0x000000081800720c */ /* 0x000fe20003fc4070 */
[----:B------:R-:W-:-:S02]  /*9640*/  @!P2 IMAD.IADD R2, R2, 0x1, -R24 ;  /* 0x000000010202a824 */ /* 0x000fc400078e0a18 */
[----:B0-----:R-:W-:Y:S01]  /*9650*/  IMAD.MOV.U32 R0, RZ, RZ, R12 ;  /* 0x000000ffff007224 */ /* 0x001fe200078e000c */
[----:B------:R-:W-:Y:S01]  /*9660*/  IABS R12, R5 ;  /* 0x00000005000c7213 */ /* 0x000fe20000000000 */
[C---:B------:R-:W-:Y:S01]  /*9670*/  IMAD R3, R24.reuse, R10, R3 ;  /* 0x0000000a18037224 */ /* 0x040fe200078e0203 */
[C---:B------:R-:W-:Y:S01]  /*9680*/  ISETP.GT.U32.AND P2, PT, R24.reuse, R2, PT ;  /* 0x000000021800720c */ /* 0x040fe20003f44070 */
[----:B------:R-:W-:Y:S02]  /*9690*/  @!P4 IMAD.MOV R0, RZ, RZ, -R0 ;  /* 0x000000ffff00c224 */ /* 0x000fe400078e0a00 */
[--C-:B------:R-:W-:Y:S01]  /*96a0*/  @!P0 IMAD.IADD R9, R9, 0x1, -R24.reuse ;  /* 0x0000000109098824 */ /* 0x100fe200078e0a18 */
[----:B------:R-:W-:Y:S01]  /*96b0*/  ISETP.GT.U32.AND P0, PT, R24, R3, PT ;  /* 0x000000031800720c */ /* 0x000fe20003f04070 */
[----:B------:R-:W-:Y:S01]  /*96c0*/  IMAD.HI.U32 R15, R22, R4, RZ ;  /* 0x00000004160f7227 */ /* 0x000fe200078e00ff */
[----:B------:R0:W-:Y:S03]  /*96d0*/  STL [R1+0x114], R0 ;  /* 0x0001140001007387 */ /* 0x0001e60000100800 */
[----:B------:R-:W-:Y:S01]  /*96e0*/  @!P6 IMAD.IADD R8, R8, 0x1, -R24 ;  /* 0x000000010808e824 */ /* 0x000fe200078e0a18 */
[----:B------:R-:W-:Y:S01]  /*96f0*/  ISETP.GE.AND P6, PT, R16, RZ, PT ;  /* 0x000000ff1000720c */ /* 0x000fe20003fc6270 */
[----:B------:R-:W-:-:S02]  /*9700*/  IMAD.MOV R15, RZ, RZ, -R15 ;  /* 0x000000ffff0f7224 */ /* 0x000fc400078e0a0f */
[----:B------:R-:W-:Y:S01]  /*9710*/  @!P2 IMAD.IADD R2, R2, 0x1, -R24 ;  /* 0x000000010202a824 */ /* 0x000fe200078e0a18 */
[----:B------:R-:W-:Y:S01]  /*9720*/  ISETP.GT.U32.AND P2, PT, R24, R14, PT ;  /* 0x0000000e1800720c */ /* 0x000fe20003f44070 */
[----:B------:R-:W-:Y:S01]  /*9730*/  IMAD.HI.U32 R10, R22, R13, RZ ;  /* 0x0000000d160a7227 */ /* 0x000fe200078e00ff */
[----:B------:R-:W-:-:S03]  /*9740*/  ISETP.GT.U32.AND P4, PT, R24, R8, PT ;  /* 0x000000081800720c */ /* 0x000fc60003f84070 */
[----:B0-----:R-:W-:Y:S02]  /*9750*/  IMAD.MOV.U32 R0, RZ, RZ, R9 ;  /* 0x000000ffff007224 */ /* 0x001fe400078e0009 */
[----:B------:R-:W-:-:S04]  /*9760*/  IMAD.HI.U32 R9, R22, R12, RZ ;  /* 0x0000000c16097227 */ /* 0x000fc800078e00ff */
[----:B------:R-:W-:Y:S02]  /*9770*/  @!P5 IMAD.MOV R0, RZ, RZ, -R0 ;  /* 0x000000ffff00d224 */ /* 0x000fe400078e0a00 */
[----:B------:R-:W-:Y:S02]  /*9780*/  @!P2 IMAD.IADD R14, R14, 0x1, -R24 ;  /* 0x000000010e0ea824 */ /* 0x000fe400078e0a18 */
[C---:B------:R-:W-:Y:S01]  /*9790*/  IMAD R4, R24.reuse, R15, R4 ;  /* 0x0000000f18047224 */ /* 0x040fe200078e0204 */
[----:B------:R0:W-:Y:S01]  /*97a0*/  STL [R1+0x10c], R0 ;  /* 0x00010c0001007387 */ /* 0x0001e20000100800 */
[----:B------:R-:W-:Y:S01]  /*97b0*/  IMAD.MOV R10, RZ, RZ, -R10 ;  /* 0x000000ffff0a7224 */ /* 0x000fe200078e0a0a */
[----:B------:R-:W-:Y:S01]  /*97c0*/  ISETP.GT.U32.AND P2, PT, R24, R14, PT ;  /* 0x0000000e1800720c */ /* 0x000fe20003f44070 */
[----:B------:R-:W-:Y:S01]  /*97d0*/  @!P4 IMAD.IADD R8, R8, 0x1, -R24 ;  /* 0x000000010808c824 */ /* 0x000fe200078e0a18 */
[----:B------:R-:W-:Y:S01]  /*97e0*/  ISETP.GT.U32.AND P4, PT, R24, R4, PT ;  /* 0x000000041800720c */ /* 0x000fe20003f84070 */
[----:B------:R-:W-:-:S02]  /*97f0*/  IMAD.MOV R9, RZ, RZ, -R9 ;  /* 0x000000ffff097224 */ /* 0x000fc400078e0a09 */
[----:B------:R-:W-:Y:S01]  /*9800*/  @!P0 IMAD.IADD R3, R3, 0x1, -R24 ;  /* 0x0000000103038824 */ /* 0x000fe200078e0a18 */
[----:B------:R-:W-:Y:S01]  /*9810*/  ISETP.GE.AND P0, PT, R11, RZ, PT ;  /* 0x000000ff0b00720c */ /* 0x000fe20003f06270 */
[C---:B------:R-:W-:Y:S01]  /*9820*/  IMAD R13, R24.reuse, R10, R13 ;  /* 0x0000000a180d7224 */ /* 0x040fe200078e020d */
[----:B------:R-:W-:Y:S01]  /*9830*/  LOP3.LUT R11, R21, 0x96, RZ, 0xfc, !PT ;  /* 0x00000096150b7812 */ /* 0x000fe200078efcff */
[----:B0-----:R-:W-:Y:S01]  /*9840*/  IMAD.MOV.U32 R0, RZ, RZ, R8 ;  /* 0x000000ffff007224 */ /* 0x001fe200078e0008 */
[C---:B------:R-:W-:Y:S01]  /*9850*/  ISETP.GT.U32.AND P5, PT, R24.reuse, R3, PT ;  /* 0x000000031800720c */ /* 0x040fe20003fa4070 */
[C---:B------:R-:W-:Y:S01]  /*9860*/  IMAD R12, R24.reuse, R9, R12 ;  /* 0x00000009180c7224 */ /* 0x040fe200078e020c */
[----:B------:R-:W-:Y:S01]  /*9870*/  IABS R9, R11 ;  /* 0x0000000b00097213 */ /* 0x000fe20000000000 */
[----:B------:R-:W-:Y:S01]  /*9880*/  @!P1 IMAD.MOV R0, RZ, RZ, -R0 ;  /* 0x000000ffff009224 */ /* 0x000fe200078e0a00 */
[----:B------:R-:W-:Y:S01]  /*9890*/  ISETP.GT.U32.AND P1, PT, R24, R13, PT ;  /* 0x0000000d1800720c */ /* 0x000fe20003f24070 */
[----:B------:R-:W-:Y:S01]  /*98a0*/  @!P2 IMAD.IADD R14, R14, 0x1, -R24 ;  /* 0x000000010e0ea824 */ /* 0x000fe200078e0a18 */
[----:B------:R-:W-:Y:S01]  /*98b0*/  ISETP.GT.U32.AND P2, PT, R24, R12, PT ;  /* 0x0000000c1800720c */ /* 0x000fe20003f44070 */
[----:B------:R-:W-:Y:S01]  /*98c0*/  @!P3 IMAD.MOV R2, RZ, RZ, -R2 ;  /* 0x000000ffff02b224 */ /* 0x000fe200078e0a02 */
[----:B------:R-:W-:Y:S01]  /*98d0*/  ISETP.GE.AND P3, PT, R7, RZ, PT ;  /* 0x000000ff0700720c */ /* 0x000fe20003f66270 */
[----:B------:R-:W-:Y:S01]  /*98e0*/  @!P4 IMAD.IADD R4, R4, 0x1, -R24 ;  /* 0x000000010404c824 */ /* 0x000fe200078e0a18 */
[----:B------:R-:W-:Y:S01]  /*98f0*/  LOP3.LUT R7, R21, 0x98, RZ, 0xfc, !PT ;  /* 0x0000009815077812 */ /* 0x000fe200078efcff */
[----:B------:R-:W-:Y:S01]  /*9900*/  @!P0 IMAD.MOV R14, RZ, RZ, -R14 ;  /* 0x000000ffff0e8224 */ /* 0x000fe200078e0a0e */
[----:B------:R0:W-:Y:S01]  /*9910*/  STL [R1+0x108], R2 ;  /* 0x0001080201007387 */ /* 0x0001e20000100800 */
[----:B------:R-:W-:Y:S01]  /*9920*/  ISETP.GE.AND P4, PT, R5, RZ, PT ;  /* 0x000000ff0500720c */ /* 0x000fe20003f86270 */
[--C-:B------:R-:W-:Y:S01]  /*9930*/  @!P5 IMAD.IADD R3, R3, 0x1, -R24.reuse ;  /* 0x000000010303d824 */ /* 0x100fe200078e0a18 */
[----:B------:R-:W-:Y:S01]  /*9940*/  IABS R5, R7 ;  /* 0x0000000700057213 */ /* 0x000fe20000000000 */
[----:B------:R1:W-:Y:S01]  /*9950*/  STL [R1+0x104], R0 ;  /* 0x0001040001007387 */ /* 0x0003e20000100800 */
[--C-:B------:R-:W-:Y:S01]  /*9960*/  @!P1 IMAD.IADD R13, R13, 0x1, -R24.reuse ;  /* 0x000000010d0d9824 */ /* 0x100fe200078e0a18 */
[----:B------:R-:W-:Y:S01]  /*9970*/  ISETP.GE.AND P5, PT, R6, RZ, PT ;  /* 0x000000ff0600720c */ /* 0x000fe20003fa6270 */
[----:B------:R-:W-:Y:S01]  /*9980*/  @!P2 IMAD.IADD R12, R12, 0x1, -R24 ;  /* 0x000000010c0ca824 */ /* 0x000fe200078e0a18 */
[----:B------:R-:W-:-:S02]  /*9990*/  ISETP.GT.U32.AND P1, PT, R24, R4, PT ;  /* 0x000000041800720c */ /* 0x000fc40003f24070 */
[C---:B0-----:R-:W-:Y:S02]  /*99a0*/  LOP3.LUT R2, R21.reuse, 0x9a, RZ, 0xfc, !PT ;  /* 0x0000009a15027812 */ /* 0x041fe400078efcff */
[----:B------:R-:W-:Y:S02]  /*99b0*/  ISETP.GT.U32.AND P2, PT, R24, R12, PT ;  /* 0x0000000c1800720c */ /* 0x000fe40003f44070 */
[----:B------:R-:W-:Y:S01]  /*99c0*/  IABS R8, R2 ;  /* 0x0000000200087213 */ /* 0x000fe20000000000 */
[----:B-1----:R-:W-:Y:S01]  /*99d0*/  IMAD.MOV.U32 R0, RZ, RZ, R3 ;  /* 0x000000ffff007224 */ /* 0x002fe200078e0003 */
[----:B------:R-:W-:Y:S01]  /*99e0*/  LOP3.LUT R10, R21, 0x94, RZ, 0xfc, !PT ;  /* 0x00000094150a7812 */ /* 0x000fe200078efcff */
[----:B------:R-:W-:Y:S02]  /*99f0*/  IMAD.MOV.U32 R3, RZ, RZ, R5 ;  /* 0x000000ffff037224 */ /* 0x000fe400078e0005 */
[----:B------:R-:W-:Y:S01]  /*9a00*/  IMAD.HI.U32 R6, R22, R8, RZ ;  /* 0x0000000816067227 */ /* 0x000fe200078e00ff */
[----:B------:R-:W-:-:S03]  /*9a10*/  IABS R16, R10 ;  /* 0x0000000a00107213 */ /* 0x000fc60000000000 */
[----:B------:R-:W-:Y:S02]  /*9a20*/  IMAD.MOV R6, RZ, RZ, -R6 ;  /* 0x000000ffff067224 */ /* 0x000fe400078e0a06 */
[----:B------:R-:W-:-:S04]  /*9a30*/  IMAD.HI.U32 R5, R22, R3, RZ ;  /* 0x0000000316057227 */ /* 0x000fc800078e00ff */
[----:B------:R-:W-:Y:S02]  /*9a40*/  IMAD R8, R24, R6, R8 ;  /* 0x0000000618087224 */ /* 0x000fe400078e0208 */
[----:B------:R-:W-:Y:S02]  /*9a50*/  IMAD.MOV R5, RZ, RZ, -R5 ;  /* 0x000000ffff057224 */ /* 0x000fe400078e0a05 */
[----:B------:R-:W-:Y:S01]  /*9a60*/  @!P1 IMAD.IADD R4, R4, 0x1, -R24 ;  /* 0x0000000104049824 */ /* 0x000fe200078e0a18 */
[C---:B------:R-:W-:Y:S01]  /*9a70*/  ISETP.GT.U32.AND P1, PT, R24.reuse, R8, PT ;  /* 0x000000081800720c */ /* 0x040fe20003f24070 */
[C---:B------:R-:W-:Y:S02]  /*9a80*/  IMAD R3, R24.reuse, R5, R3 ;  /* 0x0000000518037224 */ /* 0x040fe400078e0203 */
[----:B------:R-:W-:Y:S01]  /*9a90*/  @!P6 IMAD.MOV R0, RZ, RZ, -R0 ;  /* 0x000000ffff00e224 */ /* 0x000fe200078e0a00 */
[----:B------:R-:W-:Y:S01]  /*9aa0*/  ISETP.GT.U32.AND P6, PT, R24, R13, PT ;  /* 0x0000000d1800720c */ /* 0x000fe20003fc4070 */
[--C-:B------:R-:W-:Y:S01]  /*9ab0*/  @!P2 IMAD.IADD R12, R12, 0x1, -R24.reuse ;  /* 0x000000010c0ca824 */ /* 0x100fe200078e0a18 */
[----:B------:R-:W-:Y:S01]  /*9ac0*/  ISETP.GT.U32.AND P2, PT, R24, R3, PT ;  /* 0x000000031800720c */ /* 0x000fe20003f44070 */
[----:B------:R-:W-:Y:S01]  /*9ad0*/  IMAD.HI.U32 R5, R22, R9, RZ ;  /* 0x0000000916057227 */ /* 0x000fe200078e00ff */
[----:B------:R0:W-:Y:S03]  /*9ae0*/  STL [R1+0xd8], R0 ;  /* 0x0000d80001007387 */ /* 0x0001e60000100800 */
[----:B------:R-:W-:Y:S01]  /*9af0*/  IMAD.MOV R5, RZ, RZ, -R5 ;  /* 0x000000ffff057224 */ /* 0x000fe200078e0a05 */
[----:B------:R-:W-:Y:S01]  /*9b00*/  STL [R1+0xdc], R14 ;  /* 0x0000dc0e01007387 */ /* 0x000fe20000100800 */
[----:B------:R-:W-:Y:S01]  /*9b10*/  @!P1 IMAD.IADD R8, R8, 0x1, -R24 ;  /* 0x0000000108089824 */ /* 0x000fe200078e0a18 */
[----:B------:R-:W-:Y:S01]  /*9b20*/  ISETP.GE.AND P1, PT, R7, RZ, PT ;  /* 0x000000ff0700720c */ /* 0x000fe20003f26270 */
[----:B------:R-:W-:Y:S01]  /*9b30*/  IMAD.HI.U32 R6, R22, R16, RZ ;  /* 0x0000001016067227 */ /* 0x000fe200078e00ff */
[----:B------:R-:W-:-:S02]  /*9b40*/  LOP3.LUT R7, R21, 0x90, RZ, 0xfc, !PT ;  /* 0x0000009015077812 */ /* 0x000fc400078efcff */
[----:B------:R-:W-:Y:S01]  /*9b50*/  ISETP.GT.U32.AND P0, PT, R24, R8, PT ;  /* 0x000000081800720c */ /* 0x000fe20003f04070 */
[--C-:B------:R-:W-:Y:S01]  /*9b60*/  @!P6 IMAD.IADD R13, R13, 0x1, -R24.reuse ;  /* 0x000000010d0de824 */ /* 0x100fe200078e0a18 */
[----:B------:R-:W-:Y:S01]  /*9b70*/  ISETP.GE.AND P6, PT, R2, RZ, PT ;  /* 0x000000ff0200720c */ /* 0x000fe20003fc6270 */
[C---:B------:R-:W-:Y:S01]  /*9b80*/  IMAD R9, R24.reuse, R5, R9 ;  /* 0x0000000518097224 */ /* 0x040fe200078e0209 */
[----:B------:R-:W-:Y:S01]  /*9b90*/  LOP3.LUT R2, R21, 0x92, RZ, 0xfc, !PT ;  /* 0x0000009215027812 */ /* 0x000fe200078efcff */
[----:B------:R-:W-:Y:S02]  /*9ba0*/  @!P2 IMAD.IADD R3, R3, 0x1, -R24 ;  /* 0x000000010303a824 */ /* 0x000fe400078e0a18 */
[----:B0-----:R-:W-:Y:S01]  /*9bb0*/  IMAD.MOV.U32 R0, RZ, RZ, R4 ;  /* 0x000000ffff007224 */ /* 0x001fe200078e0004 */
[----:B------:R-:W-:Y:S01]  /*9bc0*/  IABS R5, R2 ;  /* 0x0000000200057213 */ /* 0x000fe20000000000 */
[----:B------:R-:W-:Y:S01]  /*9bd0*/  IMAD.MOV R6, RZ, RZ, -R6 ;  /* 0x000000ffff067224 */ /* 0x000fe200078e0a06 */
[C---:B------:R-:W-:Y:S01]  /*9be0*/  ISETP.GT.U32.AND P2, PT, R24.reuse, R9, PT ;  /* 0x000000091800720c */ /* 0x040fe20003f44070 */
[----:B------:R-:W-:Y:S01]  /*9bf0*/  @!P3 IMAD.MOV R0, RZ, RZ, -R0 ;  /* 0x000000ffff00b224 */ /* 0x000fe200078e0a00 */
[C---:B------:R-:W-:Y:S01]  /*9c00*/  ISETP.GT.U32.AND P3, PT, R24.reuse, R3, PT ;  /* 0x000000031800720c */ /* 0x040fe20003f64070 */
[----:B------:R-:W-:Y:S01]  /*9c10*/  IMAD R16, R24, R6, R16 ;  /* 0x0000000618107224 */ /* 0x000fe200078e0210 */
[----:B------:R-:W-:Y:S01]  /*9c20*/  IABS R6, R7 ;  /* 0x0000000700067213 */ /* 0x000fe20000000000 */
[----:B------:R-:W-:Y:S01]  /*9c30*/  IMAD.HI.U32 R4, R22, R5, RZ ;  /* 0x0000000516047227 */ /* 0x000fe200078e00ff */
[----:B------:R0:W-:Y:S03]  /*9c40*/  STL [R1+0xf4], R0 ;  /* 0x0000f40001007387 */ /* 0x0001e60000100800 */
[----:B------:R-:W-:Y:S01]  /*9c50*/  @!P5 IMAD.MOV R13, RZ, RZ, -R13 ;  /* 0x000000ffff0dd224 */ /* 0x000fe200078e0a0d */
[----:B------:R-:W-:Y:S01]  /*9c60*/  ISETP.GT.U32.AND P5, PT, R24, R16, PT ;  /* 0x000000101800720c */ /* 0x000fe20003fa4070 */
[----:B------:R-:W-:Y:S01]  /*9c70*/  @!P0 IMAD.IADD R8, R8, 0x1, -R24 ;  /* 0x0000000108088824 */ /* 0x000fe200078e0a18 */
        /* <DEDUP_REMOVED lines=11> */
[----:B------:R-:W-:Y:S01]  /*9d30*/  LOP3.LUT R11, R21, 0x8a, RZ, 0xfc, !PT ;  /* 0x0000008a150b7812 */ /* 0x000fe200078efcff */
[----:B------:R-:W-:Y:S01]  /*9d40*/  @!P2 IMAD.IADD R9, R9, 0x1, -R24 ;  /* 0x000000010909a824 */ /* 0x000fe200078e0a18 */
[----:B------:R0:W-:Y:S01]  /*9d50*/  STL [R1+0xf0], R0 ;  /* 0x0000f00001007387 */ /* 0x0001e20000100800 */
[C---:B------:R-:W-:Y:S01]  /*9d60*/  IMAD R5, R24.reuse, R4, R5 ;  /* 0x0000000418057224 */ /* 0x040fe200078e0205 */
[----:B------:R-:W-:Y:S01]  /*9d70*/  LOP3.LUT R4, R21, 0x8c, RZ, 0xfc, !PT ;  /* 0x0000008c15047812 */ /* 0x000fe200078efcff */
[----:B-1----:R-:W-:Y:S01]  /*9d80*/  IMAD.MOV.U32 R13, RZ, RZ, R8 ;  /* 0x000000ffff0d7224 */ /* 0x002fe200078e0008 */
[C---:B------:R-:W-:Y:S01]  /*9d90*/  ISETP.GT.U32.AND P2, PT, R24.reuse, R9, PT ;  /* 0x000000091800720c */ /* 0x040fe20003f44070 */
[C---:B------:R-:W-:Y:S01]  /*9da0*/  IMAD R6, R24.reuse, R12, R6 ;  /* 0x0000000c18067224 */ /* 0x040fe200078e0206 */
[----:B------:R-:W-:Y:S01]  /*9db0*/  IABS R8, R2 ;  /* 0x0000000200087213 */ /* 0x000fe20000000000 */
[----:B------:R-:W-:Y:S01]  /*9dc0*/  @!P6 IMAD.MOV R13, RZ, RZ, -R13 ;  /* 0x000000ffff0de224 */ /* 0x000fe200078e0a0d */
[----:B------:R-:W-:Y:S01]  /*9dd0*/  ISETP.GT.U32.AND P6, PT, R24, R5, PT ;  /* 0x000000051800720c */ /* 0x000fe20003fc4070 */
[----:B------:R-:W-:Y:S01]  /*9de0*/  @!P5 IMAD.IADD R16, R16, 0x1, -R24 ;  /* 0x000000011010d824 */ /* 0x000fe200078e0a18 */
[----:B------:R-:W-:Y:S01]  /*9df0*/  IABS R10, R11 ;  /* 0x0000000b000a7213 */ /* 0x000fe20000000000 */
[----:B0-----:R-:W-:Y:S01]  /*9e00*/  IMAD.MOV.U32 R0, RZ, RZ, R3 ;  /* 0x000000ffff007224 */ /* 0x001fe200078e0003 */
[----:B------:R0:W-:Y:S01]  /*9e10*/  STL [R1+0xe8], R13 ;  /* 0x0000e80d01007387 */ /* 0x0001e20000100800 */
[----:B------:R-:W-:-:S02]  /*9e20*/  IABS R3, R4 ;  /* 0x0000000400037213 */ /* 0x000fc40000000000 */
[----:B------:R-:W-:Y:S01]  /*9e30*/  @!P1 IMAD.MOV R0, RZ, RZ, -R0 ;  /* 0x000000ffff009224 */ /* 0x000fe200078e0a00 */
[C---:B------:R-:W-:Y:S01]  /*9e40*/  ISETP.GT.U32.AND P1, PT, R24.reuse, R6, PT ;  /* 0x000000061800720c */ /* 0x040fe20003f24070 */
[--C-:B------:R-:W-:Y:S01]  /*9e50*/  @!P2 IMAD.IADD R9, R9, 0x1, -R24.reuse ;  /* 0x000000010909a824 */ /* 0x100fe200078e0a18 */
[----:B------:R-:W-:Y:S02]  /*9e60*/  ISETP.GT.U32.AND P5, PT, R24, R16, PT ;  /* 0x000000101800720c */ /* 0x000fe40003fa4070 */
[----:B------:R1:W-:Y:S01]  /*9e70*/  STL [R1+0xec], R0 ;  /* 0x0000ec0001007387 */ /* 0x0003e20000100800 */
[--C-:B------:R-:W-:Y:S01]  /*9e80*/  @!P6 IMAD.IADD R5, R5, 0x1, -R24.reuse ;  /* 0x000000010505e824 */ /* 0x100fe200078e0a18 */
[----:B------:R-:W-:Y:S01]  /*9e90*/  ISETP.GE.AND P2, PT, R7, RZ, PT ;  /* 0x000000ff0700720c */ /* 0x000fe20003f46270 */
[----:B------:R-:W-:Y:S01]  /*9ea0*/  IMAD.HI.U32 R7, R22, R8, RZ ;  /* 0x0000000816077227 */ /* 0x000fe200078e00ff */
[C---:B------:R-:W-:Y:S02]  /*9eb0*/  LOP3.LUT R12, R21.reuse, 0x86, RZ, 0xfc, !PT ;  /* 0x00000086150c7812 */ /* 0x040fe400078efcff */
[----:B------:R-:W-:Y:S01]  /*9ec0*/  ISETP.GT.U32.AND P6, PT, R24, R5, PT ;  /* 0x000000051800720c */ /* 0x000fe20003fc4070 */
[----:B------:R-:W-:Y:S01]  /*9ed0*/  IMAD.MOV R7, RZ, RZ, -R7 ;  /* 0x000000ffff077224 */ /* 0x000fe200078e0a07 */
[----:B0-----:R-:W-:Y:S01]  /*9ee0*/  IABS R13, R12 ;  /* 0x0000000c000d7213 */ /* 0x001fe20000000000 */
[--C-:B------:R-:W-:Y:S01]  /*9ef0*/  @!P1 IMAD.IADD R6, R6, 0x1, -R24.reuse ;  /* 0x0000000106069824 */ /* 0x100fe200078e0a18 */
[----:B------:R-:W-:Y:S01]  /*9f00*/  ISETP.GE.AND P1, PT, R4, RZ, PT ;  /* 0x000000ff0400720c */ /* 0x000fe20003f26270 */
[----:B-1----:R-:W-:Y:S01]  /*9f10*/  IMAD.MOV.U32 R0, RZ, RZ, R9 ;  /* 0x000000ffff007224 */ /* 0x002fe200078e0009 */
[----:B------:R-:W-:Y:S01]  /*9f20*/  LOP3.LUT R9, R21, 0x88, RZ, 0xfc, !PT ;  /* 0x0000008815097812 */ /* 0x000fe200078efcff */
[----:B------:R-:W-:Y:S01]  /*9f30*/  @!P5 IMAD.IADD R16, R16, 0x1, -R24 ;  /* 0x000000011010d824 */ /* 0x000fe200078e0a18 */
[----:B------:R-:W-:Y:S01]  /*9f40*/  ISETP.GE.AND P5, PT, R2, RZ, PT ;  /* 0x000000ff0200720c */ /* 0x000fe20003fa6270 */
[----:B------:R-:W-:Y:S01]  /*9f50*/  @!P4 IMAD.MOV R0, RZ, RZ, -R0 ;  /* 0x000000ffff00c224 */ /* 0x000fe200078e0a00 */
[----:B------:R-:W-:Y:S01]  /*9f60*/  ISETP.GT.U32.AND P4, PT, R24, R6, PT ;  /* 0x000000061800720c */ /* 0x000fe20003f84070 */
[----:B------:R-:W-:Y:S01]  /*9f70*/  IMAD.HI.U32 R2, R22, R3, RZ ;  /* 0x0000000316027227 */ /* 0x000fe200078e00ff */
[----:B------:R-:W-:-:S02]  /*9f80*/  IABS R14, R9 ;  /* 0x00000009000e7213 */ /* 0x000fc40000000000 */
[----:B------:R0:W-:Y:S01]  /*9f90*/  STL [R1+0x408], R0 ;  /* 0x0004080001007387 */ /* 0x0001e20000100800 */
[----:B------:R-:W-:Y:S02]  /*9fa0*/  IMAD.MOV R2, RZ, RZ, -R2 ;  /* 0x000000ffff027224 */ /* 0x000fe400078e0a02 */
[C---:B------:R-:W-:Y:S02]  /*9fb0*/  IMAD R8, R24.reuse, R7, R8 ;  /* 0x0000000718087224 */ /* 0x040fe400078e0208 */
[C---:B------:R-:W-:Y:S01]  /*9fc0*/  IMAD R3, R24.reuse, R2, R3 ;  /* 0x0000000218037224 */ /* 0x040fe200078e0203 */
[----:B------:R-:W-:Y:S01]  /*9fd0*/  LOP3.LUT R2, R21, 0x84, RZ, 0xfc, !PT ;  /* 0x0000008415027812 */ /* 0x000fe200078efcff */
[--C-:B------:R-:W-:Y:S01]  /*9fe0*/  @!P6 IMAD.IADD R5, R5, 0x1, -R24.reuse ;  /* 0x000000010505e824 */ /* 0x100fe200078e0a18 */
[----:B------:R-:W-:Y:S01]  /*9ff0*/  ISETP.GT.U32.AND P6, PT, R24, R8, PT ;  /* 0x000000081800720c */ /* 0x000fe20003fc4070 */
[----:B------:R-:W-:Y:S01]  /*a000*/  @!P4 IMAD.IADD R6, R6, 0x1, -R24 ;  /* 0x000000010606c824 */ /* 0x000fe200078e0a18 */
[----:B------:R-:W-:Y:S01]  /*a010*/  ISETP.GT.U32.AND P4, PT, R24, R3, PT ;  /* 0x000000031800720c */ /* 0x000fe20003f84070 */
[----:B------:R-:W-:Y:S01]  /*a020*/  IMAD.HI.U32 R4, R22, R10, RZ ;  /* 0x0000000a16047227 */ /* 0x000fe200078e00ff */
[----:B------:R-:W-:-:S03]  /*a030*/  IABS R7, R2 ;  /* 0x0000000200077213 */ /* 0x000fc60000000000 */
[----:B------:R-:W-:Y:S02]  /*a040*/  IMAD.MOV R4, RZ, RZ, -R4 ;  /* 0x000000ffff047224 */ /* 0x000fe400078e0a04 */
[----:B0-----:R-:W-:Y:S02]  /*a050*/  IMAD.MOV.U32 R0, RZ, RZ, R16 ;  /* 0x000000ffff007224 */ /* 0x001fe400078e0010 */
[----:B------:R-:W-:Y:S01]  /*a060*/  IMAD R10, R24, R4, R10 ;  /* 0x00000004180a7224 */ /* 0x000fe200078e020a */
[----:B------:R-:W-:Y:S01]  /*a070*/  LOP3.LUT R4, R21, 0x82, RZ, 0xfc, !PT ;  /* 0x0000008215047812 */ /* 0x000fe200078efcff */
[--C-:B------:R-:W-:Y:S02]  /*a080*/  @!P6 IMAD.IADD R8, R8, 0x1, -R24.reuse ;  /* 0x000000010808e824 */ /* 0x100fe400078e0a18 */
[----:B------:R-:W-:Y:S01]  /*a090*/  @!P4 IMAD.IADD R3, R3, 0x1, -R24 ;  /* 0x000000010303c824 */ /* 0x000fe200078e0a18 */
[----:B------:R-:W-:Y:S01]  /*a0a0*/  ISETP.GT.U32.AND P6, PT, R24, R10, PT ;  /* 0x0000000a1800720c */ /* 0x000fe20003fc4070 */
[----:B------:R-:W-:Y:S01]  /*a0b0*/  IMAD.HI.U32 R17, R22, R14, RZ ;  /* 0x0000000e16117227 */ /* 0x000fe200078e00ff */
[----:B------:R-:W-:-:S03]  /*a0c0*/  ISETP.GT.U32.AND P4, PT, R24, R8, PT ;  /* 0x000000081800720c */ /* 0x000fc60003f84070 */
[----:B------:R-:W-:Y:S01]  /*a0d0*/  @!P0 IMAD.MOV R0, RZ, RZ, -R0 ;  /* 0x000000ffff008224 */ /* 0x000fe200078e0a00 */
[----:B------:R-:W-:Y:S01]  /*a0e0*/  ISETP.GE.AND P0, PT, R11, RZ, PT ;  /* 0x000000ff0b00720c */ /* 0x000fe20003f06270 */
[----:B------:R-:W-:Y:S02]  /*a0f0*/  IMAD.MOV R17, RZ, RZ, -R17 ;  /* 0x000000ffff117224 */ /* 0x000fe400078e0a11 */
[----:B------:R-:W-:Y:S01]  /*a100*/  IMAD.HI.U32 R15, R22, R13, RZ ;  /* 0x0000000d160f7227 */ /* 0x000fe200078e00ff */
[----:B------:R0:W-:Y:S03]  /*a110*/  STL [R1+0xe0], R0 ;  /* 0x0000e00001007387 */ /* 0x0001e60000100800 */
[----:B------:R-:W-:Y:S01]  /*a120*/  IMAD R11, R24, R17, R14 ;  /* 0x00000011180b7224 */ /* 0x000fe200078e020e */
[----:B------:R-:W-:Y:S01]  /*a130*/  IABS R14, R4 ;  /* 0x00000004000e7213 */ /* 0x000fe20000000000 */
[----:B------:R-:W-:-:S02]  /*a140*/  IMAD.MOV.U32 R16, RZ, RZ, R7 ;  /* 0x000000ffff107224 */ /* 0x000fc400078e0007 */
[----:B------:R-:W-:Y:S02]  /*a150*/  IMAD.MOV R15, RZ, RZ, -R15 ;  /* 0x000000ffff0f7224 */ /* 0x000fe400078e0a0f */
[----:B------:R-:W-:Y:S01]  /*a160*/  @!P4 IMAD.IADD R8, R8, 0x1, -R24 ;  /* 0x000000010808c824 */ /* 0x000fe200078e0a18 */
[----:B------:R-:W-:Y:S01]  /*a170*/  ISETP.GT.U32.AND P4, PT, R24, R11, PT ;  /* 0x0000000b1800720c */ /* 0x000fe20003f84070 */
[----:B0-----:R-:W-:Y:S02]  /*a180*/  IMAD.MOV.U32 R0, RZ, RZ, R5 ;  /* 0x000000ffff007224 */ /* 0x001fe400078e0005 */
[----:B------:R-:W-:-:S04]  /*a190*/  IMAD.HI.U32 R5, R22, R16, RZ ;  /* 0x0000001016057227 */ /* 0x000fc800078e00ff */
[----:B------:R-:W-:Y:S02]  /*a1a0*/  @!P3 IMAD.MOV R0, RZ, RZ, -R0 ;  /* 0x000000ffff00b224 */ /* 0x000fe400078e0a00 */
[----:B------:R-:W-:Y:S02]  /*a1b0*/  IMAD R7, R24, R15, R13 ;  /* 0x0000000f18077224 */ /* 0x000fe400078e020d */
[----:B------:R-:W-:Y:S01]  /*a1c0*/  @!P6 IMAD.IADD R10, R10, 0x1, -R24 ;  /* 0x000000010a0ae824 */ /* 0x000fe200078e0a18 */
[----:B------:R0:W-:Y:S01]  /*a1d0*/  STL [R1+0xd4], R0 ;  /* 0x0000d40001007387 */ /* 0x0001e20000100800 */
[C---:B------:R-:W-:Y:S01]  /*a1e0*/  ISETP.GT.U32.AND P6, PT, R24.reuse, R3, PT ;  /* 0x000000031800720c */ /* 0x040fe20003fc4070 */
[----:B------:R-:W-:Y:S02]  /*a1f0*/  IMAD.MOV R5, RZ, RZ, -R5 ;  /* 0x000000ffff057224 */ /* 0x000fe400078e0a05 */
[----:B------:R-:W-:Y:S01]  /*a200*/  IMAD.MOV.U32 R13, RZ, RZ, R6 ;  /* 0x000000ffff0d7224 */ /* 0x000fe200078e0006 */
[C---:B------:R-:W-:Y:S01]  /*a210*/  ISETP.GT.U32.AND P3, PT, R24.reuse, R10, PT ;  /* 0x0000000a1800720c */ /* 0x040fe20003f64070 */
[----:B------:R-:W-:-:S02]  /*a220*/  IMAD R5, R24, R5, R16 ;  /* 0x0000000518057224 */ /* 0x000fc400078e0210 */
[----:B------:R-:W-:Y:S02]  /*a230*/  @!P4 IMAD.IADD R11, R11, 0x1, -R24 ;  /* 0x000000010b0bc824 */ /* 0x000fe400078e0a18 */
[----:B0-----:R-:W-:Y:S01]  /*a240*/  IMAD.MOV.U32 R0, RZ, RZ, R8 ;  /* 0x000000ffff007224 */ /* 0x001fe200078e0008 */
[C---:B------:R-:W-:Y:S01]  /*a250*/  ISETP.GT.U32.AND P4, PT, R24.reuse, R5, PT ;  /* 0x000000051800720c */ /* 0x040fe20003f84070 */
[----:B------:R-:W-:Y:S01]  /*a260*/  @!P2 IMAD.MOV R13, RZ, RZ, -R13 ;  /* 0x000000ffff0da224 */ /* 0x000fe200078e0a0d */
[----:B------:R-:W-:Y:S01]  /*a270*/  ISETP.GE.AND P2, PT, R9, RZ, PT ;  /* 0x000000ff0900720c */ /* 0x000fe20003f46270 */
[----:B------:R-:W-:Y:S01]  /*a280*/  @!P5 IMAD.MOV R0, RZ, RZ, -R0 ;  /* 0x000000ffff00d224 */ /* 0x000fe200078e0a00 */
[----:B------:R-:W-:Y:S01]  /*a290*/  ISETP.GT.U32.AND P5, PT, R24, R7, PT ;  /* 0x000000071800720c */ /* 0x000fe20003fa4070 */
[----:B------:R-:W-:Y:S01]  /*a2a0*/  @!P6 IMAD.IADD R3, R3, 0x1, -R24 ;  /* 0x000000010303e824 */ /* 0x000fe200078e0a18 */
[----:B------:R0:W-:Y:S01]  /*a2b0*/  STL [R1+0xcc], R13 ;  /* 0x0000cc0d01007387 */ /* 0x0001e20000100800 */
[----:B------:R-:W-:Y:S01]  /*a2c0*/  IMAD.HI.U32 R6, R22, R14, RZ ;  /* 0x0000000e16067227 */ /* 0x000fe200078e00ff */
[----:B------:R-:W-:-:S02]  /*a2d0*/  LOP3.LUT R9, R21, 0x80, RZ, 0xfc, !PT ;  /* 0x0000008015097812 */ /* 0x000fc400078efcff */
[----:B------:R1:W-:Y:S01]  /*a2e0*/  STL [R1+0xc4], R0 ;  /* 0x0000c40001007387 */ /* 0x0003e20000100800 */
[----:B------:R-:W-:Y:S01]  /*a2f0*/  IMAD.MOV R6, RZ, RZ, -R6 ;  /* 0x000000ffff067224 */ /* 0x000fe200078e0a06 */
[----:B------:R-:W-:Y:S01]  /*a300*/  LOP3.LUT R8, R21, 0x7e, RZ, 0xfc, !PT ;  /* 0x0000007e15087812 */ /* 0x000fe200078efcff */
[----:B------:R-:W-:Y:S01]  /*a310*/  @!P3 IMAD.IADD R10, R10, 0x1, -R24 ;  /* 0x000000010a0ab824 */ /* 0x000fe200078e0a18 */
[----:B------:R-:W-:Y:S01]  /*a320*/  ISETP.GE.AND P3, PT, R2, RZ, PT ;  /* 0x000000ff0200720c */ /* 0x000fe20003f66270 */
[C---:B------:R-:W-:Y:S01]  /*a330*/  IMAD R2, R24.reuse, R6, R14 ;  /* 0x0000000618027224 */ /* 0x040fe200078e020e */
[----:B------:R-:W-:Y:S01]  /*a340*/  IABS R14, R9 ;  /* 0x00000009000e7213 */ /* 0x000fe20000000000 */
[--C-:B------:R-:W-:Y:S01]  /*a350*/  @!P5 IMAD.IADD R7, R7, 0x1, -R24.reuse ;  /* 0x000000010707d824 */ /* 0x100fe200078e0a18 */
[----:B------:R-:W-:Y:S01]  /*a360*/  ISETP.GT.U32.AND P5, PT, R24, R11, PT ;  /* 0x0000000b1800720c */ /* 0x000fe20003fa4070 */
[----:B------:R-:W-:Y:S01]  /*a370*/  @!P4 IMAD.IADD R5, R5, 0x1, -R24 ;  /* 0x000000010505c824 */ /* 0x000fe200078e0a18 */
[----:B0-----:R-:W-:Y:S01]  /*a380*/  LOP3.LUT R13, R21, 0x7c, RZ, 0xfc, !PT ;  /* 0x0000007c150d7812 */ /* 0x001fe200078efcff */
[----:B-1----:R-:W-:Y:S01]  /*a390*/  IMAD.MOV.U32 R0, RZ, RZ, R3 ;  /* 0x000000ffff007224 */ /* 0x002fe200078e0003 */
[----:B------:R-:W-:Y:S01]  /*a3a0*/  ISETP.GE.AND P6, PT, R12, RZ, PT ;  /* 0x000000ff0c00720c */ /* 0x000fe20003fc6270 */
[----:B------:R-:W-:Y:S01]  /*a3b0*/  IMAD.HI.U32 R16, R22, R14, RZ ;  /* 0x0000000e16107227 */ /* 0x000fe200078e00ff */
[----:B------:R-:W-:-:S02]  /*a3c0*/  ISETP.GT.U32.AND P4, PT, R24, R5, PT ;  /* 0x000000051800720c */ /* 0x000fc40003f84070 */
[----:B------:R-:W-:Y:S01]  /*a3d0*/  LOP3.LUT R12, R21, 0x7a, RZ, 0xfc, !PT ;  /* 0x0000007a150c7812 */ /* 0x000fe200078efcff */
[----:B------:R-:W-:Y:S01]  /*a3e0*/  @!P1 IMAD.MOV R0, RZ, RZ, -R0 ;  /* 0x000000ffff009224 */ /* 0x000fe200078e0a00 */
[C---:B------:R-:W-:Y:S01]  /*a3f0*/  ISETP.GT.U32.AND P1, PT, R24.reuse, R7, PT ;  /* 0x000000071800720c */ /* 0x040fe20003f24070 */
[----:B------:R-:W-:Y:S01]  /*a400*/  IMAD.MOV R16, RZ, RZ, -R16 ;  /* 0x000000ffff107224 */ /* 0x000fe200078e0a10 */
[----:B------:R-:W-:Y:S01]  /*a410*/  IABS R15, R8 ;  /* 0x00000008000f7213 */ /* 0x000fe20000000000 */
[----:B------:R-:W-:Y:S01]  /*a420*/  @!P5 IMAD.IADD R11, R11, 0x1, -R24 ;  /* 0x000000010b0bd824 */ /* 0x000fe200078e0a18 */
[----:B------:R-:W-:Y:S01]  /*a430*/  ISETP.GT.U32.AND P5, PT, R24, R2, PT ;  /* 0x000000021800720c */ /* 0x000fe20003fa4070 */
[----:B------:R-:W-:Y:S01]  /*a440*/  IMAD.MOV.U32 R18, RZ, RZ, R10 ;  /* 0x000000ffff127224 */ /* 0x000fe200078e000a */
[----:B------:R-:W-:Y:S01]  /*a450*/  IABS R6, R13 ;  /* 0x0000000d00067213 */ /* 0x000fe20000000000 */
[----:B------:R0:W-:Y:S01]  /*a460*/  STL [R1+0xc0], R0 ;  /* 0x0000c00001007387 */ /* 0x0001e20000100800 */
[----:B------:R-:W-:Y:S01]  /*a470*/  IABS R3, R12 ;  /* 0x0000000c00037213 */ /* 0x000fe20000000000 */
[----:B------:R-:W-:-:S02]  /*a480*/  @!P4 IMAD.IADD R5, R5, 0x1, -R24 ;  /* 0x000000010505c824 */ /* 0x000fc400078e0a18 */
[----:B------:R-:W-:-:S04]  /*a490*/  IMAD.HI.U32 R17, R22, R6, RZ ;  /* 0x0000000616117227 */ /* 0x000fc800078e00ff */
[----:B------:R-:W-:Y:S01]  /*a4a0*/  @!P1 IMAD.IADD R7, R7, 0x1, -R24 ;  /* 0x0000000107079824 */ /* 0x000fe200078e0a18 */
[----:B------:R-:W-:Y:S01]  /*a4b0*/  ISETP.GE.AND P1, PT, R4, RZ, PT ;  /* 0x000000ff0400720c */ /* 0x000fe20003f26270 */
[----:B------:R-:W-:Y:S02]  /*a4c0*/  IMAD R4, R24, R16, R14 ;  /* 0x0000001018047224 */ /* 0x000fe400078e020e */
[----:B------:R-:W-:Y:S01]  /*a4d0*/  @!P5 IMAD.IADD R2, R2, 0x1, -R24 ;  /* 0x000000010202d824 */ /* 0x000fe200078e0a18 */
[----:B------:R-:W-:Y:S01]  /*a4e0*/  ISETP.GE.AND P5, PT, R9, RZ, PT ;  /* 0x000000ff0900720c */ /* 0x000fe20003fa6270 */
[----:B------:R-:W-:Y:S01]  /*a4f0*/  IMAD.HI.U32 R14, R22, R15, RZ ;  /* 0x0000000f160e7227 */ /* 0x000fe200078e00ff */
[----:B------:R-:W-:Y:S02]  /*a500*/  ISETP.GT.U32.AND P4, PT, R24, R4, PT ;  /* 0x000000041800720c */ /* 0x000fe40003f84070 */
[----:B------:R-:W-:Y:S01]  /*a510*/  LOP3.LUT R9, R21, 0x78, RZ, 0xfc, !PT ;  /* 0x0000007815097812 */ /* 0x000fe200078efcff */
[----:B0-----:R-:W-:-:S02]  /*a520*/  IMAD.MOV.U32 R0, RZ, RZ, R11 ;  /* 0x000000ffff007224 */ /* 0x001fc400078e000b */
[----:B------:R-:W-:Y:S01]  /*a530*/  @!P0 IMAD.MOV R18, RZ, RZ, -R18 ;  /* 0x000000ffff128224 */ /* 0x000fe200078e0a12 */
[----:B------:R-:W-:Y:S01]  /*a540*/  ISETP.GT.U32.AND P0, PT, R24, R2, PT ;  /* 0x000000021800720c */ /* 0x000fe20003f04070 */
[----:B------:R-:W-:Y:S01]  /*a550*/  IMAD.HI.U32 R16, R22, R3, RZ ;  /* 0x0000000316107227 */ /* 0x000fe200078e00ff */
[----:B------:R-:W-:Y:S02]  /*a560*/  IABS R10, R9 ;  /* 0x00000009000a7213 */ /* 0x000fe40000000000 */
[----:B------:R-:W-:Y:S01]  /*a570*/  STL [R1+0xbc], R18 ;  /* 0x0000bc1201007387 */ /* 0x000fe20000100800 */
[----:B------:R-:W-:Y:S02]  /*a580*/  IMAD.MOV R14, RZ, RZ, -R14 ;  /* 0x000000ffff0e7224 */ /* 0x000fe400078e0a0e */
[----:B------:R-:W-:Y:S02]  /*a590*/  IMAD.MOV R17, RZ, RZ, -R17 ;  /* 0x000000ffff117224 */ /* 0x000fe400078e0a11 */
[----:B------:R-:W-:-:S02]  /*a5a0*/  @!P2 IMAD.MOV R0, RZ, RZ, -R0 ;  /* 0x000000ffff00a224 */ /* 0x000fc400078e0a00 */
[----:B------:R-:W-:Y:S02]  /*a5b0*/  IMAD.MOV R16, RZ, RZ, -R16 ;  /* 0x000000ffff107224 */ /* 0x000fe400078e0a10 */
[C---:B------:R-:W-:Y:S01]  /*a5c0*/  IMAD R14, R24.reuse, R14, R15 ;  /* 0x0000000e180e7224 */ /* 0x040fe200078e020f */
[----:B------:R0:W-:Y:S01]  /*a5d0*/  STL [R1+0xb8], R0 ;  /* 0x0000b80001007387 */ /* 0x0001e20000100800 */
[----:B------:R-:W-:Y:S01]  /*a5e0*/  IMAD R6, R24, R17, R6 ;  /* 0x0000001118067224 */ /* 0x000fe200078e0206 */
[C---:B------:R-:W-:Y:S01]  /*a5f0*/  LOP3.LUT R15, R21.reuse, 0x76, RZ, 0xfc, !PT ;  /* 0x00000076150f7812 */ /* 0x040fe200078efcff */
[--C-:B------:R-:W-:Y:S01]  /*a600*/  @!P4 IMAD.IADD R4, R4, 0x1, -R24.reuse ;  /* 0x000000010404c824 */ /* 0x100fe200078e0a18 */
[C---:B------:R-:W-:Y:S01]  /*a610*/  ISETP.GT.U32.AND P2, PT, R24.reuse, R14, PT ;  /* 0x0000000e1800720c */ /* 0x040fe20003f44070 */
[C---:B------:R-:W-:Y:S01]  /*a620*/  IMAD R3, R24.reuse, R16, R3 ;  /* 0x0000001018037224 */ /* 0x040fe200078e0203 */
[----:B------:R-:W-:Y:S01]  /*a630*/  IABS R11, R15 ;  /* 0x0000000f000b7213 */ /* 0x000fe20000000000 */
[----:B------:R-:W-:Y:S01]  /*a640*/  @!P6 IMAD.MOV R7, RZ, RZ, -R7 ;  /* 0x000000ffff07e224 */ /* 0x000fe200078e0a07 */
[----:B------:R-:W-:Y:S01]  /*a650*/  ISETP.GT.U32.AND P4, PT, R24, R4, PT ;  /* 0x000000041800720c */ /* 0x000fe20003f84070 */
[----:B------:R-:W-:Y:S01]  /*a660*/  @!P0 IMAD.IADD R2, R2, 0x1, -R24 ;  /* 0x0000000102028824 */ /* 0x000fe200078e0a18 */
[C---:B------:R-:W-:Y:S01]  /*a670*/  ISETP.GT.U32.AND P6, PT, R24.reuse, R6, PT ;  /* 0x000000061800720c */ /* 0x040fe20003fc4070 */
[----:B0-----:R-:W-:Y:S01]  /*a680*/  IMAD.MOV.U32 R0, RZ, RZ, R5 ;  /* 0x000000ffff007224 */ /* 0x001fe200078e0005 */
[----:B------:R-:W-:Y:S01]  /*a690*/  ISETP.GT.U32.AND P0, PT, R24, R3, PT ;  /* 0x000000031800720c */ /* 0x000fe20003f04070 */
[----:B------:R0:W-:Y:S01]  /*a6a0*/  STL [R1+0xb4], R7 ;  /* 0x0000b40701007387 */ /* 0x0001e20000100800 */
[----:B------:R-:W-:Y:S01]  /*a6b0*/  IMAD.HI.U32 R5, R22, R10, RZ ;  /* 0x0000000a16057227 */ /* 0x000fe200078e00ff */
[----:B------:R-:W-:-:S02]  /*a6c0*/  LOP3.LUT R16, R21, 0x6e, RZ, 0xfc, !PT ;  /* 0x0000006e15107812 */ /* 0x000fc400078efcff */
[----:B------:R-:W-:Y:S01]  /*a6d0*/  LOP3.LUT R18, R21, 0x66, RZ, 0xfc, !PT ;  /* 0x0000006615127812 */ /* 0x000fe200078efcff */
[----:B------:R-:W-:Y:S01]  /*a6e0*/  @!P3 IMAD.MOV R0, RZ, RZ, -R0 ;  /* 0x000000ffff00b224 */ /* 0x000fe200078e0a00 */
[----:B------:R-:W-:Y:S01]  /*a6f0*/  ISETP.GE.AND P3, PT, R8, RZ, PT ;  /* 0x000000ff0800720c */ /* 0x000fe20003f66270 */
[----:B------:R-:W-:Y:S02]  /*a700*/  IMAD.MOV R5, RZ, RZ, -R5 ;  /* 0x000000ffff057224 */ /* 0x000fe400078e0a05 */
[--C-:B------:R-:W-:Y:S01]  /*a710*/  @!P4 IMAD.IADD R4, R4, 0x1, -R24.reuse ;  /* 0x000000010404c824 */ /* 0x100fe200078e0a18 */
[----:B------:R1:W-:Y:S01]  /*a720*/  STL [R1+0xac], R0 ;  /* 0x0000ac0001007387 */ /* 0x0003e20000100800 */
[--C-:B------:R-:W-:Y:S01]  /*a730*/  @!P2 IMAD.IADD R14, R14, 0x1, -R24.reuse ;  /* 0x000000010e0ea824 */ /* 0x100fe200078e0a18 */
[----:B------:R-:W-:Y:S01]  /*a740*/  ISETP.GE.AND P4, PT, R13, RZ, PT ;  /* 0x000000ff0d00720c */ /* 0x000fe20003f86270 */
[----:B------:R-:W-:Y:S01]  /*a750*/  @!P6 IMAD.IADD R6, R6, 0x1, -R24 ;  /* 0x000000010606e824 */ /* 0x000fe200078e0a18 */
[----:B------:R-:W-:Y:S01]  /*a760*/  ISETP.GE.AND P2, PT, R12, RZ, PT ;  /* 0x000000ff0c00720c */ /* 0x000fe20003f46270 */
[----:B0-----:R-:W-:Y:S01]  /*a770*/  IMAD.MOV.U32 R7, RZ, RZ, R11 ;  /* 0x000000ffff077224 */ /* 0x001fe200078e000b */
[C---:B------:R-:W-:Y:S01]  /*a780*/  ISETP.GT.U32.AND P6, PT, R24.reuse, R14, PT ;  /* 0x0000000e1800720c */ /* 0x040fe20003fc4070 */
[C---:B------:R-:W-:Y:S01]  /*a790*/  IMAD R5, R24.reuse, R5, R10 ;  /* 0x0000000518057224 */ /* 0x040fe200078e020a */
[----:B------:R-:W-:Y:S01]  /*a7a0*/  LOP3.LUT R10, R21, 0x74, RZ, 0xfc, !PT ;  /* 0x00000074150a7812 */ /* 0x000fe200078efcff */
[----:B------:R-:W-:Y:S01]  /*a7b0*/  @!P0 IMAD.IADD R3, R3, 0x1, -R24 ;  /* 0x0000000103038824 */ /* 0x000fe200078e0a18 */
[----:B------:R-:W-:Y:S01]  /*a7c0*/  ISETP.GT.U32.AND P0, PT, R24, R6, PT ;  /* 0x000000061800720c */ /* 0x000fe20003f04070 */
[----:B-1----:R-:W-:-:S02]  /*a7d0*/  IMAD.MOV.U32 R0, RZ, RZ, R2 ;  /* 0x000000ffff007224 */ /* 0x002fc400078e0002 */
[----:B------:R-:W-:-:S04]  /*a7e0*/  IMAD.HI.U32 R8, R22, R7, RZ ;  /* 0x0000000716087227 */ /* 0x000fc800078e00ff */
[----:B------:R-:W-:Y:S01]  /*a7f0*/  @!P1 IMAD.MOV R0, RZ, RZ, -R0 ;  /* 0x000000ffff009224 */ /* 0x000fe200078e0a00 */
[----:B------:R-:W-:Y:S01]  /*a800*/  ISETP.GT.U32.AND P1, PT, R24, R3, PT ;  /* 0x000000031800720c */ /* 0x000fe20003f24070 */
[----:B------:R-:W-:Y:S02]  /*a810*/  IMAD.MOV R8, RZ, RZ, -R8 ;  /* 0x000000ffff087224 */ /* 0x000fe400078e0a08 */
[--C-:B------:R-:W-:Y:S01]  /*a820*/  @!P6 IMAD.IADD R14, R14, 0x1, -R24.reuse ;  /* 0x000000010e0ee824 */ /* 0x100fe200078e0a18 */
[----:B------:R0:W-:Y:S01]  /*a830*/  STL [R1+0xa8], R0 ;  /* 0x0000a80001007387 */ /* 0x0001e20000100800 */
[----:B------:R-:W-:Y:S01]  /*a840*/  @!P0 IMAD.IADD R6, R6, 0x1, -R24 ;  /* 0x0000000106068824 */ /* 0x000fe200078e0a18 */
[----:B------:R-:W-:Y:S02]  /*a850*/  ISETP.GE.AND P6, PT, R9, RZ, PT ;  /* 0x000000ff0900720c */ /* 0x000fe40003fc6270 */
[----:B------:R-:W-:Y:S01]  /*a860*/  LOP3.LUT R9, R21, 0x70, RZ, 0xfc, !PT ;  /* 0x0000007015097812 */ /* 0x000fe200078efcff */
[----:B------:R-:W-:-:S03]  /*a870*/  @!P4 IMAD.MOV R6, RZ, RZ, -R6 ;  /* 0x000000ffff06c224 */ /* 0x000fc600078e0a06 */
[----:B------:R-:W-:Y:S01]  /*a880*/  IABS R11, R9 ;  /* 0x00000009000b7213 */ /* 0x000fe20000000000 */
[----:B------:R-:W-:Y:S01]  /*a890*/  @!P1 IMAD.IADD R3, R3, 0x1, -R24 ;  /* 0x0000000103039824 */ /* 0x000fe200078e0a18 */
[----:B------:R-:W-:Y:S01]  /*a8a0*/  ISETP.GE.AND P1, PT, R15, RZ, PT ;  /* 0x000000ff0f00720c */ /* 0x000fe20003f26270 */
[----:B0-----:R-:W-:Y:S02]  /*a8b0*/  IMAD.MOV.U32 R0, RZ, RZ, R4 ;  /* 0x000000ffff007224 */ /* 0x001fe400078e0004 */
[C---:B------:R-:W-:Y:S01]  /*a8c0*/  IMAD R4, R24.reuse, R8, R7 ;  /* 0x0000000818047224 */ /* 0x040fe200078e0207 */
[----:B------:R-:W-:Y:S01]  /*a8d0*/  LOP3.LUT R8, R21, 0x72, RZ, 0xfc, !PT ;  /* 0x0000007215087812 */ /* 0x000fe200078efcff */
[----:B------:R-:W-:Y:S01]  /*a8e0*/  @!P5 IMAD.MOV R0, RZ, RZ, -R0 ;  /* 0x000000ffff00d224 */ /* 0x000fe200078e0a00 */
[C---:B------:R-:W-:Y:S02]  /*a8f0*/  ISETP.GT.U32.AND P5, PT, R24.reuse, R5, PT ;  /* 0x000000051800720c */ /* 0x040fe40003fa4070 */
[----:B------:R-:W-:-:S02]  /*a900*/  ISETP.GT.U32.AND P0, PT, R24, R4, PT ;  /* 0x000000041800720c */ /* 0x000fc40003f04070 */
[----:B------:R-:W-:Y:S01]  /*a910*/  IABS R7, R10 ;  /* 0x0000000a00077213 */ /* 0x000fe20000000000 */
[----:B------:R0:W-:Y:S01]  /*a920*/  STL [R1+0xa4], R0 ;  /* 0x0000a40001007387 */ /* 0x0001e20000100800 */
[----:B------:R-:W-:-:S03]  /*a930*/  IABS R2, R8 ;  /* 0x0000000800027213 */ /* 0x000fc60000000000 */
[----:B------:R-:W-:-:S04]  /*a940*/  IMAD.HI.U32 R13, R22, R7, RZ ;  /* 0x00000007160d7227 */ /* 0x000fc800078e00ff */
[----:B------:R-:W-:Y:S01]  /*a950*/  @!P5 IMAD.IADD R5, R5, 0x1, -R24 ;  /* 0x000000010505d824 */ /* 0x000fe200078e0a18 */
[----:B------:R-:W-:Y:S01]  /*a960*/  ISETP.GE.AND P5, PT, R10, RZ, PT ;  /* 0x000000ff0a00720c */ /* 0x000fe20003fa6270 */
[----:B0-----:R-:W-:Y:S02]  /*a970*/  IMAD.MOV.U32 R0, RZ, RZ, R14 ;  /* 0x000000ffff007224 */ /* 0x001fe400078e000e */
[----:B------:R-:W-:-:S04]  /*a980*/  IMAD.HI.U32 R12, R22, R2, RZ ;  /* 0x00000002160c7227 */ /* 0x000fc800078e00ff */
[----:B------:R-:W-:Y:S01]  /*a990*/  @!P3 IMAD.MOV R0, RZ, RZ, -R0 ;  /* 0x000000ffff00b224 */ /* 0x000fe200078e0a00 */
[----:B------:R-:W-:Y:S01]  /*a9a0*/  ISETP.GT.U32.AND P3, PT, R24, R5, PT ;  /* 0x000000051800720c */ /* 0x000fe20003f64070 */
[----:B------:R-:W-:Y:S02]  /*a9b0*/  IMAD.MOV R13, RZ, RZ, -R13 ;  /* 0x000000ffff0d7224 */ /* 0x000fe400078e0a0d */
[----:B------:R-:W-:Y:S01]  /*a9c0*/  IMAD.MOV R10, RZ, RZ, -R12 ;  /* 0x000000ffff0a7224 */ /* 0x000fe200078e0a0c */
[----:B------:R0:W-:Y:S01]  /*a9d0*/  STL [R1+0x8c], R0 ;  /* 0x00008c0001007387 */ /* 0x0001e20000100800 */
[----:B------:R-:W-:Y:S01]  /*a9e0*/  @!P0 IMAD.IADD R4, R4, 0x1, -R24 ;  /* 0x0000000104048824 */ /* 0x000fe200078e0a18 */
[----:B------:R-:W-:Y:S01]  /*a9f0*/  LOP3.LUT R12, R21, 0x60, RZ, 0xfc, !PT ;  /* 0x00000060150c7812 */ /* 0x000fe200078efcff */
[C---:B------:R-:W-:Y:S01]  /*aa00*/  IMAD R7, R24.reuse, R13, R7 ;  /* 0x0000000d18077224 */ /* 0x040fe200078e0207 */
[----:B------:R1:W-:Y:S01]  /*aa10*/  STL [R1+0x94], R6 ;  /* 0x0000940601007387 */ /* 0x0003e20000100800 */
[C---:B------:R-:W-:Y:S01]  /*aa20*/  IMAD R2, R24.reuse, R10, R2 ;  /* 0x0000000a18027224 */ /* 0x040fe200078e0202 */
[C---:B------:R-:W-:Y:S01]  /*aa30*/  ISETP.GT.U32.AND P0, PT, R24.reuse, R4, PT ;  /* 0x000000041800720c */ /* 0x040fe20003f04070 */
[----:B------:R-:W-:Y:S01]  /*aa40*/  IMAD.MOV.U32 R14, RZ, RZ, R11 ;  /* 0x000000ffff0e7224 */ /* 0x000fe200078e000b */
[C---:B------:R-:W-:Y:S01]  /*aa50*/  ISETP.GT.U32.AND P4, PT, R24.reuse, R7, PT ;  /* 0x000000071800720c */ /* 0x040fe20003f84070 */
[----:B------:R-:W-:Y:S01]  /*aa60*/  @!P3 IMAD.IADD R5, R5, 0x1, -R24 ;  /* 0x000000010505b824 */ /* 0x000fe200078e0a18 */
[----:B------:R-:W-:Y:S01]  /*aa70*/  ISETP.GT.U32.AND P3, PT, R24, R2, PT ;  /* 0x000000021800720c */ /* 0x000fe20003f64070 */
[----:B0-----:R-:W-:Y:S01]  /*aa80*/  IMAD.MOV.U32 R0, RZ, RZ, R3 ;  /* 0x000000ffff007224 */ /* 0x001fe200078e0003 */
[C---:B------:R-:W-:Y:S01]  /*aa90*/  LOP3.LUT R11, R21.reuse, 0x62, RZ, 0xfc, !PT ;  /* 0x00000062150b7812 */ /* 0x040fe200078efcff */
[----:B------:R-:W-:Y:S01]  /*aaa0*/  IMAD.HI.U32 R3, R22, R14, RZ ;  /* 0x0000000e16037227 */ /* 0x000fe200078e00ff */
[----:B-1----:R-:W-:-:S03]  /*aab0*/  LOP3.LUT R6, R21, 0x6a, RZ, 0xfc, !PT ;  /* 0x0000006a15067812 */ /* 0x002fc600078efcff */
[----:B------:R-:W-:Y:S01]  /*aac0*/  @!P2 IMAD.MOV R0, RZ, RZ, -R0 ;  /* 0x000000ffff00a224 */ /* 0x000fe200078e0a00 */
[----:B------:R-:W-:Y:S01]  /*aad0*/  ISETP.GE.AND P2, PT, R8, RZ, PT ;  /* 0x000000ff0800720c */ /* 0x000fe20003f46270 */
[----:B------:R-:W-:Y:S01]  /*aae0*/  IMAD.MOV R3, RZ, RZ, -R3 ;  /* 0x000000ffff037224 */ /* 0x000fe200078e0a03 */
[----:B------:R-:W-:Y:S01]  /*aaf0*/  LOP3.LUT R8, R21, 0x6c, RZ, 0xfc, !PT ;  /* 0x0000006c15087812 */ /* 0x000fe200078efcff */
[--C-:B------:R-:W-:Y:S01]  /*ab00*/  @!P0 IMAD.IADD R4, R4, 0x1, -R24.reuse ;  /* 0x0000000104048824 */ /* 0x100fe200078e0a18 */
[----:B------:R0:W-:Y:S01]  /*ab10*/  STL [R1+0x9c], R0 ;  /* 0x00009c0001007387 */ /* 0x0001e20000100800 */
[----:B------:R-:W-:Y:S01]  /*ab20*/  @!P4 IMAD.IADD R7, R7, 0x1, -R24 ;  /* 0x000000010707c824 */ /* 0x000fe200078e0a18 */
[----:B------:R-:W-:Y:S01]  /*ab30*/  ISETP.GE.AND P0, PT, R9, RZ, PT ;  /* 0x000000ff0900720c */ /* 0x000fe20003f06270 */
[----:B------:R-:W-:Y:S01]  /*ab40*/  IMAD R14, R24, R3, R14 ;  /* 0x00000003180e7224 */ /* 0x000fe200078e020e */
[----:B------:R-:W-:Y:S01]  /*ab50*/  IABS R9, R8 ;  /* 0x0000000800097213 */ /* 0x000fe20000000000 */
[----:B------:R-:W-:Y:S01]  /*ab60*/  @!P3 IMAD.IADD R2, R2, 0x1, -R24 ;  /* 0x000000010202b824 */ /* 0x000fe200078e0a18 */
[----:B------:R-:W-:Y:S01]  /*ab70*/  ISETP.GT.U32.AND P4, PT, R24, R7, PT ;  /* 0x000000071800720c */ /* 0x000fe20003f84070 */
[----:B0-----:R-:W-:-:S03]  /*ab80*/  IMAD.MOV.U32 R0, RZ, RZ, R5 ;  /* 0x000000ffff007224 */ /* 0x001fc600078e0005 */
[----:B------:R-:W-:Y:S02]  /*ab90*/  ISETP.GT.U32.AND P3, PT, R24, R2, PT ;  /* 0x000000021800720c */ /* 0x000fe40003f64070 */
[----:B------:R-:W-:Y:S01]  /*aba0*/  IABS R5, R6 ;  /* 0x0000000600057213 */ /* 0x000fe20000000000 */
[----:B------:R-:W-:Y:S01]  /*abb0*/  @!P6 IMAD.MOV R0, RZ, RZ, -R0 ;  /* 0x000000ffff00e224 */ /* 0x000fe200078e0a00 */
[----:B------:R-:W-:Y:S02]  /*abc0*/  ISETP.GE.AND P6, PT, R16, RZ, PT ;  /* 0x000000ff1000720c */ /* 0x000fe40003fc6270 */
[----:B------:R-:W-:Y:S01]  /*abd0*/  IABS R16, R16 ;  /* 0x0000001000107213 */ /* 0x000fe20000000000 */
[C---:B------:R-:W-:Y:S01]  /*abe0*/  IMAD.HI.U32 R3, R22.reuse, R5, RZ ;  /* 0x0000000516037227 */ /* 0x040fe200078e00ff */
[----:B------:R0:W-:Y:S03]  /*abf0*/  STL [R1+0xa0], R0 ;  /* 0x0000a00001007387 */ /* 0x0001e60000100800 */
[----:B------:R-:W-:-:S04]  /*ac00*/  IMAD.HI.U32 R10, R22, R16, RZ ;  /* 0x00000010160a7227 */ /* 0x000fc800078e00ff */
[----:B------:R-:W-:Y:S01]  /*ac10*/  @!P4 IMAD.IADD R7, R7, 0x1, -R24 ;  /* 0x000000010707c824 */ /* 0x000fe200078e0a18 */
[----:B------:R-:W-:Y:S01]  /*ac20*/  ISETP.GE.AND P4, PT, R8, RZ, PT ;  /* 0x000000ff0800720c */ /* 0x000fe20003f86270 */
[----:B------:R-:W-:Y:S01]  /*ac30*/  IMAD.MOV R8, RZ, RZ, -R10 ;  /* 0x000000ffff087224 */ /* 0x000fe200078e0a0a */
[----:B------:R-:W-:Y:S01]  /*ac40*/  LOP3.LUT R10, R21, 0x64, RZ, 0xfc, !PT ;  /* 0x00000064150a7812 */ /* 0x000fe200078efcff */
[----:B0-----:R-:W-:Y:S02]  /*ac50*/  IMAD.MOV.U32 R0, RZ, RZ, R4 ;  /* 0x000000ffff007224 */ /* 0x001fe400078e0004 */
[----:B------:R-:W-:Y:S01]  /*ac60*/  @!P3 IMAD.IADD R2, R2, 0x1, -R24 ;  /* 0x000000010202b824 */ /* 0x000fe200078e0a18 */
[----:B------:R-:W-:Y:S01]  /*ac70*/  ISETP.GE.AND P3, PT, R6, RZ, PT ;  /* 0x000000ff0600720c */ /* 0x000fe20003f66270 */
[----:B------:R-:W-:Y:S01]  /*ac80*/  @!P1 IMAD.MOV R0, RZ, RZ, -R0 ;  /* 0x000000ffff009224 */ /* 0x000fe200078e0a00 */
[C---:B------:R-:W-:Y:S01]  /*ac90*/  ISETP.GT.U32.AND P1, PT, R24.reuse, R14, PT ;  /* 0x0000000e1800720c */ /* 0x040fe20003f24070 */
[----:B------:R-:W-:Y:S01]  /*aca0*/  IMAD R16, R24, R8, R16 ;  /* 0x0000000818107224 */ /* 0x000fe200078e0210 */
[----:B------:R-:W-:Y:S01]  /*acb0*/  IABS R6, R10 ;  /* 0x0000000a00067213 */ /* 0x000fe20000000000 */
[----:B------:R-:W-:Y:S01]  /*acc0*/  IMAD.HI.U32 R4, R22, R9, RZ ;  /* 0x0000000916047227 */ /* 0x000fe200078e00ff */
[----:B------:R0:W-:Y:S01]  /*acd0*/  STL [R1+0x37c], R0 ;  /* 0x00037c0001007387 */ /* 0x0001e20000100800 */
[----:B------:R-:W-:-:S02]  /*ace0*/  IABS R8, R11 ;  /* 0x0000000b00087213 */ /* 0x000fc40000000000 */
[----:B------:R-:W-:Y:S02]  /*acf0*/  IMAD.MOV R4, RZ, RZ, -R4 ;  /* 0x000000ffff047224 */ /* 0x000fe400078e0a04 */
[----:B------:R-:W-:Y:S01]  /*ad00*/  IMAD.MOV.U32 R13, RZ, RZ, R7 ;  /* 0x000000ffff0d7224 */ /* 0x000fe200078e0007 */
[----:B------:R-:W-:Y:S01]  /*ad10*/  IABS R7, R12 ;  /* 0x0000000c00077213 */ /* 0x000fe20000000000 */
[----:B------:R-:W-:Y:S01]  /*ad20*/  IMAD R9, R24, R4, R9 ;  /* 0x0000000418097224 */ /* 0x000fe200078e0209 */
[----:B------:R-:W-:Y:S01]  /*ad30*/  LOP3.LUT R4, R21, 0x68, RZ, 0xfc, !PT ;  /* 0x0000006815047812 */ /* 0x000fe200078efcff */
[----:B------:R-:W-:Y:S02]  /*ad40*/  @!P1 IMAD.IADD R14, R14, 0x1, -R24 ;  /* 0x000000010e0e9824 */ /* 0x000fe400078e0a18 */
[----:B0-----:R-:W-:Y:S01]  /*ad50*/  IMAD.MOV.U32 R0, RZ, RZ, R2 ;  /* 0x000000ffff007224 */ /* 0x001fe200078e0002 */
[----:B------:R-:W-:Y:S01]  /*ad60*/  IABS R2, R18 ;  /* 0x0000001200027213 */ /* 0x000fe20000000000 */
[----:B------:R-:W-:Y:S01]  /*ad70*/  @!P5 IMAD.MOV R13, RZ, RZ, -R13 ;  /* 0x000000ffff0dd224 */ /* 0x000fe200078e0a0d */
[C---:B------:R-:W-:Y:S01]  /*ad80*/  ISETP.GT.U32.AND P1, PT, R24.reuse, R14, PT ;  /* 0x0000000e1800720c */ /* 0x040fe20003f24070 */
[----:B------:R-:W-:Y:S01]  /*ad90*/  @!P2 IMAD.MOV R0, RZ, RZ, -R0 ;  /* 0x000000ffff00a224 */ /* 0x000fe200078e0a00 */
[----:B------:R-:W-:Y:S01]  /*ada0*/  ISETP.GT.U32.AND P2, PT, R24, R16, PT ;  /* 0x000000101800720c */ /* 0x000fe20003f44070 */
[----:B------:R-:W-:Y:S01]  /*adb0*/  IMAD.MOV R3, RZ, RZ, -R3 ;  /* 0x000000ffff037224 */ /* 0x000fe200078e0a03 */
[----:B------:R-:W-:Y:S01]  /*adc0*/  ISETP.GE.AND P5, PT, R4, RZ, PT ;  /* 0x000000ff0400720c */ /* 0x000fe20003fa6270 */
[----:B------:R-:W-:Y:S01]  /*add0*/  STL [R1+0x344], R13 ;  /* 0x0003440d01007387 */ /* 0x000fe20000100800 */
[----:B------:R-:W-:Y:S01]  /*ade0*/  IABS R4, R4 ;  /* 0x0000000400047213 */ /* 0x000fe20000000000 */
[----:B------:R-:W-:-:S02]  /*adf0*/  IMAD R5, R24, R3, R5 ;  /* 0x0000000318057224 */ /* 0x000fc400078e0205 */
[----:B------:R0:W-:Y:S01]  /*ae00*/  STL [R1+0x34c], R0 ;  /* 0x00034c0001007387 */ /* 0x0001e20000100800 */
[----:B------:R-:W-:-:S04]  /*ae10*/  IMAD.HI.U32 R3, R22, R6, RZ ;  /* 0x0000000616037227 */ /* 0x000fc800078e00ff */
[--C-:B------:R-:W-:Y:S01]  /*ae20*/  @!P1 IMAD.IADD R14, R14, 0x1, -R24.reuse ;  /* 0x000000010e0e9824 */ /* 0x100fe200078e0a18 */
[----:B------:R-:W-:Y:S01]  /*ae30*/  ISETP.GT.U32.AND P1, PT, R24, R9, PT ;  /* 0x000000091800720c */ /* 0x000fe20003f24070 */
[----:B------:R-:W-:Y:S02]  /*ae40*/  @!P2 IMAD.IADD R16, R16, 0x1, -R24 ;  /* 0x000000011010a824 */ /* 0x000fe400078e0a18 */
[----:B------:R-:W-:-:S03]  /*ae50*/  IMAD.HI.U32 R15, R22, R4, RZ ;  /* 0x00000004160f7227 */ /* 0x000fc600078e00ff */
[----:B------:R-:W-:Y:S01]  /*ae60*/  ISETP.GT.U32.AND P2, PT, R24, R16, PT ;  /* 0x000000101800720c */ /* 0x000fe20003f44070 */
[----:B0-----:R-:W-:Y:S02]  /*ae70*/  IMAD.MOV.U32 R0, RZ, RZ, R14 ;  /* 0x000000ffff007224 */ /* 0x001fe400078e000e */
[----:B------:R-:W-:Y:S02]  /*ae80*/  IMAD.MOV R15, RZ, RZ, -R15 ;  /* 0x000000ffff0f7224 */ /* 0x000fe400078e0a0f */
[----:B------:R-:W-:-:S04]  /*ae90*/  IMAD.HI.U32 R13, R22, R2, RZ ;  /* 0x00000002160d7227 */ /* 0x000fc800078e00ff */
[----:B------:R-:W-:Y:S02]  /*aea0*/  @!P1 IMAD.IADD R9, R9, 0x1, -R24 ;  /* 0x0000000109099824 */ /* 0x000fe400078e0a18 */
[----:B------:R-:W-:Y:S01]  /*aeb0*/  @!P0 IMAD.MOV R0, RZ, RZ, -R0 ;  /* 0x000000ffff008224 */ /* 0x000fe200078e0a00 */
[C---:B------:R-:W-:Y:S01]  /*aec0*/  ISETP.GT.U32.AND P0, PT, R24.reuse, R5, PT ;  /* 0x000000051800720c */ /* 0x040fe20003f04070 */
[C---:B------:R-:W-:Y:S01]  /*aed0*/  IMAD R4, R24.reuse, R15, R4 ;  /* 0x0000000f18047224 */ /* 0x040fe200078e0204 */
[----:B------:R-:W-:Y:S01]  /*aee0*/  ISETP.GT.U32.AND P1, PT, R24, R9, PT ;  /* 0x000000091800720c */ /* 0x000fe20003f24070 */
[----:B------:R-:W-:Y:S01]  /*aef0*/  IMAD.MOV R13, RZ, RZ, -R13 ;  /* 0x000000ffff0d7224 */ /* 0x000fe200078e0a0d */
[----:B------:R0:W-:Y:S01]  /*af00*/  STL [R1+0x33c], R0 ;  /* 0x00033c0001007387 */ /* 0x0001e20000100800 */
[----:B------:R-:W-:Y:S01]  /*af10*/  @!P2 IMAD.IADD R16, R16, 0x1, -R24 ;  /* 0x000000011010a824 */ /* 0x000fe200078e0a18 */
[C---:B------:R-:W-:Y:S01]  /*af20*/  ISETP.GT.U32.AND P2, PT, R24.reuse, R4, PT ;  /* 0x000000041800720c */ /* 0x040fe20003f44070 */
[----:B------:R-:W-:Y:S01]  /*af30*/  IMAD R2, R24, R13, R2 ;  /* 0x0000000d18027224 */ /* 0x000fe200078e0202 */
[----:B------:R-:W-:Y:S01]  /*af40*/  LOP3.LUT R15, R21, 0x5a, RZ, 0xfc, !PT ;  /* 0x0000005a150f7812 */ /* 0x000fe200078efcff */
[----:B------:R-:W-:-:S02]  /*af50*/  IMAD.MOV R13, RZ, RZ, -R3 ;  /* 0x000000ffff0d7224 */ /* 0x000fc400078e0a03 */
[----:B------:R-:W-:Y:S01]  /*af60*/  IMAD.HI.U32 R14, R22, R8, RZ ;  /* 0x00000008160e7227 */ /* 0x000fe200078e00ff */
[----:B------:R-:W-:-:S03]  /*af70*/  IABS R17, R15 ;  /* 0x0000000f00117213 */ /* 0x000fc60000000000 */
[C---:B------:R-:W-:Y:S01]  /*af80*/  IMAD R6, R24.reuse, R13, R6 ;  /* 0x0000000d18067224 */ /* 0x040fe200078e0206 */
[----:B------:R-:W-:Y:S01]  /*af90*/  LOP3.LUT R13, R21, 0x5e, RZ, 0xfc, !PT ;  /* 0x0000005e150d7812 */ /* 0x000fe200078efcff */
[--C-:B------:R-:W-:Y:S01]  /*afa0*/  @!P1 IMAD.IADD R9, R9, 0x1, -R24.reuse ;  /* 0x0000000109099824 */ /* 0x100fe200078e0a18 */
[C---:B------:R-:W-:Y:S01]  /*afb0*/  ISETP.GT.U32.AND P1, PT, R24.reuse, R2, PT ;  /* 0x000000021800720c */ /* 0x040fe20003f24070 */
[--C-:B------:R-:W-:Y:S01]  /*afc0*/  @!P0 IMAD.IADD R5, R5, 0x1, -R24.reuse ;  /* 0x0000000105058824 */ /* 0x100fe200078e0a18 */
[----:B------:R-:W-:Y:S01]  /*afd0*/  ISETP.GT.U32.AND P0, PT, R24, R6, PT ;  /* 0x000000061800720c */ /* 0x000fe20003f04070 */
[----:B------:R-:W-:Y:S02]  /*afe0*/  @!P2 IMAD.IADD R4, R4, 0x1, -R24 ;  /* 0x000000010404a824 */ /* 0x000fe400078e0a18 */
[----:B------:R-:W-:Y:S01]  /*aff0*/  IMAD.HI.U32 R3, R22, R7, RZ ;  /* 0x0000000716037227 */ /* 0x000fe200078e00ff */
[----:B------:R-:W-:-:S03]  /*b000*/  ISETP.GT.U32.AND P2, PT, R24, R5, PT ;  /* 0x000000051800720c */ /* 0x000fc60003f44070 */
[----:B------:R-:W-:Y:S02]  /*b010*/  IMAD.MOV R14, RZ, RZ, -R14 ;  /* 0x000000ffff0e7224 */ /* 0x000fe400078e0a0e */
[----:B0-----:R-:W-:Y:S02]  /*b020*/  IMAD.MOV.U32 R0, RZ, RZ, R16 ;  /* 0x000000ffff007224 */ /* 0x001fe400078e0010 */
[----:B------:R-:W-:Y:S02]  /*b030*/  IMAD.MOV R3, RZ, RZ, -R3 ;  /* 0x000000ffff037224 */ /* 0x000fe400078e0a03 */
[----:B------:R-:W-:Y:S01]  /*b040*/  IMAD R8, R24, R14, R8 ;  /* 0x0000000e18087224 */ /* 0x000fe200078e0208 */
[----:B------:R-:W-:Y:S01]  /*b050*/  LOP3.LUT R14, R21, 0x5c, RZ, 0xfc, !PT ;  /* 0x0000005c150e7812 */ /* 0x000fe200078efcff */
[----:B------:R-:W-:Y:S01]  /*b060*/  @!P1 IMAD.IADD R2, R2, 0x1, -R24 ;  /* 0x0000000102029824 */ /* 0x000fe200078e0a18 */
[C---:B------:R-:W-:Y:S01]  /*b070*/  ISETP.GT.U32.AND P1, PT, R24.reuse, R4, PT ;  /* 0x000000041800720c */ /* 0x040fe20003f24070 */
[----:B------:R-:W-:Y:S01]  /*b080*/  @!P6 IMAD.MOV R0, RZ, RZ, -R0 ;  /* 0x000000ffff00e224 */ /* 0x000fe200078e0a00 */
[----:B------:R-:W-:Y:S01]  /*b090*/  IABS R16, R14 ;  /* 0x0000000e00107213 */ /* 0x000fe20000000000 */
[----:B------:R-:W-:Y:S01]  /*b0a0*/  IMAD R7, R24, R3, R7 ;  /* 0x0000000318077224 */ /* 0x000fe200078e0207 */
[----:B------:R-:W-:Y:S01]  /*b0b0*/  IABS R3, R13 ;  /* 0x0000000d00037213 */ /* 0x000fe20000000000 */
[--C-:B------:R-:W-:Y:S01]  /*b0c0*/  @!P0 IMAD.IADD R6, R6, 0x1, -R24.reuse ;  /* 0x0000000106068824 */ /* 0x100fe200078e0a18 */
[C---:B------:R-:W-:Y:S01]  /*b0d0*/  ISETP.GT.U32.AND P0, PT, R24.reuse, R2, PT ;  /* 0x000000021800720c */ /* 0x040fe20003f04070 */
[----:B------:R-:W-:Y:S01]  /*b0e0*/  @!P2 IMAD.IADD R5, R5, 0x1, -R24 ;  /* 0x000000010505a824 */ /* 0x000fe200078e0a18 */
[C---:B------:R-:W-:Y:S01]  /*b0f0*/  ISETP.GT.U32.AND P2, PT, R24.reuse, R8, PT ;  /* 0x000000081800720c */ /* 0x040fe20003f44070 */
[----:B------:R0:W-:Y:S01]  /*b100*/  STL [R1+0x88], R0 ;  /* 0x0000880001007387 */ /* 0x0001e20000100800 */
[----:B------:R-:W-:Y:S01]  /*b110*/  ISETP.GT.U32.AND P6, PT, R24, R6, PT ;  /* 0x000000061800720c */ /* 0x000fe20003fc4070 */
[----:B------:R-:W-:-:S04]  /*b120*/  IMAD.HI.U32 R19, R22, R3, RZ ;  /* 0x0000000316137227 */ /* 0x000fc800078e00ff */
[----:B------:R-:W-:Y:S02]  /*b130*/  IMAD.MOV R19, RZ, RZ, -R19 ;  /* 0x000000ffff137224 */ /* 0x000fe400078e0a13 */
[----:B------:R-:W-:Y:S01]  /*b140*/  @!P1 IMAD.IADD R4, R4, 0x1, -R24 ;  /* 0x0000000104049824 */ /* 0x000fe200078e0a18 */
[C---:B------:R-:W-:Y:S01]  /*b150*/  ISETP.GT.U32.AND P1, PT, R24.reuse, R7, PT ;  /* 0x000000071800720c */ /* 0x040fe20003f24070 */
[----:B0-----:R-:W-:Y:S02]  /*b160*/  IMAD.MOV.U32 R0, RZ, RZ, R9 ;  /* 0x000000ffff007224 */ /* 0x001fe400078e0009 */
[----:B------:R-:W-:Y:S02]  /*b170*/  IMAD R3, R24, R19, R3 ;  /* 0x0000001318037224 */ /* 0x000fe400078e0203 */
[----:B------:R-:W-:Y:S02]  /*b180*/  @!P4 IMAD.MOV R0, RZ, RZ, -R0 ;  /* 0x000000ffff00c224 */ /* 0x000fe400078e0a00 */
[----:B------:R-:W-:-:S02]  /*b190*/  IMAD.MOV.U32 R20, RZ, RZ, R5 ;  /* 0x000000ffff147224 */ /* 0x000fc400078e0005 */
[--C-:B------:R-:W-:Y:S01]  /*b1a0*/  @!P0 IMAD.IADD R2, R2, 0x1, -R24.reuse ;  /* 0x0000000102028824 */ /* 0x100fe200078e0a18 */
[----:B------:R0:W-:Y:S01]  /*b1b0*/  STL [R1+0x84], R0 ;  /* 0x0000840001007387 */ /* 0x0001e20000100800 */
[--C-:B------:R-:W-:Y:S01]  /*b1c0*/  @!P2 IMAD.IADD R8, R8, 0x1, -R24.reuse ;  /* 0x000000010808a824 */ /* 0x100fe200078e0a18 */
[----:B------:R-:W-:Y:S01]  /*b1d0*/  ISETP.GE.AND P0, PT, R18, RZ, PT ;  /* 0x000000ff1200720c */ /* 0x000fe20003f06270 */
[----:B------:R-:W-:Y:S01]  /*b1e0*/  IMAD.HI.U32 R18, R22, R17, RZ ;  /* 0x0000001116127227 */ /* 0x000fe200078e00ff */
[----:B------:R-:W-:Y:S02]  /*b1f0*/  ISETP.GE.AND P2, PT, R10, RZ, PT ;  /* 0x000000ff0a00720c */ /* 0x000fe40003f46270 */
[----:B------:R-:W-:Y:S01]  /*b200*/  ISETP.GT.U32.AND P4, PT, R24, R8, PT ;  /* 0x000000081800720c */ /* 0x000fe20003f84070 */
[----:B------:R-:W-:Y:S01]  /*b210*/  @!P6 IMAD.IADD R6, R6, 0x1, -R24 ;  /* 0x000000010606e824 */ /* 0x000fe200078e0a18 */
[----:B------:R-:W-:Y:S01]  /*b220*/  ISETP.GT.U32.AND P6, PT, R24, R3, PT ;  /* 0x000000031800720c */ /* 0x000fe20003fc4070 */
[----:B------:R-:W-:Y:S01]  /*b230*/  @!P3 IMAD.MOV R20, RZ, RZ, -R20 ;  /* 0x000000ffff14b224 */ /* 0x000fe200078e0a14 */
[C---:B------:R-:W-:Y:S01]  /*b240*/  LOP3.LUT R10, R21.reuse, 0x58, RZ, 0xfc, !PT ;  /* 0x00000058150a7812 */ /* 0x040fe200078efcff */
[----:B0-----:R-:W-:Y:S01]  /*b250*/  IMAD.MOV.U32 R0, RZ, RZ, R4 ;  /* 0x000000ffff007224 */ /* 0x001fe200078e0004 */
[----:B------:R-:W-:Y:S01]  /*b260*/  LOP3.LUT R4, R21, 0x56, RZ, 0xfc, !PT ;  /* 0x0000005615047812 */ /* 0x000fe200078efcff */
[----:B------:R-:W-:Y:S01]  /*b270*/  IMAD.HI.U32 R19, R22, R16, RZ ;  /* 0x0000001016137227 */ /* 0x000fe200078e00ff */
[----:B------:R-:W-:Y:S03]  /*b280*/  STL [R1+0x7c], R20 ;  /* 0x00007c1401007387 */ /* 0x000fe60000100800 */
[----:B------:R-:W-:-:S02]  /*b290*/  @!P5 IMAD.MOV R0, RZ, RZ, -R0 ;  /* 0x000000ffff00d224 */ /* 0x000fc400078e0a00 */
[----:B------:R-:W-:Y:S02]  /*b2a0*/  IMAD.MOV R18, RZ, RZ, -R18 ;  /* 0x000000ffff127224 */ /* 0x000fe400078e0a12 */
[----:B------:R-:W-:Y:S01]  /*b2b0*/  IMAD.MOV R19, RZ, RZ, -R19 ;  /* 0x000000ffff137224 */ /* 0x000fe200078e0a13 */
[----:B------:R0:W-:Y:S01]  /*b2c0*/  STL [R1+0x78], R0 ;  /* 0x0000780001007387 */ /* 0x0001e20000100800 */
[C---:B------:R-:W-:Y:S02]  /*b2d0*/  IMAD R17, R24.reuse, R18, R17 ;  /* 0x0000001218117224 */ /* 0x040fe400078e0211 */
[C---:B------:R-:W-:Y:S01]  /*b2e0*/  IMAD R16, R24.reuse, R19, R16 ;  /* 0x0000001318107224 */ /* 0x040fe200078e0210 */
[----:B------:R-:W-:Y:S01]  /*b2f0*/  IABS R19, c[0x0][0x178] ;  /* 0x00005e0000137a13 */ /* 0x000fe20000000000 */
[--C-:B------:R-:W-:Y:S02]  /*b300*/  @!P6 IMAD.IADD R3, R3, 0x1, -R24.reuse ;  /* 0x000000010303e824 */ /* 0x100fe400078e0a18 */
[----:B------:R-:W-:Y:S01]  /*b310*/  @!P1 IMAD.IADD R7, R7, 0x1, -R24 ;  /* 0x0000000107079824 */ /* 0x000fe200078e0a18 */
[C---:B------:R-:W-:Y:S01]  /*b320*/  ISETP.GT.U32.AND P6, PT, R24.reuse, R16, PT ;  /* 0x000000101800720c */ /* 0x040fe20003fc4070 */
[----:B------:R-:W-:Y:S01]  /*b330*/  @!P0 IMAD.MOV R2, RZ, RZ, -R2 ;  /* 0x000000ffff028224 */ /* 0x000fe200078e0a02 */
[----:B------:R-:W-:Y:S01]  /*b340*/  ISETP.GE.AND P1, PT, R11, RZ, PT ;  /* 0x000000ff0b00720c */ /* 0x000fe20003f26270 */
[----:B0-----:R-:W-:Y:S01]  /*b350*/  IMAD.MOV.U32 R0, RZ, RZ, R6 ;  /* 0x000000ffff007224 */ /* 0x001fe200078e0006 */
[----:B------:R-:W-:Y:S01]  /*b360*/  ISETP.GT.U32.AND P3, PT, R24, R7, PT ;  /* 0x000000071800720c */ /* 0x000fe20003f64070 */
[----:B------:R-:W-:Y:S01]  /*b370*/  @!P4 IMAD.IADD R8, R8, 0x1, -R24 ;  /* 0x000000010808c824 */ /* 0x000fe200078e0a18 */
[----:B------:R-:W-:Y:S01]  /*b380*/  IABS R11, R10 ;  /* 0x0000000a000b7213 */ /* 0x000fe20000000000 */
[----:B------:R-:W-:Y:S01]  /*b390*/  @!P2 IMAD.MOV R0, RZ, RZ, -R0 ;  /* 0x000000ffff00a224 */ /* 0x000fe200078e0a00 */
[----:B------:R-:W-:Y:S01]  /*b3a0*/  ISETP.GT.U32.AND P2, PT, R24, R17, PT ;  /* 0x000000111800720c */ /* 0x000fe20003f44070 */
[----:B------:R0:W-:Y:S01]  /*b3b0*/  STL [R1+0x74], R2 ;  /* 0x0000740201007387 */ /* 0x0001e20000100800 */
[----:B------:R-:W-:-:S02]  /*b3c0*/  ISETP.GE.AND P0, PT, R12, RZ, PT ;  /* 0x000000ff0c00720c */ /* 0x000fc40003f06270 */
[----:B------:R-:W-:Y:S01]  /*b3d0*/  ISETP.GT.U32.AND P5, PT, R24, R3, PT ;  /* 0x000000031800720c */ /* 0x000fe20003fa4070 */
[----:B------:R1:W-:Y:S01]  /*b3e0*/  STL [R1+0x70], R0 ;  /* 0x0000700001007387 */ /* 0x0003e20000100800 */
[--C-:B------:R-:W-:Y:S01]  /*b3f0*/  @!P6 IMAD.IADD R16, R16, 0x1, -R24.reuse ;  /* 0x000000011010e824 */ /* 0x100fe200078e0a18 */
[----:B------:R-:W-:Y:S02]  /*b400*/  ISETP.GE.AND P4, PT, R13, RZ, PT ;  /* 0x000000ff0d00720c */ /* 0x000fe40003f86270 */
[--C-:B------:R-:W-:Y:S01]  /*b410*/  @!P3 IMAD.IADD R7, R7, 0x1, -R24.reuse ;  /* 0x000000010707b824 */ /* 0x100fe200078e0a18 */
[----:B------:R-:W-:Y:S01]  /*b420*/  IABS R13, R4 ;  /* 0x00000004000d7213 */ /* 0x000fe20000000000 */
[----:B0-----:R-:W-:Y:S01]  /*b430*/  IMAD.HI.U32 R2, R22, R11, RZ ;  /* 0x0000000b16027227 */ /* 0x001fe200078e00ff */
[----:B------:R-:W-:Y:S02]  /*b440*/  LOP3.LUT R6, R21, 0x54, RZ, 0xfc, !PT ;  /* 0x0000005415067812 */ /* 0x000fe400078efcff */
[----:B------:R-:W-:Y:S01]  /*b450*/  ISETP.GE.AND P3, PT, R14, RZ, PT ;  /* 0x000000ff0e00720c */ /* 0x000fe20003f66270 */
[----:B------:R-:W-:Y:S01]  /*b460*/  @!P2 IMAD.IADD R17, R17, 0x1, -R24 ;  /* 0x000000011111a824 */ /* 0x000fe200078e0a18 */
[----:B------:R-:W-:Y:S01]  /*b470*/  IABS R29, R6 ;  /* 0x00000006001d7213 */ /* 0x000fe20000000000 */
[----:B-1----:R-:W-:Y:S01]  /*b480*/  IMAD.MOV.U32 R0, RZ, RZ, R8 ;  /* 0x000000ffff007224 */ /* 0x002fe200078e0008 */
[----:B------:R-:W-:Y:S01]  /*b490*/  ISETP.GE.AND P6, PT, R10, RZ, PT ;  /* 0x000000ff0a00720c */ /* 0x000fe20003fc6270 */
[----:B------:R-:W-:Y:S01]  /*b4a0*/  IMAD.MOV R2, RZ, RZ, -R2 ;  /* 0x000000ffff027224 */ /* 0x000fe200078e0a02 */
[C---:B------:R-:W-:Y:S01]  /*b4b0*/  ISETP.GT.U32.AND P2, PT, R24.reuse, R17, PT ;  /* 0x000000111800720c */ /* 0x040fe20003f44070 */
[----:B------:R-:W-:Y:S01]  /*b4c0*/  @!P1 IMAD.MOV R0, RZ, RZ, -R0 ;  /* 0x000000ffff009224 */ /* 0x000fe200078e0a00 */
[C---:B------:R-:W-:Y:S01]  /*b4d0*/  ISETP.GT.U32.AND P1, PT, R24.reuse, R16, PT ;  /* 0x000000101800720c */ /* 0x040fe20003f24070 */
[----:B------:R-:W-:Y:S01]  /*b4e0*/  IMAD.MOV.U32 R8, RZ, RZ, R7 ;  /* 0x000000ffff087224 */ /* 0x000fe200078e0007 */
[C---:B------:R-:W-:Y:S01]  /*b4f0*/  LOP3.LUT R7, R21.reuse, 0x50, RZ, 0xfc, !PT ;  /* 0x0000005015077812 */ /* 0x040fe200078efcff */
[----:B------:R-:W-:Y:S01]  /*b500*/  IMAD R5, R24, R2, R11 ;  /* 0x0000000218057224 */ /* 0x000fe200078e020b */
[----:B------:R-:W-:Y:S01]  /*b510*/  LOP3.LUT R2, R21, 0x52, RZ, 0xfc, !PT ;  /* 0x0000005215027812 */ /* 0x000fe200078efcff */
[----:B------:R-:W-:Y:S01]  /*b520*/  @!P0 IMAD.MOV R8, RZ, RZ, -R8 ;  /* 0x000000ffff088224 */ /* 0x000fe200078e0a08 */
[----:B------:R-:W-:Y:S01]  /*b530*/  ISETP.GE.AND P0, PT, R4, RZ, PT ;  /* 0x000000ff0400720c */ /* 0x000fe20003f06270 */
[----:B------:R-:W-:Y:S01]  /*b540*/  IMAD.HI.U32 R4, R22, R13, RZ ;  /* 0x0000000d16047227 */ /* 0x000fe200078e00ff */
[----:B------:R-:W-:Y:S01]  /*b550*/  IABS R28, R2 ;  /* 0x00000002001c7213 */ /* 0x000fe20000000000 */
[----:B------:R0:W-:Y:S01]  /*b560*/  STL [R1+0x6c], R0 ;  /* 0x00006c0001007387 */ /* 0x0001e20000100800 */
[----:B------:R-:W-:Y:S01]  /*b570*/  IABS R12, R7 ;  /* 0x00000007000c7213 */ /* 0x000fe20000000000 */
[--C-:B------:R-:W-:Y:S01]  /*b580*/  @!P2 IMAD.IADD R17, R17, 0x1, -R24.reuse ;  /* 0x000000011111a824 */ /* 0x100fe200078e0a18 */
[----:B------:R-:W-:Y:S01]  /*b590*/  ISETP.GT.U32.AND P2, PT, R24, R5, PT ;  /* 0x000000051800720c */ /* 0x000fe20003f44070 */
[--C-:B------:R-:W-:Y:S01]  /*b5a0*/  @!P1 IMAD.IADD R16, R16, 0x1, -R24.reuse ;  /* 0x0000000110109824 */ /* 0x100fe200078e0a18 */
[----:B------:R-:W-:Y:S01]  /*b5b0*/  ISETP.GE.AND P1, PT, R2, RZ, PT ;  /* 0x000000ff0200720c */ /* 0x000fe20003f26270 */
[----:B------:R-:W-:Y:S01]  /*b5c0*/  @!P5 IMAD.IADD R3, R3, 0x1, -R24 ;  /* 0x000000010303d824 */ /* 0x000fe200078e0a18 */
[----:B------:R-:W-:Y:S01]  /*b5d0*/  ISETP.GE.AND P5, PT, R15, RZ, PT ;  /* 0x000000ff0f00720c */ /* 0x000fe20003fa6270 */
[----:B------:R-:W-:Y:S01]  /*b5e0*/  IMAD.MOV R4, RZ, RZ, -R4 ;  /* 0x000000ffff047224 */ /* 0x000fe200078e0a04 */
[----:B------:R1:W-:Y:S01]  /*b5f0*/  STL [R1+0x68], R8 ;  /* 0x0000680801007387 */ /* 0x0003e20000100800 */
[----:B------:R-:W-:-:S04]  /*b600*/  IMAD.HI.U32 R2, R22, R29, RZ ;  /* 0x0000001d16027227 */ /* 0x000fc800078e00ff */
[----:B0-----:R-:W-:Y:S02]  /*b610*/  IMAD.MOV.U32 R0, RZ, RZ, R3 ;  /* 0x000000ffff007224 */ /* 0x001fe400078e0003 */
[C---:B------:R-:W-:Y:S01]  /*b620*/  IMAD R13, R24.reuse, R4, R13 ;  /* 0x00000004180d7224 */ /* 0x040fe200078e020d */
[C---:B------:R-:W-:Y:S01]  /*b630*/  LOP3.LUT R4, R21.reuse, 0x4c, RZ, 0xfc, !PT ;  /* 0x0000004c15047812 */ /* 0x040fe200078efcff */
[----:B------:R-:W-:Y:S01]  /*b640*/  IMAD.MOV.U32 R10, RZ, RZ, R16 ;  /* 0x000000ffff0a7224 */ /* 0x000fe200078e0010 */
[----:B-1----:R-:W-:Y:S01]  /*b650*/  LOP3.LUT R8, R21, 0x4e, RZ, 0xfc, !PT ;  /* 0x0000004e15087812 */ /* 0x002fe200078efcff */
[----:B------:R-:W-:Y:S02]  /*b660*/  IMAD.MOV R2, RZ, RZ, -R2 ;  /* 0x000000ffff027224 */ /* 0x000fe400078e0a02 */
[----:B------:R-:W-:Y:S01]  /*b670*/  @!P4 IMAD.MOV R0, RZ, RZ, -R0 ;  /* 0x000000ffff00c224 */ /* 0x000fe200078e0a00 */
[----:B------:R-:W-:Y:S01]  /*b680*/  IABS R9, R8 ;  /* 0x0000000800097213 */ /* 0x000fe20000000000 */
[----:B------:R-:W-:Y:S01]  /*b690*/  @!P3 IMAD.MOV R10, RZ, RZ, -R10 ;  /* 0x000000ffff0ab224 */ /* 0x000fe200078e0a0a */
[C---:B------:R-:W-:Y:S01]  /*b6a0*/  ISETP.GT.U32.AND P3, PT, R24.reuse, R13, PT ;  /* 0x0000000d1800720c */ /* 0x040fe20003f64070 */
[----:B------:R-:W-:Y:S01]  /*b6b0*/  IMAD R29, R24, R2, R29 ;  /* 0x00000002181d7224 */ /* 0x000fe200078e021d */
[----:B------:R0:W-:Y:S01]  /*b6c0*/  STL [R1+0x64], R0 ;  /* 0x0000640001007387 */ /* 0x0001e20000100800 */
[----:B------:R-:W-:Y:S01]  /*b6d0*/  @!P2 IMAD.IADD R5, R5, 0x1, -R24 ;  /* 0x000000010505a824 */ /* 0x000fe200078e0a18 */
[----:B------:R-:W-:Y:S01]  /*b6e0*/  ISETP.GE.AND P4, PT, R6, RZ, PT ;  /* 0x000000ff0600720c */ /* 0x000fe20003f86270 */
[----:B------:R-:W-:Y:S01]  /*b6f0*/  IMAD.HI.U32 R2, R22, R12, RZ ;  /* 0x0000000c16027227 */ /* 0x000fe200078e00ff */
[----:B------:R-:W-:Y:S01]  /*b700*/  IABS R6, R4 ;  /* 0x0000000400067213 */ /* 0x000fe20000000000 */
[----:B------:R1:W-:Y:S01]  /*b710*/  STL [R1+0x5c], R10 ;  /* 0x00005c0a01007387 */ /* 0x0003e20000100800 */
[----:B------:R-:W-:Y:S01]  /*b720*/  ISETP.GT.U32.AND P2, PT, R24, R5, PT ;  /* 0x000000051800720c */ /* 0x000fe20003f44070 */
[----:B------:R-:W-:-:S02]  /*b730*/  IMAD.MOV R2, RZ, RZ, -R2 ;  /* 0x000000ffff027224 */ /* 0x000fc400078e0a02 */
[----:B------:R-:W-:-:S04]  /*b740*/  IMAD.HI.U32 R3, R22, R28, RZ ;  /* 0x0000001c16037227 */ /* 0x000fc800078e00ff */
[----:B0-----:R-:W-:Y:S02]  /*b750*/  IMAD.MOV.U32 R0, RZ, RZ, R17 ;  /* 0x000000ffff007224 */ /* 0x001fe400078e0011 */
[C---:B------:R-:W-:Y:S01]  /*b760*/  IMAD R12, R24.reuse, R2, R12 ;  /* 0x00000002180c7224 */ /* 0x040fe200078e020c */
[C---:B------:R-:W-:Y:S01]  /*b770*/  LOP3.LUT R2, R21.reuse, 0x4a, RZ, 0xfc, !PT ;  /* 0x0000004a15027812 */ /* 0x040fe200078efcff */
[----:B------:R-:W-:Y:S01]  /*b780*/  @!P5 IMAD.MOV R0, RZ, RZ, -R0 ;  /* 0x000000ffff00d224 */ /* 0x000fe200078e0a00 */
[C---:B------:R-:W-:Y:S01]  /*b790*/  ISETP.GT.U32.AND P5, PT, R24.reuse, R29, PT ;  /* 0x0000001d1800720c */ /* 0x040fe20003fa4070 */
[----:B------:R-:W-:Y:S01]  /*b7a0*/  IMAD.MOV R3, RZ, RZ, -R3 ;  /* 0x000000ffff037224 */ /* 0x000fe200078e0a03 */
[----:B-1----:R-:W-:Y:S01]  /*b7b0*/  LOP3.LUT R10, R21, 0x48, RZ, 0xfc, !PT ;  /* 0x00000048150a7812 */ /* 0x002fe200078efcff */
[----:B------:R-:W-:Y:S01]  /*b7c0*/  @!P3 IMAD.IADD R13, R13, 0x1, -R24 ;  /* 0x000000010d0db824 */ /* 0x000fe200078e0a18 */
[C---:B------:R-:W-:Y:S01]  /*b7d0*/  ISETP.GT.U32.AND P3, PT, R24.reuse, R12, PT ;  /* 0x0000000c1800720c */ /* 0x040fe20003f64070 */
[----:B------:R-:W-:Y:S01]  /*b7e0*/  IMAD R28, R24, R3, R28 ;  /* 0x00000003181c7224 */ /* 0x000fe200078e021c */
[----:B------:R0:W-:Y:S01]  /*b7f0*/  STL [R1+0x58], R0 ;  /* 0x0000580001007387 */ /* 0x0001e20000100800 */
[----:B------:R-:W-:Y:S01]  /*b800*/  IMAD.HI.U32 R3, R22, R9, RZ ;  /* 0x0000000916037227 */ /* 0x000fe200078e00ff */
[----:B------:R-:W-:-:S03]  /*b810*/  IABS R14, R10 ;  /* 0x0000000a000e7213 */ /* 0x000fc60000000000 */
[--C-:B------:R-:W-:Y:S01]  /*b820*/  @!P2 IMAD.IADD R5, R5, 0x1, -R24.reuse ;  /* 0x000000010505a824 */ /* 0x100fe200078e0a18 */
[C---:B------:R-:W-:Y:S01]  /*b830*/  ISETP.GT.U32.AND P2, PT, R24.reuse, R28, PT ;  /* 0x0000001c1800720c */ /* 0x040fe20003f44070 */
[----:B------:R-:W-:Y:S02]  /*b840*/  IMAD.MOV R3, RZ, RZ, -R3 ;  /* 0x000000ffff037224 */ /* 0x000fe400078e0a03 */
[----:B------:R-:W-:Y:S01]  /*b850*/  @!P5 IMAD.IADD R29, R29, 0x1, -R24 ;  /* 0x000000011d1dd824 */ /* 0x000fe200078e0a18 */
[----:B------:R-:W-:Y:S01]  /*b860*/  ISETP.GT.U32.AND P5, PT, R24, R13, PT ;  /* 0x0000000d1800720c */ /* 0x000fe20003fa4070 */
[----:B0-----:R-:W-:Y:S02]  /*b870*/  IMAD.MOV.U32 R0, RZ, RZ, R5 ;  /* 0x000000ffff007224 */ /* 0x001fe400078e0005 */
[----:B------:R-:W-:-:S04]  /*b880*/  IMAD.HI.U32 R11, R22, R6, RZ ;  /* 0x00000006160b7227 */ /* 0x000fc800078e00ff */
[C---:B------:R-:W-:Y:S01]  /*b890*/  IMAD R9, R24.reuse, R3, R9 ;  /* 0x0000000318097224 */ /* 0x040fe200078e0209 */
[----:B------:R-:W-:Y:S01]  /*b8a0*/  IABS R3, R2 ;  /* 0x0000000200037213 */ /* 0x000fe20000000000 */
[----:B------:R-:W-:Y:S01]  /*b8b0*/  @!P6 IMAD.MOV R0, RZ, RZ, -R0 ;  /* 0x000000ffff00e224 */ /* 0x000fe200078e0a00 */
[----:B------:R-:W-:Y:S01]  /*b8c0*/  ISETP.GT.U32.AND P6, PT, R24, R29, PT ;  /* 0x0000001d1800720c */ /* 0x000fe20003fc4070 */
[--C-:B------:R-:W-:Y:S02]  /*b8d0*/  @!P3 IMAD.IADD R12, R12, 0x1, -R24.reuse ;  /* 0x000000010c0cb824 */ /* 0x100fe400078e0a18 */
[----:B------:R-:W-:Y:S01]  /*b8e0*/  IMAD.MOV R11, RZ, RZ, -R11 ;  /* 0x000000ffff0b7224 */ /* 0x000fe200078e0a0b */
[----:B------:R0:W-:Y:S01]  /*b8f0*/  STL [R1+0x22c], R0 ;  /* 0x00022c0001007387 */ /* 0x0001e20000100800 */
[----:B------:R-:W-:Y:S01]  /*b900*/  @!P2 IMAD.IADD R28, R28, 0x1, -R24 ;  /* 0x000000011c1ca824 */ /* 0x000fe200078e0a18 */
[C---:B------:R-:W-:Y:S01]  /*b910*/  ISETP.GT.U32.AND P3, PT, R24.reuse, R12, PT ;  /* 0x0000000c1800720c */ /* 0x040fe20003f64070 */
[----:B------:R-:W-:Y:S01]  /*b920*/  IMAD R5, R24, R11, R6 ;  /* 0x0000000b18057224 */ /* 0x000fe200078e0206 */
[----:B------:R-:W-:Y:S01]  /*b930*/  LOP3.LUT R6, R21, 0x46, RZ, 0xfc, !PT ;  /* 0x0000004615067812 */ /* 0x000fe200078efcff */
[----:B------:R-:W-:Y:S01]  /*b940*/  IMAD.HI.U32 R11, R22, R3, RZ ;  /* 0x00000003160b7227 */ /* 0x000fe200078e00ff */
[----:B------:R-:W-:-:S03]  /*b950*/  ISETP.GT.U32.AND P2, PT, R24, R28, PT ;  /* 0x0000001c1800720c */ /* 0x000fc60003f44070 */
[----:B------:R-:W-:Y:S02]  /*b960*/  IMAD.MOV R11, RZ, RZ, -R11 ;  /* 0x000000ffff0b7224 */ /* 0x000fe400078e0a0b */
[--C-:B------:R-:W-:Y:S01]  /*b970*/  @!P6 IMAD.IADD R29, R29, 0x1, -R24.reuse ;  /* 0x000000011d1de824 */ /* 0x100fe200078e0a18 */
[C---:B------:R-:W-:Y:S01]  /*b980*/  ISETP.GT.U32.AND P6, PT, R24.reuse, R5, PT ;  /* 0x000000051800720c */ /* 0x040fe20003fc4070 */
[----:B------:R-:W-:Y:S01]  /*b990*/  IMAD R3, R24, R11, R3 ;  /* 0x0000000b18037224 */ /* 0x000fe200078e0203 */
[----:B------:R-:W-:Y:S01]  /*b9a0*/  IABS R11, R6 ;  /* 0x00000006000b7213 */ /* 0x000fe20000000000 */
[--C-:B------:R-:W-:Y:S02]  /*b9b0*/  @!P3 IMAD.IADD R12, R12, 0x1, -R24.reuse ;  /* 0x000000010c0cb824 */ /* 0x100fe400078e0a18 */
[--C-:B------:R-:W-:Y:S01]  /*b9c0*/  @!P5 IMAD.IADD R13, R13, 0x1, -R24.reuse ;  /* 0x000000010d0dd824 */ /* 0x100fe200078e0a18 */
[----:B------:R-:W-:Y:S01]  /*b9d0*/  ISETP.GT.U32.AND P3, PT, R24, R3, PT ;  /* 0x000000031800720c */ /* 0x000fe20003f64070 */
[--C-:B------:R-:W-:Y:S01]  /*b9e0*/  @!P2 IMAD.IADD R28, R28, 0x1, -R24.reuse ;  /* 0x000000011c1ca824 */ /* 0x100fe200078e0a18 */
[----:B------:R-:W-:Y:S01]  /*b9f0*/  ISETP.GE.AND P2, PT, R7, RZ, PT ;  /* 0x000000ff0700720c */ /* 0x000fe20003f46270 */
[----:B0-----:R-:W-:Y:S01]  /*ba00*/  IMAD.MOV.U32 R0, RZ, RZ, R13 ;  /* 0x000000ffff007224 */ /* 0x001fe200078e000d */
[----:B------:R-:W-:Y:S01]  /*ba10*/  ISETP.GT.U32.AND P5, PT, R24, R9, PT ;  /* 0x000000091800720c */ /* 0x000fe20003fa4070 */
[----:B------:R-:W-:Y:S01]  /*ba20*/  @!P4 IMAD.MOV R29, RZ, RZ, -R29 ;  /* 0x000000ffff1dc224 */ /* 0x000fe200078e0a1d */
[----:B------:R-:W-:Y:S01]  /*ba30*/  LOP3.LUT R7, R21, 0x44, RZ, 0xfc, !PT ;  /* 0x0000004415077812 */ /* 0x000fe200078efcff */
[----:B------:R-:W-:Y:S01]  /*ba40*/  @!P6 IMAD.IADD R5, R5, 0x1, -R24 ;  /* 0x000000010505e824 */ /* 0x000fe200078e0a18 */
[----:B------:R-:W-:Y:S01]  /*ba50*/  ISETP.GE.AND P6, PT, R4, RZ, PT ;  /* 0x000000ff0400720c */ /* 0x000fe20003fc6270 */
[----:B------:R-:W-:Y:S01]  /*ba60*/  @!P0 IMAD.MOV R0, RZ, RZ, -R0 ;  /* 0x000000ffff008224 */ /* 0x000fe200078e0a00 */
[----:B------:R-:W-:Y:S01]  /*ba70*/  STL [R1+0xcf0], R29 ;  /* 0x000cf01d01007387 */ /* 0x000fe20000100800 */
[----:B------:R-:W-:-:S03]  /*ba80*/  IMAD.HI.U32 R13, R22, R11, RZ ;  /* 0x0000000b160d7227 */ /* 0x000fc600078e00ff */
[----:B------:R0:W-:Y:S01]  /*ba90*/  STL [R1+0x10], R0 ;  /* 0x0000100001007387 */ /* 0x0001e20000100800 */
[----:B------:R-:W-:Y:S01]  /*baa0*/  @!P3 IMAD.IADD R3, R3, 0x1, -R24 ;  /* 0x000000010303b824 */ /* 0x000fe200078e0a18 */
[----:B------:R-:W-:Y:S01]  /*bab0*/  ISETP.GT.U32.AND P3, PT, R24, R5, PT ;  /* 0x000000051800720c */ /* 0x000fe20003f64070 */
[----:B------:R-:W-:-:S03]  /*bac0*/  IMAD.HI.U32 R15, R22, R14, RZ ;  /* 0x0000000e160f7227 */ /* 0x000fc600078e00ff */
[----:B------:R-:W-:Y:S01]  /*bad0*/  ISETP.GT.U32.AND P4, PT, R24, R3, PT ;  /* 0x000000031800720c */ /* 0x000fe20003f84070 */
[----:B------:R-:W-:Y:S02]  /*bae0*/  IMAD.MOV R13, RZ, RZ, -R13 ;  /* 0x000000ffff0d7224 */ /* 0x000fe400078e0a0d */
[----:B------:R-:W-:Y:S01]  /*baf0*/  @!P5 IMAD.IADD R9, R9, 0x1, -R24 ;  /* 0x000000010909d824 */ /* 0x000fe200078e0a18 */
[----:B------:R-:W-:Y:S01]  /*bb00*/  ISETP.GE.AND P5, PT, R8, RZ, PT ;  /* 0x000000ff0800720c */ /* 0x000fe20003fa6270 */
[----:B0-----:R-:W-:Y:S01]  /*bb10*/  IMAD.MOV.U32 R0, RZ, RZ, R12 ;  /* 0x000000ffff007224 */ /* 0x001fe200078e000c */
[----:B------:R-:W-:Y:S01]  /*bb20*/  IABS R8, R7 ;  /* 0x0000000700087213 */ /* 0x000fe20000000000 */
[----:B------:R-:W-:Y:S01]  /*bb30*/  IMAD.MOV R15, RZ, RZ, -R15 ;  /* 0x000000ffff0f7224 */ /* 0x000fe200078e0a0f */
[----:B------:R-:W-:Y:S01]  /*bb40*/  ISETP.GT.U32.AND P0, PT, R24, R9, PT ;  /* 0x000000091800720c */ /* 0x000fe20003f04070 */
[----:B------:R-:W-:Y:S01]  /*bb50*/  @!P2 IMAD.MOV R0, RZ, RZ, -R0 ;  /* 0x000000ffff00a224 */ /* 0x000fe200078e0a00 */
[----:B------:R-:W-:Y:S01]  /*bb60*/  ISETP.GE.AND P2, PT, R2, RZ, PT ;  /* 0x000000ff0200720c */ /* 0x000fe20003f46270 */
[C---:B------:R-:W-:Y:S01]  /*bb70*/  IMAD R2, R24.reuse, R13, R11 ;  /* 0x0000000d18027224 */ /* 0x040fe200078e020b */
[----:B------:R-:W-:Y:S01]  /*bb80*/  LOP3.LUT R11, R21, 0x3c, RZ, 0xfc, !PT ;  /* 0x0000003c150b7812 */ /* 0x000fe200078efcff */
[----:B------:R-:W-:-:S02]  /*bb90*/  IMAD R4, R24, R15, R14 ;  /* 0x0000000f18047224 */ /* 0x000fc400078e020e */
[----:B------:R-:W-:Y:S01]  /*bba0*/  @!P3 IMAD.IADD R5, R5, 0x1, -R24 ;  /* 0x000000010505b824 */ /* 0x000fe200078e0a18 */
[C---:B------:R-:W-:Y:S01]  /*bbb0*/  ISETP.GT.U32.AND P3, PT, R24.reuse, R2, PT ;  /* 0x000000021800720c */ /* 0x040fe20003f64070 */
[----:B------:R-:W-:Y:S01]  /*bbc0*/  @!P1 IMAD.MOV R28, RZ, RZ, -R28 ;  /* 0x000000ffff1c9224 */ /* 0x000fe200078e0a1c */
[----:B------:R-:W-:Y:S01]  /*bbd0*/  ISETP.GT.U32.AND P1, PT, R24, R4, PT ;  /* 0x000000041800720c */ /* 0x000fe20003f24070 */
[----:B------:R-:W-:-:S03]  /*bbe0*/  IMAD.HI.U32 R12, R22, R8, RZ ;  /* 0x00000008160c7227 */ /* 0x000fc600078e00ff */
[----:B------:R-:W-:Y:S01]  /*bbf0*/  STL [R1+0xcf4], R28 ;  /* 0x000cf41c01007387 */ /* 0x000fe20000100800 */
[----:B------:R-:W-:Y:S01]  /*bc00*/  @!P0 IMAD.IADD R9, R9, 0x1, -R24 ;  /* 0x0000000109098824 */ /* 0x000fe200078e0a18 */
[----:B------:R-:W-:Y:S01]  /*bc10*/  ISETP.GE.AND P0, PT, R10, RZ, PT ;  /* 0x000000ff0a00720c */ /* 0x000fe20003f06270 */
[----:B------:R-:W-:Y:S01]  /*bc20*/  IMAD.MOV R12, RZ, RZ, -R12 ;  /* 0x000000ffff0c7224 */ /* 0x000fe200078e0a0c */
[----:B------:R0:W-:Y:S01]  /*bc30*/  STL [R1+0x124], R0 ;  /* 0x0001240001007387 */ /* 0x0001e20000100800 */
[--C-:B------:R-:W-:Y:S01]  /*bc40*/  @!P4 IMAD.IADD R3, R3, 0x1, -R24.reuse ;  /* 0x000000010303c824 */ /* 0x100fe200078e0a18 */
[----:B------:R-:W-:Y:S01]  /*bc50*/  ISETP.GE.AND P4, PT, R6, RZ, PT ;  /* 0x000000ff0600720c */ /* 0x000fe20003f86270 */
[--C-:B------:R-:W-:Y:S01]  /*bc60*/  @!P3 IMAD.IADD R2, R2, 0x1, -R24.reuse ;  /* 0x000000010202b824 */ /* 0x100fe200078e0a18 */
[----:B------:R-:W-:Y:S01]  /*bc70*/  LOP3.LUT R6, R21, 0x40, RZ, 0xfc, !PT ;  /* 0x0000004015067812 */ /* 0x000fe200078efcff */
[----:B------:R-:W-:Y:S01]  /*bc80*/  @!P1 IMAD.IADD R4, R4, 0x1, -R24 ;  /* 0x0000000104049824 */ /* 0x000fe200078e0a18 */
[----:B------:R-:W-:Y:S01]  /*bc90*/  ISETP.GE.AND P1, PT, R7, RZ, PT ;  /* 0x000000ff0700720c */ /* 0x000fe20003f26270 */
[C---:B------:R-:W-:Y:S01]  /*bca0*/  IMAD R8, R24.reuse, R12, R8 ;  /* 0x0000000c18087224 */ /* 0x040fe200078e0208 */
[C---:B------:R-:W-:Y:S01]  /*bcb0*/  ISETP.GT.U32.AND P3, PT, R24.reuse, R2, PT ;  /* 0x000000021800720c */ /* 0x040fe20003f64070 */
[----:B0-----:R-:W-:Y:S01]  /*bcc0*/  IMAD.MOV.U32 R0, RZ, RZ, R9 ;  /* 0x000000ffff007224 */ /* 0x001fe200078e0009 */
[C---:B------:R-:W-:Y:S01]  /*bcd0*/  LOP3.LUT R7, R21.reuse, 0x42, RZ, 0xfc, !PT ;  /* 0x0000004215077812 */ /* 0x040fe200078efcff */
[----:B------:R-:W-:Y:S01]  /*bce0*/  IMAD.MOV.U32 R9, RZ, RZ, R5 ;  /* 0x000000ffff097224 */ /* 0x000fe200078e0005 */
[----:B------:R-:W-:Y:S01]  /*bcf0*/  LOP3.LUT R5, R21, 0x3e, RZ, 0xfc, !PT ;  /* 0x0000003e15057812 */ /* 0x000fe200078efcff */
[----:B------:R-:W-:Y:S01]  /*bd00*/  @!P5 IMAD.MOV R0, RZ, RZ, -R0 ;  /* 0x000000ffff00d224 */ /* 0x000fe200078e0a00 */
[----:B------:R-:W-:Y:S01]  /*bd10*/  ISETP.GT.U32.AND P5, PT, R24, R4, PT ;  /* 0x000000041800720c */ /* 0x000fe20003fa4070 */
[----:B------:R-:W-:Y:S01]  /*bd20*/  @!P6 IMAD.MOV R9, RZ, RZ, -R9 ;  /* 0x000000ffff09e224 */ /* 0x000fe200078e0a09 */
[----:B------:R-:W-:-:S02]  /*bd30*/  IABS R10, R7 ;  /* 0x00000007000a7213 */ /* 0x000fc40000000000 */
[----:B------:R0:W-:Y:S01]  /*bd40*/  STL [R1+0x1cc], R0 ;  /* 0x0001cc0001007387 */ /* 0x0001e20000100800 */
[----:B------:R-:W-:Y:S02]  /*bd50*/  ISETP.GE.AND P6, PT, R7, RZ, PT ;  /* 0x000000ff0700720c */ /* 0x000fe40003fc6270 */
[--C-:B------:R-:W-:Y:S01]  /*bd60*/  @!P3 IMAD.IADD R2, R2, 0x1, -R24.reuse ;  /* 0x000000010202b824 */ /* 0x100fe200078e0a18 */
[----:B------:R-:W-:Y:S01]  /*bd70*/  ISETP.GT.U32.AND P3, PT, R24, R8, PT ;  /* 0x000000081800720c */ /* 0x000fe20003f64070 */
[----:B------:R1:W-:Y:S01]  /*bd80*/  STL [R1+0x1d4], R9 ;  /* 0x0001d40901007387 */ /* 0x0003e20000100800 */
[----:B------:R-:W-:Y:S01]  /*bd90*/  IMAD.HI.U32 R14, R22, R10, RZ ;  /* 0x0000000a160e7227 */ /* 0x000fe200078e00ff */
[----:B------:R-:W-:Y:S02]  /*bda0*/  IABS R7, R5 ;  /* 0x0000000500077213 */ /* 0x000fe40000000000 */
[----:B------:R-:W-:Y:S01]  /*bdb0*/  LOP3.LUT R12, R21, 0x3a, RZ, 0xfc, !PT ;  /* 0x0000003a150c7812 */ /* 0x000fe200078efcff */
[----:B------:R-:W-:Y:S01]  /*bdc0*/  @!P5 IMAD.IADD R4, R4, 0x1, -R24 ;  /* 0x000000010404d824 */ /* 0x000fe200078e0a18 */
[----:B------:R-:W-:Y:S01]  /*bdd0*/  ISETP.GE.AND P5, PT, R5, RZ, PT ;  /* 0x000000ff0500720c */ /* 0x000fe20003fa6270 */
[----:B0-----:R-:W-:Y:S01]  /*bde0*/  IMAD.MOV.U32 R0, RZ, RZ, R3 ;  /* 0x000000ffff007224 */ /* 0x001fe200078e0003 */
[----:B------:R-:W-:Y:S01]  /*bdf0*/  IABS R3, R12 ;  /* 0x0000000c00037213 */ /* 0x000fe20000000000 */
[----:B------:R-:W-:Y:S01]  /*be00*/  IMAD.MOV R14, RZ, RZ, -R14 ;  /* 0x000000ffff0e7224 */ /* 0x000fe200078e0a0e */
[----:B-1----:R-:W-:Y:S01]  /*be10*/  IABS R9, R6 ;  /* 0x0000000600097213 */ /* 0x002fe20000000000 */
[----:B------:R-:W-:Y:S01]  /*be20*/  @!P2 IMAD.MOV R0, RZ, RZ, -R0 ;  /* 0x000000ffff00a224 */ /* 0x000fe200078e0a00 */
[----:B------:R-:W-:Y:S01]  /*be30*/  ISETP.GE.AND P2, PT, R6, RZ, PT ;  /* 0x000000ff0600720c */ /* 0x000fe20003f46270 */
[----:B------:R-:W-:Y:S01]  /*be40*/  IMAD R10, R24, R14, R10 ;  /* 0x0000000e180a7224 */ /* 0x000fe200078e020a */
[----:B------:R-:W-:Y:S01]  /*be50*/  IABS R6, R11 ;  /* 0x0000000b00067213 */ /* 0x000fe20000000000 */
[----:B------:R-:W-:Y:S01]  /*be60*/  IMAD.HI.U32 R13, R22, R9, RZ ;  /* 0x00000009160d7227 */ /* 0x000fe200078e00ff */
[----:B------:R0:W-:Y:S03]  /*be70*/  STL [R1+0x1dc], R0 ;  /* 0x0001dc0001007387 */ /* 0x0001e60000100800 */
[----:B------:R-:W-:-:S02]  /*be80*/  IMAD.MOV R13, RZ, RZ, -R13 ;  /* 0x000000ffff0d7224 */ /* 0x000fc400078e0a0d */
[----:B------:R-:W-:Y:S02]  /*be90*/  @!P3 IMAD.IADD R8, R8, 0x1, -R24 ;  /* 0x000000010808b824 */ /* 0x000fe400078e0a18 */
[----:B------:R-:W-:Y:S01]  /*bea0*/  IMAD R9, R24, R13, R9 ;  /* 0x0000000d18097224 */ /* 0x000fe200078e0209 */
[----:B------:R-:W-:Y:S01]  /*beb0*/  LOP3.LUT R13, R21, 0x38, RZ, 0xfc, !PT ;  /* 0x00000038150d7812 */ /* 0x000fe200078efcff */
[----:B------:R-:W-:Y:S01]  /*bec0*/  IMAD.HI.U32 R5, R22, R7, RZ ;  /* 0x0000000716057227 */ /* 0x000fe200078e00ff */
[----:B------:R-:W-:-:S03]  /*bed0*/  ISETP.GT.U32.AND P3, PT, R24, R8, PT ;  /* 0x000000081800720c */ /* 0x000fc60003f64070 */
[----:B0-----:R-:W-:Y:S02]  /*bee0*/  IMAD.MOV.U32 R0, RZ, RZ, R4 ;  /* 0x000000ffff007224 */ /* 0x001fe400078e0004 */
[----:B------:R-:W-:Y:S02]  /*bef0*/  IMAD.MOV R5, RZ, RZ, -R5 ;  /* 0x000000ffff057224 */ /* 0x000fe400078e0a05 */
[----:B------:R-:W-:Y:S01]  /*bf00*/  @!P0 IMAD.MOV R0, RZ, RZ, -R0 ;  /* 0x000000ffff008224 */ /* 0x000fe200078e0a00 */
[C---:B------:R-:W-:Y:S01]  /*bf10*/  ISETP.GT.U32.AND P0, PT, R24.reuse, R10, PT ;  /* 0x0000000a1800720c */ /* 0x040fe20003f04070 */
[----:B------:R-:W-:Y:S02]  /*bf20*/  IMAD R7, R24, R5, R7 ;  /* 0x0000000518077224 */ /* 0x000fe400078e0207 */
[----:B------:R-:W-:Y:S01]  /*bf30*/  IMAD.HI.U32 R5, R22, R6, RZ ;  /* 0x0000000616057227 */ /* 0x000fe200078e00ff */
[----:B------:R0:W-:Y:S03]  /*bf40*/  STL [R1+0x17c], R0 ;  /* 0x00017c0001007387 */ /* 0x0001e60000100800 */
[----:B------:R-:W-:-:S02]  /*bf50*/  IMAD.MOV R5, RZ, RZ, -R5 ;  /* 0x000000ffff057224 */ /* 0x000fc400078e0a05 */
[----:B------:R-:W-:Y:S01]  /*bf60*/  @!P3 IMAD.IADD R8, R8, 0x1, -R24 ;  /* 0x000000010808b824 */ /* 0x000fe200078e0a18 */
[C---:B------:R-:W-:Y:S01]  /*bf70*/  ISETP.GT.U32.AND P3, PT, R24.reuse, R7, PT ;  /* 0x000000071800720c */ /* 0x040fe20003f64070 */
[----:B------:R-:W-:Y:S01]  /*bf80*/  IMAD R6, R24, R5, R6 ;  /* 0x0000000518067224 */ /* 0x000fe200078e0206 */
[----:B------:R-:W-:Y:S01]  /*bf90*/  LOP3.LUT R5, R21, 0x34, RZ, 0xfc, !PT ;  /* 0x0000003415057812 */ /* 0x000fe200078efcff */
[----:B------:R-:W-:Y:S02]  /*bfa0*/  @!P0 IMAD.IADD R10, R10, 0x1, -R24 ;  /* 0x000000010a0a8824 */ /* 0x000fe400078e0a18 */
[----:B0-----:R-:W-:Y:S01]  /*bfb0*/  IMAD.MOV.U32 R0, RZ, RZ, R2 ;  /* 0x000000ffff007224 */ /* 0x001fe200078e0002 */
[----:B------:R-:W-:Y:S01]  /*bfc0*/  IABS R2, R13 ;  /* 0x0000000d00027213 */ /* 0x000fe20000000000 */
[----:B------:R-:W-:Y:S01]  /*bfd0*/  IMAD.HI.U32 R4, R22, R3, RZ ;  /* 0x0000000316047227 */ /* 0x000fe200078e00ff */
[----:B------:R-:W-:-:S03]  /*bfe0*/  ISETP.GT.U32.AND P0, PT, R24, R10, PT ;  /* 0x0000000a1800720c */ /* 0x000fc60003f04070 */
[----:B------:R-:W-:Y:S01]  /*bff0*/  @!P4 IMAD.MOV R0, RZ, RZ, -R0 ;  /* 0x000000ffff00c224 */ /* 0x000fe200078e0a00 */
[----:B------:R-:W-:Y:S01]  /*c000*/  ISETP.GT.U32.AND P4, PT, R24, R9, PT ;  /* 0x000000091800720c */ /* 0x000fe20003f84070 */
[----:B------:R-:W-:Y:S02]  /*c010*/  IMAD.MOV R4, RZ, RZ, -R4 ;  /* 0x000000ffff047224 */ /* 0x000fe400078e0a04 */
[----:B------:R-:W-:Y:S01]  /*c020*/  IMAD.HI.U32 R15, R22, R2, RZ ;  /* 0x00000002160f7227 */ /* 0x000fe200078e00ff */
[----:B------:R0:W-:Y:S03]  /*c030*/  STL [R1+0x1ac], R0 ;  /* 0x0001ac0001007387 */ /* 0x0001e60000100800 */
[----:B------:R-:W-:Y:S01]  /*c040*/  IMAD R3, R24, R4, R3 ;  /* 0x0000000418037224 */ /* 0x000fe200078e0203 */
[----:B------:R-:W-:Y:S01]  /*c050*/  LOP3.LUT R4, R21, 0x36, RZ, 0xfc, !PT ;  /* 0x0000003615047812 */ /* 0x000fe200078efcff */
[----:B------:R-:W-:-:S02]  /*c060*/  IMAD.MOV R15, RZ, RZ, -R15 ;  /* 0x000000ffff0f7224 */ /* 0x000fc400078e0a0f */
[--C-:B------:R-:W-:Y:S01]  /*c070*/  @!P0 IMAD.IADD R10, R10, 0x1, -R24.reuse ;  /* 0x000000010a0a8824 */ /* 0x100fe200078e0a18 */
[C---:B------:R-:W-:Y:S01]  /*c080*/  ISETP.GT.U32.AND P0, PT, R24.reuse, R3, PT ;  /* 0x000000031800720c */ /* 0x040fe20003f04070 */
[----:B------:R-:W-:Y:S01]  /*c090*/  @!P4 IMAD.IADD R9, R9, 0x1, -R24 ;  /* 0x000000010909c824 */ /* 0x000fe200078e0a18 */
[----:B------:R-:W-:Y:S01]  /*c0a0*/  IABS R14, R4 ;  /* 0x00000004000e7213 */ /* 0x000fe20000000000 */
[----:B0-----:R-:W-:Y:S01]  /*c0b0*/  IMAD.MOV.U32 R0, RZ, RZ, R8 ;  /* 0x000000ffff007224 */ /* 0x001fe200078e0008 */
[----:B------:R-:W-:Y:S01]  /*c0c0*/  IABS R8, R5 ;  /* 0x0000000500087213 */ /* 0x000fe20000000000 */
[C---:B------:R-:W-:Y:S01]  /*c0d0*/  IMAD R2, R24.reuse, R15, R2 ;  /* 0x0000000f18027224 */ /* 0x040fe200078e0202 */
[C---:B------:R-:W-:Y:S01]  /*c0e0*/  ISETP.GT.U32.AND P4, PT, R24.reuse, R9, PT ;  /* 0x000000091800720c */ /* 0x040fe20003f84070 */
[----:B------:R-:W-:Y:S01]  /*c0f0*/  @!P1 IMAD.MOV R0, RZ, RZ, -R0 ;  /* 0x000000ffff009224 */ /* 0x000fe200078e0a00 */
[----:B------:R-:W-:Y:S01]  /*c100*/  ISETP.GT.U32.AND P1, PT, R24, R6, PT ;  /* 0x000000061800720c */ /* 0x000fe20003f24070 */
[----:B------:R-:W-:-:S02]  /*c110*/  @!P3 IMAD.IADD R7, R7, 0x1, -R24 ;  /* 0x000000010707b824 */ /* 0x000fc400078e0a18 */
[----:B------:R-:W-:Y:S01]  /*c120*/  IMAD.HI.U32 R15, R22, R14, RZ ;  /* 0x0000000e160f7227 */ /* 0x000fe200078e00ff */
[----:B------:R0:W-:Y:S02]  /*c130*/  STL [R1+0x194], R0 ;  /* 0x0001940001007387 */ /* 0x0001e40000100800 */
[----:B------:R-:W-:Y:S01]  /*c140*/  ISETP.GT.U32.AND P3, PT, R24, R7, PT ;  /* 0x000000071800720c */ /* 0x000fe20003f64070 */
[----:B------:R-:W-:Y:S01]  /*c150*/  @!P0 IMAD.IADD R3, R3, 0x1, -R24 ;  /* 0x0000000103038824 */ /* 0x000fe200078e0a18 */
[----:B------:R-:W-:Y:S01]  /*c160*/  ISETP.GE.AND P0, PT, R13, RZ, PT ;  /* 0x000000ff0d00720c */ /* 0x000fe20003f06270 */
[----:B------:R-:W-:-:S04]  /*c170*/  IMAD.HI.U32 R16, R22, R8, RZ ;  /* 0x0000000816107227 */ /* 0x000fc800078e00ff */
[--C-:B------:R-:W-:Y:S01]  /*c180*/  @!P4 IMAD.IADD R9, R9, 0x1, -R24.reuse ;  /* 0x000000010909c824 */ /* 0x100fe200078e0a18 */
[----:B------:R-:W-:Y:S01]  /*c190*/  ISETP.GT.U32.AND P4, PT, R24, R2, PT ;  /* 0x000000021800720c */ /* 0x000fe20003f84070 */
[----:B------:R-:W-:Y:S02]  /*c1a0*/  @!P1 IMAD.IADD R6, R6, 0x1, -R24 ;  /* 0x0000000106069824 */ /* 0x000fe400078e0a18 */
[----:B0-----:R-:W-:Y:S02]  /*c1b0*/  IMAD.MOV.U32 R0, RZ, RZ, R10 ;  /* 0x000000ffff007224 */ /* 0x001fe400078e000a */
[----:B------:R-:W-:Y:S01]  /*c1c0*/  @!P3 IMAD.IADD R7, R7, 0x1, -R24 ;  /* 0x000000010707b824 */ /* 0x000fe200078e0a18 */
[----:B------:R-:W-:Y:S01]  /*c1d0*/  ISETP.GT.U32.AND P1, PT, R24, R6, PT ;  /* 0x000000061800720c */ /* 0x000fe20003f24070 */
[----:B------:R-:W-:Y:S01]  /*c1e0*/  @!P6 IMAD.MOV R0, RZ, RZ, -R0 ;  /* 0x000000ffff00e224 */ /* 0x000fe200078e0a00 */
[----:B------:R-:W-:Y:S01]  /*c1f0*/  ISETP.GE.AND P6, PT, R11, RZ, PT ;  /* 0x000000ff0b00720c */ /* 0x000fe20003fc6270 */
[----:B------:R-:W-:Y:S01]  /*c200*/  IMAD.MOV R15, RZ, RZ, -R15 ;  /* 0x000000ffff0f7224 */ /* 0x000fe200078e0a0f */
[----:B------:R-:W-:Y:S01]  /*c210*/  ISETP.GE.AND P3, PT, R12, RZ, PT ;  /* 0x000000ff0c00720c */ /* 0x000fe20003f66270 */
[----:B------:R-:W-:Y:S01]  /*c220*/  IMAD.MOV.U32 R12, RZ, RZ, R7 ;  /* 0x000000ffff0c7224 */ /* 0x000fe200078e0007 */
[----:B------:R0:W-:Y:S01]  /*c230*/  STL [R1+0x14c], R0 ;  /* 0x00014c0001007387 */ /* 0x0001e20000100800 */
[----:B------:R-:W-:Y:S01]  /*c240*/  @!P4 IMAD.IADD R2, R2, 0x1, -R24 ;  /* 0x000000010202c824 */ /* 0x000fe200078e0a18 */
[----:B------:R-:W-:Y:S01]  /*c250*/  ISETP.GT.U32.AND P4, PT, R24, R3, PT ;  /* 0x000000031800720c */ /* 0x000fe20003f84070 */
[----:B------:R-:W-:Y:S01]  /*c260*/  @!P5 IMAD.MOV R12, RZ, RZ, -R12 ;  /* 0x000000ffff0cd224 */ /* 0x000fe200078e0a0c */
[C---:B------:R-:W-:Y:S01]  /*c270*/  LOP3.LUT R11, R21.reuse, 0x32, RZ, 0xfc, !PT ;  /* 0x00000032150b7812 */ /* 0x040fe200078efcff */
[----:B------:R-:W-:Y:S01]  /*c280*/  IMAD.MOV R16, RZ, RZ, -R16 ;  /* 0x000000ffff107224 */ /* 0x000fe200078e0a10 */
[----:B------:R-:W-:Y:S01]  /*c290*/  ISETP.GE.AND P5, PT, R4, RZ, PT ;  /* 0x000000ff0400720c */ /* 0x000fe20003fa6270 */
[----:B------:R-:W-:Y:S01]  /*c2a0*/  @!P1 IMAD.IADD R6, R6, 0x1, -R24 ;  /* 0x0000000106069824 */ /* 0x000fe200078e0a18 */
[----:B------:R-:W-:Y:S01]  /*c2b0*/  IABS R7, R11 ;  /* 0x0000000b00077213 */ /* 0x000fe20000000000 */
[C---:B------:R-:W-:Y:S01]  /*c2c0*/  IMAD R10, R24.reuse, R15, R14 ;  /* 0x0000000f180a7224 */ /* 0x040fe200078e020e */
[C---:B------:R-:W-:Y:S01]  /*c2d0*/  LOP3.LUT R14, R21.reuse, 0x2c, RZ, 0xfc, !PT ;  /* 0x0000002c150e7812 */ /* 0x040fe200078efcff */
[----:B0-----:R-:W-:Y:S01]  /*c2e0*/  IMAD.MOV.U32 R0, RZ, RZ, R9 ;  /* 0x000000ffff007224 */ /* 0x001fe200078e0009 */
[----:B------:R-:W-:Y:S01]  /*c2f0*/  LOP3.LUT R9, R21, 0x30, RZ, 0xfc, !PT ;  /* 0x0000003015097812 */ /* 0x000fe200078efcff */
[C---:B------:R-:W-:Y:S01]  /*c300*/  IMAD R8, R24.reuse, R16, R8 ;  /* 0x0000001018087224 */ /* 0x040fe200078e0208 */
[C---:B------:R-:W-:Y:S01]  /*c310*/  ISETP.GT.U32.AND P1, PT, R24.reuse, R10, PT ;  /* 0x0000000a1800720c */ /* 0x040fe20003f24070 */
[----:B------:R-:W-:Y:S01]  /*c320*/  @!P2 IMAD.MOV R0, RZ, RZ, -R0 ;  /* 0x000000ffff00a224 */ /* 0x000fe200078e0a00 */
[----:B------:R-:W-:Y:S01]  /*c330*/  ISETP.GT.U32.AND P2, PT, R24, R2, PT ;  /* 0x000000021800720c */ /* 0x000fe20003f44070 */
[----:B------:R-:W-:Y:S01]  /*c340*/  @!P4 IMAD.IADD R3, R3, 0x1, -R24 ;  /* 0x000000010303c824 */ /* 0x000fe200078e0a18 */
[----:B------:R-:W-:Y:S01]  /*c350*/  ISETP.GE.AND P4, PT, R5, RZ, PT ;  /* 0x000000ff0500720c */ /* 0x000fe20003f86270 */
[----:B------:R-:W-:Y:S01]  /*c360*/  IMAD.HI.U32 R5, R22, R7, RZ ;  /* 0x0000000716057227 */ /* 0x000fe200078e00ff */
[----:B------:R0:W-:Y:S01]  /*c370*/  STL [R1+0x60], R0 ;  /* 0x0000600001007387 */ /* 0x0001e20000100800 */
[----:B------:R-:W-:-:S02]  /*c380*/  IABS R4, R9 ;  /* 0x0000000900047213 */ /* 0x000fc40000000000 */
[----:B------:R-:W-:Y:S01]  /*c390*/  IMAD.MOV R5, RZ, RZ, -R5 ;  /* 0x000000ffff057224 */ /* 0x000fe200078e0a05 */
[----:B------:R1:W-:Y:S03]  /*c3a0*/  STL [R1+0x80], R12 ;  /* 0x0000800c01007387 */ /* 0x0003e60000100800 */
[--C-:B------:R-:W-:Y:S01]  /*c3b0*/  @!P1 IMAD.IADD R10, R10, 0x1, -R24.reuse ;  /* 0x000000010a0a9824 */ /* 0x100fe200078e0a18 */
[----:B------:R-:W-:Y:S01]  /*c3c0*/  ISETP.GE.AND P1, PT, R9, RZ, PT ;  /* 0x000000ff0900720c */ /* 0x000fe20003f26270 */
[----:B------:R-:W-:Y:S01]  /*c3d0*/  @!P2 IMAD.IADD R2, R2, 0x1, -R24 ;  /* 0x000000010202a824 */ /* 0x000fe200078e0a18 */
[----:B------:R-:W-:Y:S01]  /*c3e0*/  ISETP.GE.AND P2, PT, R11, RZ, PT ;  /* 0x000000ff0b00720c */ /* 0x000fe20003f46270 */
[----:B0-----:R-:W-:Y:S01]  /*c3f0*/  IMAD.MOV.U32 R0, RZ, RZ, R6 ;  /* 0x000000ffff007224 */ /* 0x001fe200078e0006 */
[C---:B------:R-:W-:Y:S01]  /*c400*/  LOP3.LUT R9, R21.reuse, 0x28, RZ, 0xfc, !PT ;  /* 0x0000002815097812 */ /* 0x040fe200078efcff */
[C---:B------:R-:W-:Y:S01]  /*c410*/  IMAD R11, R24.reuse, R5, R7 ;  /* 0x00000005180b7224 */ /* 0x040fe200078e0207 */
[----:B------:R-:W-:Y:S01]  /*c420*/  LOP3.LUT R5, R21, 0x2a, RZ, 0xfc, !PT ;  /* 0x0000002a15057812 */ /* 0x000fe200078efcff */
[----:B------:R-:W-:Y:S01]  /*c430*/  @!P6 IMAD.MOV R0, RZ, RZ, -R0 ;  /* 0x000000ffff00e224 */ /* 0x000fe200078e0a00 */
[----:B------:R-:W-:Y:S01]  /*c440*/  ISETP.GT.U32.AND P6, PT, R24, R8, PT ;  /* 0x000000081800720c */ /* 0x000fe20003fc4070 */
[----:B-1----:R-:W0:Y:S01]  /*c450*/  I2F.RP R12, R19 ;  /* 0x00000013000c7306 */ /* 0x002e220000209400 */
[----:B------:R-:W-:-:S02]  /*c460*/  IABS R7, R5 ;  /* 0x0000000500077213 */ /* 0x000fc40000000000 */
[----:B------:R1:W-:Y:S01]  /*c470*/  STL [R1+0x90], R0 ;  /* 0x0000900001007387 */ /* 0x0003e20000100800 */
[----:B------:R-:W-:-:S08]  /*c480*/  IABS R6, R9 ;  /* 0x0000000900067213 */ /* 0x000fd00000000000 */
[----:B------:R-:W-:Y:S01]  /*c490*/  @!P6 IMAD.IADD R8, R8, 0x1, -R24 ;  /* 0x000000010808e824 */ /* 0x000fe200078e0a18 */
[----:B------:R-:W-:Y:S01]  /*c4a0*/  ISETP.GT.U32.AND P6, PT, R24, R10, PT ;  /* 0x0000000a1800720c */ /* 0x000fe20003fc4070 */
[----:B-1----:R-:W-:Y:S02]  /*c4b0*/  IMAD.MOV.U32 R0, RZ, RZ, R3 ;  /* 0x000000ffff007224 */ /* 0x002fe400078e0003 */
[----:B------:R-:W-:-:S04]  /*c4c0*/  IMAD.HI.U32 R3, R22, R4, RZ ;  /* 0x0000000416037227 */ /* 0x000fc800078e00ff */
[----:B------:R-:W-:Y:S01]  /*c4d0*/  @!P3 IMAD.MOV R0, RZ, RZ, -R0 ;  /* 0x000000ffff00b224 */ /* 0x000fe200078e0a00 */
[----:B------:R-:W-:Y:S01]  /*c4e0*/  ISETP.GT.U32.AND P3, PT, R24, R8, PT ;  /* 0x000000081800720c */ /* 0x000fe20003f64070 */
[----:B------:R-:W-:-:S03]  /*c4f0*/  IMAD.MOV R3, RZ, RZ, -R3 ;  /* 0x000000ffff037224 */ /* 0x000fc600078e0a03 */
[----:B------:R1:W-:Y:S01]  /*c500*/  STL [R1+0xb0], R0 ;  /* 0x0000b00001007387 */ /* 0x0003e20000100800 */
[----:B------:R-:W-:Y:S02]  /*c510*/  @!P6 IMAD.IADD R10, R10, 0x1, -R24 ;  /* 0x000000010a0ae824 */ /* 0x000fe400078e0a18 */
[----:B------:R-:W-:Y:S01]  /*c520*/  IMAD R3, R24, R3, R4 ;  /* 0x0000000318037224 */ /* 0x000fe200078e0204 */
[----:B------:R-:W-:Y:S01]  /*c530*/  LOP3.LUT R4, R21, 0x2e, RZ, 0xfc, !PT ;  /* 0x0000002e15047812 */ /* 0x000fe200078efcff */
[----:B------:R-:W-:-:S03]  /*c540*/  IMAD.MOV.U32 R13, RZ, RZ, R10 ;  /* 0x000000ffff0d7224 */ /* 0x000fc600078e000a */
[----:B------:R-:W-:Y:S01]  /*c550*/  ISETP.GE.AND P6, PT, R4, RZ, PT ;  /* 0x000000ff0400720c */ /* 0x000fe20003fc6270 */
[----:B------:R-:W-:Y:S01]  /*c560*/  @!P3 IMAD.IADD R8, R8, 0x1, -R24 ;  /* 0x000000010808b824 */ /* 0x000fe200078e0a18 */
[----:B------:R-:W-:Y:S01]  /*c570*/  IABS R4, R4 ;  /* 0x0000000400047213 */ /* 0x000fe20000000000 */
[----:B-1----:R-:W-:Y:S01]  /*c580*/  IMAD.MOV.U32 R0, RZ, RZ, R2 ;  /* 0x000000ffff007224 */ /* 0x002fe200078e0002 */
[----:B------:R-:W-:Y:S01]  /*c590*/  ISETP.GE.AND P3, PT, R14, RZ, PT ;  /* 0x000000ff0e00720c */ /* 0x000fe20003f66270 */
[----:B------:R-:W-:Y:S01]  /*c5a0*/  @!P5 IMAD.MOV R13, RZ, RZ, -R13 ;  /* 0x000000ffff0dd224 */ /* 0x000fe200078e0a0d */
[C---:B------:R-:W-:Y:S01]  /*c5b0*/  ISETP.GT.U32.AND P5, PT, R24.reuse, R3, PT ;  /* 0x000000031800720c */ /* 0x040fe20003fa4070 */
[----:B------:R-:W-:Y:S01]  /*c5c0*/  @!P0 IMAD.MOV R0, RZ, RZ, -R0 ;  /* 0x000000ffff008224 */ /* 0x000fe200078e0a00 */
[----:B------:R-:W-:Y:S01]  /*c5d0*/  ISETP.GT.U32.AND P0, PT, R24, R11, PT ;  /* 0x0000000b1800720c */ /* 0x000fe20003f04070 */
[----:B------:R-:W-:Y:S01]  /*c5e0*/  IMAD.HI.U32 R2, R22, R4, RZ ;  /* 0x0000000416027227 */ /* 0x000fe200078e00ff */
[----:B------:R-:W-:-:S02]  /*c5f0*/  IABS R14, R14 ;  /* 0x0000000e000e7213 */ /* 0x000fc40000000000 */
[----:B------:R1:W-:Y:S01]  /*c600*/  STL [R1+0x11c], R0 ;  /* 0x00011c0001007387 */ /* 0x0003e20000100800 */
[----:B------:R-:W-:Y:S02]  /*c610*/  IMAD.MOV R2, RZ, RZ, -R2 ;  /* 0x000000ffff027224 */ /* 0x000fe400078e0a02 */
[----:B------:R-:W-:Y:S01]  /*c620*/  IMAD.HI.U32 R10, R22, R14, RZ ;  /* 0x0000000e160a7227 */ /* 0x000fe200078e00ff */
[----:B------:R2:W-:Y:S03]  /*c630*/  STL [R1+0xf8], R13 ;  /* 0x0000f80d01007387 */ /* 0x0005e60000100800 */
[----:B------:R-:W-:Y:S02]  /*c640*/  IMAD R4, R24, R2, R4 ;  /* 0x0000000218047224 */ /* 0x000fe400078e0204 */
[----:B------:R-:W-:Y:S01]  /*c650*/  @!P0 IMAD.IADD R11, R11, 0x1, -R24 ;  /* 0x000000010b0b8824 */ /* 0x000fe200078e0a18 */
[----:B0-----:R0:W3:Y:S01]  /*c660*/  MUFU.RCP R2, R12 ;  /* 0x0000000c00027308 */ /* 0x0010e20000001000 */
[----:B-1----:R-:W-:-:S02]  /*c670*/  IMAD.MOV.U32 R0, RZ, RZ, R8 ;  /* 0x000000ffff007224 */ /* 0x002fc400078e0008 */
[----:B------:R-:W-:Y:S01]  /*c680*/  @!P5 IMAD.IADD R3, R3, 0x1, -R24 ;  /* 0x000000010303d824 */ /* 0x000fe200078e0a18 */
[C---:B------:R-:W-:Y:S01]  /*c690*/  ISETP.GT.U32.AND P0, PT, R24.reuse, R11, PT ;  /* 0x0000000b1800720c */ /* 0x040fe20003f04070 */
[----:B------:R-:W-:Y:S01]  /*c6a0*/  @!P4 IMAD.MOV R0, RZ, RZ, -R0 ;  /* 0x000000ffff00c224 */ /* 0x000fe200078e0a00 */
[----:B------:R-:W-:Y:S01]  /*c6b0*/  ISETP.GE.AND P4, PT, R5, RZ, PT ;  /* 0x000000ff0500720c */ /* 0x000fe20003f86270 */
[----:B------:R-:W-:Y:S01]  /*c6c0*/  IMAD.MOV.U32 R5, RZ, RZ, R7 ;  /* 0x000000ffff057224 */ /* 0x000fe200078e0007 */
[----:B------:R-:W-:Y:S01]  /*c6d0*/  ISETP.GT.U32.AND P5, PT, R24, R3, PT ;  /* 0x000000031800720c */ /* 0x000fe20003fa4070 */
[C---:B------:R-:W-:Y:S01]  /*c6e0*/  IMAD.HI.U32 R7, R22.reuse, R6, RZ ;  /* 0x0000000616077227 */ /* 0x040fe200078e00ff */
[----:B------:R1:W-:Y:S01]  /*c6f0*/  STL [R1+0xfc], R0 ;  /* 0x0000fc0001007387 */ /* 0x0003e20000100800 */
[C---:B--2---:R-:W-:Y:S02]  /*c700*/  LOP3.LUT R13, R21.reuse, 0x26, RZ, 0xfc, !PT ;  /* 0x00000026150d7812 */ /* 0x044fe400078efcff */
[----:B------:R-:W-:Y:S01]  /*c710*/  IMAD.HI.U32 R8, R22, R5, RZ ;  /* 0x0000000516087227 */ /* 0x000fe200078e00ff */
[----:B0-----:R-:W-:-:S02]  /*c720*/  LOP3.LUT R12, R21, 0x22, RZ, 0xfc, !PT ;  /* 0x00000022150c7812 */ /* 0x001fc400078efcff */
[----:B---3--:R-:W-:Y:S01]  /*c730*/  IADD3 R2, R2, 0xffffffe, RZ ;  /* 0x0ffffffe02027810 */ /* 0x008fe20007ffe0ff */
[----:B------:R-:W-:Y:S01]  /*c740*/  @!P0 IMAD.IADD R11, R11, 0x1, -R24 ;  /* 0x000000010b0b8824 */ /* 0x000fe200078e0a18 */
[----:B------:R-:W-:Y:S01]  /*c750*/  ISETP.GT.U32.AND P0, PT, R24, R4, PT ;  /* 0x000000041800720c */ /* 0x000fe20003f04070 */
[----:B------:R-:W-:Y:S02]  /*c760*/  IMAD.MOV R8, RZ, RZ, -R8 ;  /* 0x000000ffff087224 */ /* 0x000fe400078e0a08 */
[----:B-1----:R-:W-:Y:S01]  /*c770*/  IMAD.MOV.U32 R0, RZ, RZ, R11 ;  /* 0x000000ffff007224 */ /* 0x002fe200078e000b */
[----:B------:R-:W-:Y:S01]  /*c780*/  LOP3.LUT R11, R21, 0x24, RZ, 0xfc, !PT ;  /* 0x00000024150b7812 */ /* 0x000fe200078efcff */
[----:B------:R-:W-:Y:S02]  /*c790*/  @!P5 IMAD.IADD R3, R3, 0x1, -R24 ;  /* 0x000000010303d824 */ /* 0x000fe400078e0a18 */
[----:B------:R-:W-:Y:S01]  /*c7a0*/  @!P2 IMAD.MOV R0, RZ, RZ, -R0 ;  /* 0x000000ffff00a224 */ /* 0x000fe200078e0a00 */
[----:B------:R-:W-:Y:S01]  /*c7b0*/  ISETP.GE.AND P2, PT, R9, RZ, PT ;  /* 0x000000ff0900720c */ /* 0x000fe20003f46270 */
[----:B------:R-:W-:Y:S01]  /*c7c0*/  IMAD.MOV R10, RZ, RZ, -R10 ;  /* 0x000000ffff0a7224 */ /* 0x000fe200078e0a0a */
[----:B------:R-:W-:Y:S01]  /*c7d0*/  IABS R9, R12 ;  /* 0x0000000c00097213 */ /* 0x000fe20000000000 */
[----:B------:R-:W-:Y:S01]  /*c7e0*/  IMAD.MOV R7, RZ, RZ, -R7 ;  /* 0x000000ffff077224 */ /* 0x000fe200078e0a07 */
[----:B------:R0:W-:Y:S01]  /*c7f0*/  STL [R1+0xc8], R0 ;  /* 0x0000c80001007387 */ /* 0x0001e20000100800 */
[----:B------:R-:W-:-:S02]  /*c800*/  @!P0 IMAD.IADD R4, R4, 0x1, -R24 ;  /* 0x0000000104048824 */ /* 0x000fc400078e0a18 */
[C---:B------:R-:W-:Y:S01]  /*c810*/  IMAD R5, R24.reuse, R8, R5 ;  /* 0x0000000818057224 */ /* 0x040fe200078e0205 */
[----:B------:R-:W2:Y:S01]  /*c820*/  LDL R28, [R1+0xb5c] ;  /* 0x000b5c00011c7983 */ /* 0x000ea20000100800 */
[C---:B------:R-:W-:Y:S01]  /*c830*/  IMAD R14, R24.reuse, R10, R14 ;  /* 0x0000000a180e7224 */ /* 0x040fe200078e020e */
[C---:B------:R-:W-:Y:S01]  /*c840*/  ISETP.GT.U32.AND P0, PT, R24.reuse, R4, PT ;  /* 0x000000041800720c */ /* 0x040fe20003f04070 */
[C---:B------:R-:W-:Y:S01]  /*c850*/  IMAD R6, R24.reuse, R7, R6 ;  /* 0x0000000718067224 */ /* 0x040fe200078e0206 */
[----:B------:R-:W-:Y:S01]  /*c860*/  IABS R7, R13 ;  /* 0x0000000d00077213 */ /* 0x000fe20000000000 */
[----:B0-----:R-:W-:Y:S01]  /*c870*/  IMAD.MOV.U32 R0, RZ, RZ, R3 ;  /* 0x000000ffff007224 */ /* 0x001fe200078e0003 */
[----:B------:R-:W-:-:S03]  /*c880*/  ISETP.GT.U32.AND P5, PT, R24, R14, PT ;  /* 0x0000000e1800720c */ /* 0x000fc60003fa4070 */
[----:B------:R-:W-:Y:S01]  /*c890*/  IMAD.HI.U32 R3, R22, R7, RZ ;  /* 0x0000000716037227 */ /* 0x000fe200078e00ff */
[----:B------:R-:W-:-:S03]  /*c8a0*/  IABS R8, R11 ;  /* 0x0000000b00087213 */ /* 0x000fc60000000000 */
[----:B------:R-:W-:Y:S01]  /*c8b0*/  @!P1 IMAD.MOV R0, RZ, RZ, -R0 ;  /* 0x000000ffff009224 */ /* 0x000fe200078e0a00 */
[----:B------:R-:W-:Y:S01]  /*c8c0*/  ISETP.GT.U32.AND P1, PT, R24, R5, PT ;  /* 0x000000051800720c */ /* 0x000fe20003f24070 */
[----:B------:R-:W-:Y:S01]  /*c8d0*/  @!P0 IMAD.IADD R4, R4, 0x1, -R24 ;  /* 0x0000000104048824 */ /* 0x000fe200078e0a18 */
[----:B------:R-:W-:Y:S01]  /*c8e0*/  ISETP.GT.U32.AND P0, PT, R24, R6, PT ;  /* 0x000000061800720c */ /* 0x000fe20003f04070 */
[----:B------:R-:W-:Y:S02]  /*c8f0*/  IMAD.MOV R3, RZ, RZ, -R3 ;  /* 0x000000ffff037224 */ /* 0x000fe400078e0a03 */
[----:B------:R-:W-:-:S04]  /*c900*/  IMAD.HI.U32 R10, R22, R8, RZ ;  /* 0x00000008160a7227 */ /* 0x000fc800078e00ff */
[----:B------:R-:W-:-:S04]  /*c910*/  @!P5 IMAD.IADD R14, R14, 0x1, -R24 ;  /* 0x000000010e0ed824 */ /* 0x000fc800078e0a18 */
[--C-:B------:R-:W-:Y:S02]  /*c920*/  @!P1 IMAD.IADD R5, R5, 0x1, -R24.reuse ;  /* 0x0000000105059824 */ /* 0x100fe400078e0a18 */
[----:B------:R-:W-:-:S03]  /*c930*/  @!P0 IMAD.IADD R6, R6, 0x1, -R24 ;  /* 0x0000000106068824 */ /* 0x000fc600078e0a18 */
[C---:B------:R-:W-:Y:S01]  /*c940*/  ISETP.GT.U32.AND P1, PT, R24.reuse, R5, PT ;  /* 0x000000051800720c */ /* 0x040fe20003f24070 */
[C---:B------:R-:W-:Y:S01]  /*c950*/  IMAD R7, R24.reuse, R3, R7 ;  /* 0x0000000318077224 */ /* 0x040fe200078e0207 */
[C---:B------:R-:W-:Y:S01]  /*c960*/  ISETP.GT.U32.AND P5, PT, R24.reuse, R14, PT ;  /* 0x0000000e1800720c */ /* 0x040fe20003fa4070 */
[----:B------:R0:W1:Y:S01]  /*c970*/  F2I.FTZ.U32.TRUNC.NTZ R3, R2 ;  /* 0x0000000200037305 */ /* 0x000062000021f000 */
[----:B------:R-:W-:Y:S01]  /*c980*/  ISETP.GT.U32.AND P0, PT, R24, R6, PT ;  /* 0x000000061800720c */ /* 0x000fe20003f04070 */
[----:B------:R-:W-:Y:S02]  /*c990*/  IMAD.MOV R10, RZ, RZ, -R10 ;  /* 0x000000ffff0a7224 */ /* 0x000fe400078e0a0a */
[----:B0-----:R-:W-:-:S04]  /*c9a0*/  IMAD.HI.U32 R2, R22, R9, RZ ;  /* 0x0000000916027227 */ /* 0x001fc800078e00ff */
[C---:B------:R-:W-:Y:S02]  /*c9b0*/  IMAD R8, R24.reuse, R10, R8 ;  /* 0x0000000a18087224 */ /* 0x040fe400078e0208 */
[----:B------:R-:W-:Y:S02]  /*c9c0*/  IMAD.MOV R2, RZ, RZ, -R2 ;  /* 0x000000ffff027224 */ /* 0x000fe400078e0a02 */
[--C-:B------:R-:W-:Y:S01]  /*c9d0*/  @!P1 IMAD.IADD R5, R5, 0x1, -R24.reuse ;  /* 0x0000000105059824 */ /* 0x100fe200078e0a18 */
[C---:B------:R-:W-:Y:S01]  /*c9e0*/  ISETP.GT.U32.AND P1, PT, R24.reuse, R8, PT ;  /* 0x000000081800720c */ /* 0x040fe20003f24070 */
[----:B------:R-:W-:Y:S02]  /*c9f0*/  IMAD R9, R24, R2, R9 ;  /* 0x0000000218097224 */ /* 0x000fe400078e0209 */
[--C-:B------:R-:W-:Y:S01]  /*ca00*/  @!P5 IMAD.IADD R14, R14, 0x1, -R24.reuse ;  /* 0x000000010e0ed824 */ /* 0x100fe200078e0a18 */
[----:B------:R-:W-:Y:S01]  /*ca10*/  ISETP.GT.U32.AND P5, PT, R24, R7, PT ;  /* 0x000000071800720c */ /* 0x000fe20003fa4070 */
[----:B------:R-:W-:Y:S01]  /*ca20*/  @!P0 IMAD.IADD R6, R6, 0x1, -R24 ;  /* 0x0000000106068824 */ /* 0x000fe200078e0a18 */
[----:B------:R-:W-:Y:S01]  /*ca30*/  ISETP.GT.U32.AND P0, PT, R24, R9, PT ;  /* 0x000000091800720c */ /* 0x000fe20003f04070 */
[----:B-1----:R-:W-:-:S02]  /*ca40*/  IMAD.MOV R18, RZ, RZ, -R3 ;  /* 0x000000ffff127224 */ /* 0x002fc400078e0a03 */
[----:B------:R-:W-:Y:S02]  /*ca50*/  IMAD.MOV.U32 R2, RZ, RZ, RZ ;  /* 0x000000ffff027224 */ /* 0x000fe400078e00ff */
[----:B------:R-:W-:Y:S01]  /*ca60*/  IMAD R18, R18, R19, RZ ;  /* 0x0000001312127224 */ /* 0x000fe200078e02ff */
[----:B------:R-:W-:Y:S01]  /*ca70*/  LOP3.LUT R29, R21, 0x20, RZ, 0xfc, !PT ;  /* 0x00000020151d7812 */ /* 0x000fe200078efcff */
[----:B------:R-:W-:Y:S02]  /*ca80*/  @!P1 IMAD.IADD R8, R8, 0x1, -R24 ;  /* 0x0000000108089824 */ /* 0x000fe400078e0a18 */
[----:B------:R-:W-:Y:S01]  /*ca90*/  IMAD.HI.U32 R2, R3, R18, R2 ;  /* 0x0000001203027227 */ /* 0x000fe200078e0002 */
[----:B------:R-:W-:-:S03]  /*caa0*/  IABS R15, R29 ;  /* 0x0000001d000f7213 */ /* 0x000fc60000000000 */
[--C-:B------:R-:W-:Y:S02]  /*cab0*/  @!P5 IMAD.IADD R7, R7, 0x1, -R24.reuse ;  /* 0x000000010707d824 */ /* 0x100fe400078e0a18 */
[----:B------:R-:W-:Y:S01]  /*cac0*/  @!P0 IMAD.IADD R9, R9, 0x1, -R24 ;  /* 0x0000000109098824 */ /* 0x000fe200078e0a18 */
[----:B------:R-:W-:Y:S01]  /*cad0*/  ISETP.GT.U32.AND P0, PT, R24, R8, PT ;  /* 0x000000081800720c */ /* 0x000fe20003f04070 */
[----:B------:R-:W-:Y:S01]  /*cae0*/  IMAD.HI.U32 R16, R22, R15, RZ ;  /* 0x0000000f16107227 */ /* 0x000fe200078e00ff */
[----:B------:R-:W-:Y:S01]  /*caf0*/  ISETP.GT.U32.AND P5, PT, R24, R7, PT ;  /* 0x000000071800720c */ /* 0x000fe20003fa4070 */
[----:B------:R0:W-:Y:S01]  /*cb00*/  STL [R1+0xd0], R0 ;  /* 0x0000d00001007387 */ /* 0x0001e20000100800 */
[----:B------:R-:W-:Y:S01]  /*cb10*/  IABS R10, R21 ;  /* 0x00000015000a7213 */ /* 0x000fe20000000000 */
[----:B------:R-:W-:Y:S02]  /*cb20*/  IMAD.MOV R16, RZ, RZ, -R16 ;  /* 0x000000ffff107224 */ /* 0x000fe400078e0a10 */
[----:B0-----:R-:W-:-:S02]  /*cb30*/  IMAD.MOV.U32 R0, RZ, RZ, R4 ;  /* 0x000000ffff007224 */ /* 0x001fc400078e0004 */
[----:B------:R-:W-:Y:S02]  /*cb40*/  IMAD.MOV.U32 R4, RZ, RZ, R14 ;  /* 0x000000ffff047224 */ /* 0x000fe400078e000e */
[C---:B------:R-:W-:Y:S02]  /*cb50*/  IMAD R3, R24.reuse, R16, R15 ;  /* 0x0000001018037224 */ /* 0x040fe400078e020f */
[----:B------:R-:W-:Y:S01]  /*cb60*/  @!P3 IMAD.MOV R4, RZ, RZ, -R4 ;  /* 0x000000ffff04b224 */ /* 0x000fe200078e0a04 */
[----:B------:R-:W-:Y:S01]  /*cb70*/  ISETP.GT.U32.AND P3, PT, R24, R9, PT ;  /* 0x000000091800720c */ /* 0x000fe20003f64070 */
[----:B------:R-:W-:Y:S02]  /*cb80*/  @!P0 IMAD.IADD R8, R8, 0x1, -R24 ;  /* 0x0000000108088824 */ /* 0x000fe400078e0a18 */
[----:B------:R-:W-:Y:S01]  /*cb90*/  IMAD.HI.U32 R17, R22, R10, RZ ;  /* 0x0000000a16117227 */ /* 0x000fe200078e00ff */
[----:B------:R-:W-:-:S03]  /*cba0*/  LOP3.LUT R15, R21, 0x1e, RZ, 0xfc, !PT ;  /* 0x0000001e150f7812 */ /* 0x000fc600078efcff */
[----:B------:R-:W-:Y:S01]  /*cbb0*/  @!P5 IMAD.IADD R7, R7, 0x1, -R24 ;  /* 0x000000010707d824 */ /* 0x000fe200078e0a18 */
[C---:B------:R-:W-:Y:S01]  /*cbc0*/  ISETP.GT.U32.AND P5, PT, R24.reuse, R3, PT ;  /* 0x000000031800720c */ /* 0x040fe20003fa4070 */
[----:B------:R-:W-:Y:S02]  /*cbd0*/  IMAD.MOV R17, RZ, RZ, -R17 ;  /* 0x000000ffff117224 */ /* 0x000fe400078e0a11 */
[----:B------:R-:W-:Y:S01]  /*cbe0*/  @!P6 IMAD.MOV R0, RZ, RZ, -R0 ;  /* 0x000000ffff00e224 */ /* 0x000fe200078e0a00 */
[----:B------:R-:W-:Y:S01]  /*cbf0*/  ISETP.GE.AND P6, PT, R13, RZ, PT ;  /* 0x000000ff0d00720c */ /* 0x000fe20003fc6270 */
[C---:B------:R-:W-:Y:S01]  /*cc00*/  IMAD R10, R24.reuse, R17, R10 ;  /* 0x00000011180a7224 */ /* 0x040fe200078e020a */
[----:B------:R-:W-:Y:S02]  /*cc10*/  LOP3.LUT R13, R21, 0x1c, RZ, 0xfc, !PT ;  /* 0x0000001c150d7812 */ /* 0x000fe400078efcff */
[----:B------:R-:W-:Y:S01]  /*cc20*/  IABS R16, R15 ;  /* 0x0000000f00107213 */ /* 0x000fe20000000000 */
[----:B------:R-:W-:Y:S01]  /*cc30*/  @!P3 IMAD.IADD R9, R9, 0x1, -R24 ;  /* 0x000000010909b824 */ /* 0x000fe200078e0a18 */
[----:B------:R-:W-:-:S02]  /*cc40*/  ISETP.GT.U32.AND P1, PT, R24, R10, PT ;  /* 0x0000000a1800720c */ /* 0x000fc40003f24070 */
[----:B------:R-:W-:Y:S02]  /*cc50*/  IABS R14, R13 ;  /* 0x0000000d000e7213 */ /* 0x000fe40000000000 */
[----:B------:R-:W-:Y:S01]  /*cc60*/  ISETP.GE.AND P3, PT, R11, RZ, PT ;  /* 0x000000ff0b00720c */ /* 0x000fe20003f66270 */
[----:B------:R-:W-:-:S04]  /*cc70*/  IMAD.HI.U32 R11, R22, R16, RZ ;  /* 0x00000010160b7227 */ /* 0x000fc800078e00ff */
[----:B------:R-:W-:Y:S01]  /*cc80*/  @!P5 IMAD.IADD R3, R3, 0x1, -R24 ;  /* 0x000000010303d824 */ /* 0x000fe200078e0a18 */
[----:B------:R-:W-:Y:S01]  /*cc90*/  ISETP.GE.AND P5, PT, R12, RZ, PT ;  /* 0x000000ff0c00720c */ /* 0x000fe20003fa6270 */
[----:B------:R-:W-:Y:S02]  /*cca0*/  @!P4 IMAD.MOV R5, RZ, RZ, -R5 ;  /* 0x000000ffff05c224 */ /* 0x000fe400078e0a05 */
[----:B------:R-:W-:-:S04]  /*ccb0*/  IMAD.HI.U32 R12, R22, R14, RZ ;  /* 0x0000000e160c7227 */ /* 0x000fc800078e00ff */
[----:B------:R-:W-:Y:S01]  /*ccc0*/  IMAD.MOV R11, RZ, RZ, -R11 ;  /* 0x000000ffff0b7224 */ /* 0x000fe200078e0a0b */
[----:B------:R-:W-:Y:S01]  /*ccd0*/  LOP3.LUT R27, R21, 0x18, RZ, 0xfc, !PT ;  /* 0x00000018151b7812 */ /* 0x000fe200078efcff */
[----:B------:R-:W-:Y:S02]  /*cce0*/  IMAD.MOV R12, RZ, RZ, -R12 ;  /* 0x000000ffff0c7224 */ /* 0x000fe400078e0a0c */
[----:B------:R-:W-:Y:S02]  /*ccf0*/  IMAD R11, R24, R11, R16 ;  /* 0x0000000b180b7224 */ /* 0x000fe400078e0210 */
[----:B------:R-:W-:Y:S02]  /*cd00*/  @!P1 IMAD.IADD R10, R10, 0x1, -R24 ;  /* 0x000000010a0a9824 */ /* 0x000fe400078e0a18 */
[C---:B------:R-:W-:Y:S01]  /*cd10*/  IMAD R12, R24.reuse, R12, R14 ;  /* 0x0000000c180c7224 */ /* 0x040fe200078e020e */
[----:B------:R-:W-:Y:S01]  /*cd20*/  IABS R14, R27 ;  /* 0x0000001b000e7213 */ /* 0x000fe20000000000 */
[----:B------:R-:W-:Y:S01]  /*cd30*/  @!P2 IMAD.MOV R6, RZ, RZ, -R6 ;  /* 0x000000ffff06a224 */ /* 0x000fe200078e0a06 */
[C---:B------:R-:W-:Y:S01]  /*cd40*/  ISETP.GT.U32.AND P2, PT, R24.reuse, R11, PT ;  /* 0x0000000b1800720c */ /* 0x040fe20003f44070 */
[----:B------:R-:W-:Y:S01]  /*cd50*/  @!P6 IMAD.MOV R7, RZ, RZ, -R7 ;  /* 0x000000ffff07e224 */ /* 0x000fe200078e0a07 */
[----:B------:R-:W-:-:S02]  /*cd60*/  ISETP.GT.U32.AND P1, PT, R24, R10, PT ;  /* 0x0000000a1800720c */ /* 0x000fc40003f24070 */
[----:B------:R-:W-:Y:S01]  /*cd70*/  ISETP.GT.U32.AND P6, PT, R24, R12, PT ;  /* 0x0000000c1800720c */ /* 0x000fe20003fc4070 */
[----:B------:R0:W-:Y:S01]  /*cd80*/  STL [R1+0xd1c], R29 ;  /* 0x000d1c1d01007387 */ /* 0x0001e20000100800 */
[----:B------:R-:W-:-:S04]  /*cd90*/  LOP3.LUT R17, R21, 0x14, RZ, 0xfc, !PT ;  /* 0x0000001415117812 */ /* 0x000fc800078efcff */
[----:B------:R-:W-:-:S03]  /*cda0*/  IABS R16, R17 ;  /* 0x0000001100107213 */ /* 0x000fc60000000000 */
[--C-:B------:R-:W-:Y:S02]  /*cdb0*/  @!P2 IMAD.IADD R11, R11, 0x1, -R24.reuse ;  /* 0x000000010b0ba824 */ /* 0x100fe400078e0a18 */
[--C-:B------:R-:W-:Y:S01]  /*cdc0*/  @!P1 IMAD.IADD R10, R10, 0x1, -R24.reuse ;  /* 0x000000010a0a9824 */ /* 0x100fe200078e0a18 */
[----:B------:R-:W-:Y:S01]  /*cdd0*/  ISETP.GE.AND P1, PT, R15, RZ, PT ;  /* 0x000000ff0f00720c */ /* 0x000fe20003f26270 */
[----:B------:R-:W-:Y:S01]  /*cde0*/  @!P6 IMAD.IADD R12, R12, 0x1, -R24 ;  /* 0x000000010c0ce824 */ /* 0x000fe200078e0a18 */
[----:B0-----:R-:W-:Y:S01]  /*cdf0*/  LOP3.LUT R29, R21, 0xc, RZ, 0xfc, !PT ;  /* 0x0000000c151d7812 */ /* 0x001fe200078efcff */
[----:B------:R-:W-:Y:S02]  /*ce00*/  @!P3 IMAD.MOV R8, RZ, RZ, -R8 ;  /* 0x000000ffff08b224 */ /* 0x000fe400078e0a08 */
[----:B------:R-:W-:Y:S01]  /*ce10*/  @!P5 IMAD.MOV R9, RZ, RZ, -R9 ;  /* 0x000000ffff09d224 */ /* 0x000fe200078e0a09 */
[----:B--2---:R-:W-:-:S05]  /*ce20*/  IABS R18, R28 ;  /* 0x0000001c00127213 */ /* 0x004fca0000000000 */
[----:B------:R-:W-:-:S04]  /*ce30*/  IMAD.HI.U32 R2, R2, R18, RZ ;  /* 0x0000001202027227 */ /* 0x000fc800078e00ff */
[----:B------:R-:W-:-:S04]  /*ce40*/  IMAD.MOV R2, RZ, RZ, -R2 ;  /* 0x000000ffff027224 */ /* 0x000fc800078e0a02 */
[----:B------:R-:W-:-:S05]  /*ce50*/  IMAD R2, R19, R2, R18 ;  /* 0x0000000213027224 */ /* 0x000fca00078e0212 */
[----:B------:R-:W-:-:S13]  /*ce60*/  ISETP.GT.U32.AND P0, PT, R19, R2, PT ;  /* 0x000000021300720c */ /* 0x000fda0003f04070 */
[----:B------:R-:W-:Y:S01]  /*ce70*/  @!P0 IMAD.IADD R2, R2, 0x1, -R19 ;  /* 0x0000000102028824 */ /* 0x000fe200078e0a13 */
[----:B------:R-:W-:Y:S02]  /*ce80*/  ISETP.GE.AND P0, PT, R13, RZ, PT ;  /* 0x000000ff0d00720c */ /* 0x000fe40003f06270 */
[----:B------:R-:W-:Y:S02]  /*ce90*/  LOP3.LUT R13, R21, 0x1a, RZ, 0xfc, !PT ;  /* 0x0000001a150d7812 */ /* 0x000fe400078efcff */
[----:B------:R-:W-:Y:S02]  /*cea0*/  ISETP.GT.U32.AND P4, PT, R19, R2, PT ;  /* 0x000000021300720c */ /* 0x000fe40003f84070 */
[----:B------:R-:W-:-:S05]  /*ceb0*/  IABS R20, R13 ;  /* 0x0000000d00147213 */ /* 0x000fca0000000000 */
[----:B------:R-:W-:-:S04]  /*cec0*/  IMAD.HI.U32 R23, R22, R20, RZ ;  /* 0x0000001416177227 */ /* 0x000fc800078e00ff */
[----:B------:R-:W-:Y:S02]  /*ced0*/  IMAD.MOV R23, RZ, RZ, -R23 ;  /* 0x000000ffff177224 */ /* 0x000fe400078e0a17 */
[----:B------:R-:W-:Y:S02]  /*cee0*/  @!P4 IMAD.IADD R2, R2, 0x1, -R19 ;  /* 0x000000010202c824 */ /* 0x000fe400078e0a13 */
[----:B------:R-:W-:Y:S01]  /*cef0*/  IMAD.HI.U32 R19, R22, R14, RZ ;  /* 0x0000000e16137227 */ /* 0x000fe200078e00ff */
[----:B------:R-:W-:-:S03]  /*cf00*/  ISETP.GE.AND P4, PT, R13, RZ, PT ;  /* 0x000000ff0d00720c */ /* 0x000fc60003f86270 */
[----:B------:R-:W-:Y:S02]  /*cf10*/  IMAD.MOV R19, RZ, RZ, -R19 ;  /* 0x000000ffff137224 */ /* 0x000fe400078e0a13 */
[C---:B------:R-:W-:Y:S01]  /*cf20*/  IMAD R13, R24.reuse, R23, R20 ;  /* 0x00000017180d7224 */ /* 0x040fe200078e0214 */
[----:B------:R-:W-:Y:S01]  /*cf30*/  STL [R1+0xd20], R28 ;  /* 0x000d201c01007387 */ /* 0x000fe20000100800 */
[----:B------:R-:W-:-:S03]  /*cf40*/  IMAD R14, R24, R19, R14 ;  /* 0x00000013180e7224 */ /* 0x000fc600078e020e */
[----:B------:R-:W-:Y:S01]  /*cf50*/  STL [R1+0xcb4], R4 ;  /* 0x000cb40401007387 */ /* 0x000fe20000100800 */
[----:B------:R-:W-:-:S03]  /*cf60*/  ISETP.GT.U32.AND P2, PT, R24, R13, PT ;  /* 0x0000000d1800720c */ /* 0x000fc60003f44070 */
[----:B------:R0:W-:Y:S01]  /*cf70*/  STL [R1+0x3c], R0 ;  /* 0x00003c0001007387 */ /* 0x0001e20000100800 */
[----:B------:R-:W-:-:S03]  /*cf80*/  ISETP.GT.U32.AND P6, PT, R24, R14, PT ;  /* 0x0000000e1800720c */ /* 0x000fc60003fc4070 */
[----:B------:R-:W-:Y:S04]  /*cf90*/  STL [R1+0xd24], R3 ;  /* 0x000d240301007387 */ /* 0x000fe80000100800 */
[----:B------:R-:W-:Y:S01]  /*cfa0*/  STL [R1+0xcb8], R5 ;  /* 0x000cb80501007387 */ /* 0x000fe20000100800 */
[----:B0-----:R-:W-:-:S03]  /*cfb0*/  LOP3.LUT R0, R21, 0x16, RZ, 0xfc, !PT ;  /* 0x0000001615007812 */ /* 0x001fc600078efcff */
[----:B------:R0:W-:Y:S01]  /*cfc0*/  STL [R1+0x48], R17 ;  /* 0x0000481101007387 */ /* 0x0001e20000100800 */
[----:B------:R-:W-:-:S03]  /*cfd0*/  IABS R15, R0 ;  /* 0x00000000000f7213 */ /* 0x000fc60000000000 */
[----:B------:R1:W-:Y:S01]  /*cfe0*/  STL [R1+0xd28], R2 ;  /* 0x000d280201007387 */ /* 0x0003e20000100800 */
[----:B0-----:R-:W-:-:S04]  /*cff0*/  IMAD.HI.U32 R17, R22, R16, RZ ;  /* 0x0000001016117227 */ /* 0x001fc800078e00ff */
[----:B------:R-:W-:Y:S01]  /*d000*/  IMAD.MOV R17, RZ, RZ, -R17 ;  /* 0x000000ffff117224 */ /* 0x000fe200078e0a11 */
[----:B-1----:R-:W-:Y:S01]  /*d010*/  LOP3.LUT R2, R21, 0x12, RZ, 0xfc, !PT ;  /* 0x0000001215027812 */ /* 0x002fe200078efcff */
[----:B------:R-:W-:-:S04]  /*d020*/  IMAD.HI.U32 R18, R22, R15, RZ ;  /* 0x0000000f16127227 */ /* 0x000fc800078e00ff */
[----:B------:R-:W-:Y:S01]  /*d030*/  IMAD R16, R24, R17, R16 ;  /* 0x0000001118107224 */ /* 0x000fe200078e0210 */
[----:B------:R-:W-:Y:S01]  /*d040*/  IABS R17, R2 ;  /* 0x0000000200117213 */ /* 0x000fe20000000000 */
[----:B------:R-:W-:Y:S02]  /*d050*/  @!P2 IMAD.IADD R13, R13, 0x1, -R24 ;  /* 0x000000010d0da824 */ /* 0x000fe400078e0a18 */
[----:B------:R-:W-:Y:S02]  /*d060*/  IMAD.MOV R18, RZ, RZ, -R18 ;  /* 0x000000ffff127224 */ /* 0x000fe400078e0a12 */
[----:B------:R-:W-:Y:S01]  /*d070*/  @!P6 IMAD.IADD R14, R14, 0x1, -R24 ;  /* 0x000000010e0ee824 */ /* 0x000fe200078e0a18 */
[C---:B------:R-:W-:Y:S01]  /*d080*/  ISETP.GT.U32.AND P6, PT, R24.reuse, R13, PT ;  /* 0x0000000d1800720c */ /* 0x040fe20003fc4070 */
[----:B------:R-:W-:Y:S02]  /*d090*/  IMAD R15, R24, R18, R15 ;  /* 0x00000012180f7224 */ /* 0x000fe400078e020f */
[----:B------:R-:W-:Y:S01]  /*d0a0*/  IMAD.HI.U32 R18, R22, R17, RZ ;  /* 0x0000001116127227 */ /* 0x000fe200078e00ff */
[----:B------:R-:W-:-:S03]  /*d0b0*/  LOP3.LUT R3, R21, 0x10, RZ, 0xfc, !PT ;  /* 0x0000001015037812 */ /* 0x000fc600078efcff */
[----:B------:R-:W-:Y:S01]  /*d0c0*/  IMAD.MOV R18, RZ, RZ, -R18 ;  /* 0x000000ffff127224 */ /* 0x000fe200078e0a12 */
[----:B------:R-:W-:-:S03]  /*d0d0*/  IABS R25, R3 ;  /* 0x0000000300197213 */ /* 0x000fc60000000000 */
[C---:B------:R-:W-:Y:S01]  /*d0e0*/  IMAD R17, R24.reuse, R18, R17 ;  /* 0x0000001218117224 */ /* 0x040fe200078e0211 */
[----:B------:R-:W-:Y:S01]  /*d0f0*/  LOP3.LUT R28, R21, 0xe, RZ, 0xfc, !PT ;  /* 0x0000000e151c7812 */ /* 0x000fe200078efcff */
[----:B------:R-:W-:Y:S01]  /*d100*/  @!P6 IMAD.IADD R13, R13, 0x1, -R24 ;  /* 0x000000010d0de824 */ /* 0x000fe200078e0a18 */
[C---:B------:R-:W-:Y:S02]  /*d110*/  ISETP.GT.U32.AND P2, PT, R24.reuse, R12, PT ;  /* 0x0000000c1800720c */ /* 0x040fe40003f44070 */
[----:B------:R-:W-:Y:S01]  /*d120*/  ISETP.GT.U32.AND P6, PT, R24, R17, PT ;  /* 0x000000111800720c */ /* 0x000fe20003fc4070 */
[----:B------:R-:W-:Y:S01]  /*d130*/  IMAD.HI.U32 R18, R22, R25, RZ ;  /* 0x0000001916127227 */ /* 0x000fe200078e00ff */
[----:B------:R-:W-:Y:S02]  /*d140*/  IABS R19, R28 ;  /* 0x0000001c00137213 */ /* 0x000fe40000000000 */
[----:B------:R-:W-:Y:S01]  /*d150*/  IABS R20, R29 ;  /* 0x0000001d00147213 */ /* 0x000fe20000000000 */
[----:B------:R-:W-:Y:S01]  /*d160*/  STL [R1+0xcbc], R6 ;  /* 0x000cbc0601007387 */ /* 0x000fe20000100800 */
[----:B------:R-:W-:Y:S01]  /*d170*/  ISETP.GT.U32.AND P5, PT, R24, R14, PT ;  /* 0x0000000e1800720c */ /* 0x000fe20003fa4070 */
[----:B------:R-:W-:-:S02]  /*d180*/  IMAD.MOV R18, RZ, RZ, -R18 ;  /* 0x000000ffff127224 */ /* 0x000fc400078e0a12 */
[----:B------:R0:W-:Y:S01]  /*d190*/  STL [R1+0xcc0], R7 ;  /* 0x000cc00701007387 */ /* 0x0001e20000100800 */
[----:B------:R-:W-:-:S03]  /*d1a0*/  IMAD.HI.U32 R23, R22, R19, RZ ;  /* 0x0000001316177227 */ /* 0x000fc600078e00ff */
[----:B------:R-:W-:Y:S01]  /*d1b0*/  STL [R1+0xd2c], R2 ;  /* 0x000d2c0201007387 */ /* 0x000fe20000100800 */
[----:B------:R-:W-:-:S03]  /*d1c0*/  IMAD.HI.U32 R26, R22, R20, RZ ;  /* 0x00000014161a7227 */ /* 0x000fc600078e00ff */
[----:B------:R-:W-:Y:S01]  /*d1d0*/  STL [R1+0xd30], R3 ;  /* 0x000d300301007387 */ /* 0x000fe20000100800 */
[----:B------:R-:W-:-:S03]  /*d1e0*/  IMAD R18, R24, R18, R25 ;  /* 0x0000001218127224 */ /* 0x000fc600078e0219 */
[----:B------:R1:W-:Y:S01]  /*d1f0*/  STL [R1+0xcc4], R8 ;  /* 0x000cc40801007387 */ /* 0x0003e20000100800 */
[----:B------:R-:W-:-:S03]  /*d200*/  IMAD.MOV R25, RZ, RZ, -R23 ;  /* 0x000000ffff197224 */ /* 0x000fc600078e0a17 */
[----:B------:R2:W-:Y:S01]  /*d210*/  STL [R1+0xcc8], R9 ;  /* 0x000cc80901007387 */ /* 0x0005e20000100800 */
[----:B------:R-:W-:Y:S01]  /*d220*/  IMAD.MOV R23, RZ, RZ, -R26 ;  /* 0x000000ffff177224 */ /* 0x000fe200078e0a1a */
[----:B0-----:R-:W-:Y:S01]  /*d230*/  LOP3.LUT R7, R21, 0x6, RZ, 0xfc, !PT ;  /* 0x0000000615077812 */ /* 0x001fe200078efcff */
[--C-:B------:R-:W-:Y:S01]  /*d240*/  @!P2 IMAD.IADD R12, R12, 0x1, -R24.reuse ;  /* 0x000000010c0ca824 */ /* 0x100fe200078e0a18 */
[C---:B------:R-:W-:Y:S01]  /*d250*/  ISETP.GT.U32.AND P2, PT, R24.reuse, R16, PT ;  /* 0x000000101800720c */ /* 0x040fe20003f44070 */
[----:B------:R-:W-:Y:S01]  /*d260*/  @!P6 IMAD.IADD R17, R17, 0x1, -R24 ;  /* 0x000000011111e824 */ /* 0x000fe200078e0a18 */
[C---:B-1----:R-:W-:Y:S02]  /*d270*/  LOP3.LUT R8, R21.reuse, 0x8, RZ, 0xfc, !PT ;  /* 0x0000000815087812 */ /* 0x042fe400078efcff */
[C---:B--2---:R-:W-:Y:S01]  /*d280*/  LOP3.LUT R9, R21.reuse, 0xa, RZ, 0xfc, !PT ;  /* 0x0000000a15097812 */ /* 0x044fe200078efcff */
[----:B------:R-:W-:Y:S01]  /*d290*/  IMAD R19, R24, R25, R19 ;  /* 0x0000001918137224 */ /* 0x000fe200078e0213 */
[----:B------:R-:W-:-:S02]  /*d2a0*/  ISETP.GE.AND P6, PT, R21, RZ, PT ;  /* 0x000000ff1500720c */ /* 0x000fc40003fc6270 */
[C---:B------:R-:W-:Y:S02]  /*d2b0*/  LOP3.LUT R6, R21.reuse, 0x4, RZ, 0xfc, !PT ;  /* 0x0000000415067812 */ /* 0x040fe400078efcff */
[----:B------:R-:W-:Y:S01]  /*d2c0*/  LOP3.LUT R5, R21, 0x2, RZ, 0xfc, !PT ;  /* 0x0000000215057812 */ /* 0x000fe200078efcff */
[----:B------:R-:W-:Y:S01]  /*d2d0*/  IMAD R20, R24, R23, R20 ;  /* 0x0000001718147224 */ /* 0x000fe200078e0214 */
[----:B------:R-:W-:Y:S02]  /*d2e0*/  IABS R21, R9 ;  /* 0x0000000900157213 */ /* 0x000fe40000000000 */
[----:B------:R-:W-:Y:S01]  /*d2f0*/  IABS R25, R8 ;  /* 0x0000000800197213 */ /* 0x000fe20000000000 */
[----:B------:R-:W-:Y:S01]  /*d300*/  @!P5 IMAD.IADD R14, R14, 0x1, -R24 ;  /* 0x000000010e0ed824 */ /* 0x000fe200078e0a18 */
[----:B------:R-:W-:Y:S02]  /*d310*/  IABS R23, R7 ;  /* 0x0000000700177213 */ /* 0x000fe40000000000 */
[----:B------:R-:W-:Y:S01]  /*d320*/  ISETP.GE.AND P5, PT, R27, RZ, PT ;  /* 0x000000ff1b00720c */ /* 0x000fe20003fa6270 */
[----:B------:R-:W-:Y:S01]  /*d330*/  IMAD.HI.U32 R27, R22, R21, RZ ;  /* 0x00000015161b7227 */ /* 0x000fe200078e00ff */
[----:B------:R-:W-:-:S03]  /*d340*/  IABS R26, R6 ;  /* 0x00000006001a7213 */ /* 0x000fc60000000000 */
[----:B------:R-:W-:Y:S01]  /*d350*/  IMAD.HI.U32 R3, R22, R25, RZ ;  /* 0x0000001916037227 */ /* 0x000fe200078e00ff */
[----:B------:R-:W-:-:S03]  /*d360*/  IABS R4, R5 ;  /* 0x0000000500047213 */ /* 0x000fc60000000000 */
[----:B------:R-:W-:-:S04]  /*d370*/  IMAD.HI.U32 R2, R22, R23, RZ ;  /* 0x0000001716027227 */ /* 0x000fc800078e00ff */
[----:B------:R-:W-:Y:S02]  /*d380*/  IMAD.MOV R27, RZ, RZ, -R27 ;  /* 0x000000ffff1b7224 */ /* 0x000fe400078e0a1b */
[----:B------:R-:W-:Y:S02]  /*d390*/  IMAD.MOV R3, RZ, RZ, -R3 ;  /* 0x000000ffff037224 */ /* 0x000fe400078e0a03 */
[----:B------:R-:W-:Y:S02]  /*d3a0*/  IMAD.MOV R2, RZ, RZ, -R2 ;  /* 0x000000ffff027224 */ /* 0x000fe400078e0a02 */
[----:B------:R-:W-:Y:S01]  /*d3b0*/  @!P2 IMAD.IADD R16, R16, 0x1, -R24 ;  /* 0x000000011010a824 */ /* 0x000fe200078e0a18 */
[----:B------:R-:W-:Y:S01]  /*d3c0*/  ISETP.GE.AND P2, PT, R0, RZ, PT ;  /* 0x000000ff0000720c */ /* 0x000fe20003f46270 */
[----:B------:R-:W-:Y:S02]  /*d3d0*/  IMAD R21, R24, R27, R21 ;  /* 0x0000001b18157224 */ /* 0x000fe400078e0215 */
[----:B------:R-:W-:-:S04]  /*d3e0*/  IMAD.HI.U32 R0, R22, R26, RZ ;  /* 0x0000001a16007227 */ /* 0x000fc800078e00ff */
[----:B------:R-:W-:-:S04]  /*d3f0*/  IMAD.HI.U32 R27, R22, R4, RZ ;  /* 0x00000004161b7227 */ /* 0x000fc800078e00ff */
[C---:B------:R-:W-:Y:S02]  /*d400*/  IMAD R22, R24.reuse, R3, R25 ;  /* 0x0000000318167224 */ /* 0x040fe400078e0219 */
[----:B------:R-:W2:Y:S01]  /*d410*/  LDL.LU R3, [R1+0xd30] ;  /* 0x000d300001037983 */ /* 0x000ea20000300800 */
[----:B------:R-:W-:-:S03]  /*d420*/  IMAD R23, R24, R2, R23 ;  /* 0x0000000218177224 */ /* 0x000fc600078e0217 */
[----:B------:R-:W3:Y:S01]  /*d430*/  LDL.LU R2, [R1+0xd2c] ;  /* 0x000d2c0001027983 */ /* 0x000ee20000300800 */
[----:B------:R-:W-:-:S03]  /*d440*/  ISETP.GT.U32.AND P3, PT, R24, R11, PT ;  /* 0x0000000b1800720c */ /* 0x000fc60003f64070 */
[----:B------:R-:W4:Y:S10]  /*d450*/  LDL.LU R25, [R1+0x48] ;  /* 0x0000480001197983 */ /* 0x000f340000300800 */
[----:B------:R-:W-:Y:S01]  /*d460*/  @!P3 IMAD.IADD R11, R11, 0x1, -R24 ;  /* 0x000000010b0bb824 */ /* 0x000fe200078e0a18 */
[----:B------:R-:W-:-:S13]  /*d470*/  ISETP.GT.U32.AND P3, PT, R24, R15, PT ;  /* 0x0000000f1800720c */ /* 0x000fda0003f64070 */
[----:B------:R-:W-:Y:S01]  /*d480*/  @!P3 IMAD.IADD R15, R15, 0x1, -R24 ;  /* 0x000000010f0fb824 */ /* 0x000fe200078e0a18 */
[----:B------:R-:W-:-:S13]  /*d490*/  ISETP.GT.U32.AND P3, PT, R24, R18, PT ;  /* 0x000000121800720c */ /* 0x000fda0003f64070 */
[----:B------:R-:W-:Y:S01]  /*d4a0*/  @!P3 IMAD.IADD R18, R18, 0x1, -R24 ;  /* 0x000000011212b824 */ /* 0x000fe200078e0a18 */
[----:B------:R-:W-:-:S13]  /*d4b0*/  ISETP.GT.U32.AND P3, PT, R24, R19, PT ;  /* 0x000000131800720c */ /* 0x000fda0003f64070 */
[----:B------:R-:W-:Y:S01]  /*d4c0*/  @!P3 IMAD.IADD R19, R19, 0x1, -R24 ;  /* 0x000000011313b824 */ /* 0x000fe200078e0a18 */
[C---:B------:R-:W-:Y:S01]  /*d4d0*/  ISETP.GT.U32.AND P3, PT, R24.reuse, R20, PT ;  /* 0x000000141800720c */ /* 0x040fe20003f64070 */
[----:B------:R-:W-:Y:S01]  /*d4e0*/  @!P1 IMAD.MOV R11, RZ, RZ, -R11 ;  /* 0x000000ffff0b9224 */ /* 0x000fe200078e0a0b */
[C---:B------:R-:W-:Y:S01]  /*d4f0*/  ISETP.GT.U32.AND P1, PT, R24.reuse, R16, PT ;  /* 0x000000101800720c */ /* 0x040fe20003f24070 */
[----:B------:R-:W-:Y:S01]  /*d500*/  @!P0 IMAD.MOV R12, RZ, RZ, -R12 ;  /* 0x000000ffff0c8224 */ /* 0x000fe200078e0a0c */
[C---:B------:R-:W-:Y:S01]  /*d510*/  ISETP.GT.U32.AND P0, PT, R24.reuse, R17, PT ;  /* 0x000000111800720c */ /* 0x040fe20003f04070 */
[----:B------:R-:W-:Y:S01]  /*d520*/  @!P4 IMAD.MOV R13, RZ, RZ, -R13 ;  /* 0x000000ffff0dc224 */ /* 0x000fe200078e0a0d */
[----:B------:R-:W-:-:S07]  /*d530*/  ISETP.GT.U32.AND P4, PT, R24, R18, PT ;  /* 0x000000121800720c */ /* 0x000fce0003f84070 */
[----:B------:R-:W-:Y:S01]  /*d540*/  @!P3 IMAD.IADD R20, R20, 0x1, -R24 ;  /* 0x000000011414b824 */ /* 0x000fe200078e0a18 */
[----:B------:R-:W-:Y:S01]  /*d550*/  ISETP.GT.U32.AND P3, PT, R24, R15, PT ;  /* 0x0000000f1800720c */ /* 0x000fe20003f64070 */
[----:B------:R-:W-:Y:S02]  /*d560*/  IMAD.MOV R0, RZ, RZ, -R0 ;  /* 0x000000ffff007224 */ /* 0x000fe400078e0a00 */
[----:B------:R-:W-:Y:S02]  /*d570*/  @!P1 IMAD.IADD R16, R16, 0x1, -R24 ;  /* 0x0000000110109824 */ /* 0x000fe400078e0a18 */
[C---:B------:R-:W-:Y:S01]  /*d580*/  IMAD R26, R24.reuse, R0, R26 ;  /* 0x00000000181a7224 */ /* 0x040fe200078e021a */
[C---:B------:R-:W-:Y:S01]  /*d590*/  ISETP.GT.U32.AND P1, PT, R24.reuse, R22, PT ;  /* 0x000000161800720c */ /* 0x040fe20003f24070 */
[--C-:B------:R-:W-:Y:S01]  /*d5a0*/  @!P0 IMAD.IADD R17, R17, 0x1, -R24.reuse ;  /* 0x0000000111118824 */ /* 0x100fe200078e0a18 */
[----:B------:R-:W-:Y:S01]  /*d5b0*/  ISETP.GT.U32.AND P0, PT, R24, R23, PT ;  /* 0x000000171800720c */ /* 0x000fe20003f04070 */
[----:B------:R-:W-:-:S04]  /*d5c0*/  @!P4 IMAD.IADD R18, R18, 0x1, -R24 ;  /* 0x000000011212c824 */ /* 0x000fc800078e0a18 */
[----:B------:R-:W-:Y:S01]  /*d5d0*/  @!P3 IMAD.IADD R15, R15, 0x1, -R24 ;  /* 0x000000010f0fb824 */ /* 0x000fe200078e0a18 */
[C---:B------:R-:W-:Y:S02]  /*d5e0*/  ISETP.GT.U32.AND P3, PT, R24.reuse, R21, PT ;  /* 0x000000151800720c */ /* 0x040fe40003f64070 */
[----:B------:R-:W-:Y:S01]  /*d5f0*/  ISETP.GT.U32.AND P4, PT, R24, R26, PT ;  /* 0x0000001a1800720c */ /* 0x000fe20003f84070 */
[----:B------:R-:W-:Y:S02]  /*d600*/  @!P6 IMAD.MOV R10, RZ, RZ, -R10 ;  /* 0x000000ffff0ae224 */ /* 0x000fe400078e0a0a */
[----:B------:R-:W-:-:S03]  /*d610*/  @!P5 IMAD.MOV R14, RZ, RZ, -R14 ;  /* 0x000000ffff0ed224 */ /* 0x000fc600078e0a0e */
[----:B------:R-:W-:Y:S01]  /*d620*/  STL [R1+0xccc], R10 ;  /* 0x000ccc0a01007387 */ /* 0x000fe20000100800 */
[----:B------:R-:W-:-:S03]  /*d630*/  @!P1 IMAD.IADD R22, R22, 0x1, -R24 ;  /* 0x0000000116169824 */ /* 0x000fc600078e0a18 */
[----:B------:R-:W-:Y:S01]  /*d640*/  STL [R1+0xcd0], R11 ;  /* 0x000cd00b01007387 */ /* 0x000fe20000100800 */
[----:B------:R-:W-:-:S03]  /*d650*/  @!P3 IMAD.IADD R21, R21, 0x1, -R24 ;  /* 0x000000011515b824 */ /* 0x000fc600078e0a18 */
[----:B------:R-:W-:Y:S01]  /*d660*/  STL [R1+0xcd4], R12 ;  /* 0x000cd40c01007387 */ /* 0x000fe20000100800 */
[----:B------:R-:W-:-:S03]  /*d670*/  @!P0 IMAD.IADD R23, R23, 0x1, -R24 ;  /* 0x0000000117178824 */ /* 0x000fc600078e0a18 */
[----:B------:R-:W-:Y:S01]  /*d680*/  STL [R1+0xcd8], R13 ;  /* 0x000cd80d01007387 */ /* 0x000fe20000100800 */
[----:B------:R-:W-:Y:S01]  /*d690*/  ISETP.GE.AND P0, PT, R28, RZ, PT ;  /* 0x000000ff1c00720c */ /* 0x000fe20003f06270 */
[----:B------:R-:W-:Y:S02]  /*d6a0*/  @!P4 IMAD.IADD R26, R26, 0x1, -R24 ;  /* 0x000000011a1ac824 */ /* 0x000fe400078e0a18 */
[----:B------:R-:W-:Y:S01]  /*d6b0*/  STL [R1+0xcdc], R14 ;  /* 0x000cdc0e01007387 */ /* 0x000fe20000100800 */
[----:B------:R-:W-:Y:S02]  /*d6c0*/  ISETP.GE.AND P4, PT, R29, RZ, PT ;  /* 0x000000ff1d00720c */ /* 0x000fe40003f86270 */
[----:B--2---:R-:W-:Y:S02]  /*d6d0*/  ISETP.GE.AND P1, PT, R3, RZ, PT ;  /* 0x000000ff0300720c */ /* 0x004fe40003f26270 */
[----:B---3--:R-:W-:Y:S02]  /*d6e0*/  ISETP.GE.AND P3, PT, R2, RZ, PT ;  /* 0x000000ff0200720c */ /* 0x008fe40003f66270 */
[----:B------:R-:W2:Y:S04]  /*d6f0*/  LDL.LU R2, [R1+0xd28] ;  /* 0x000d280001027983 */ /* 0x000ea80000300800 */
[----:B------:R-:W3:Y:S04]  /*d700*/  LDL.LU R3, [R1+0xd24] ;  /* 0x000d240001037983 */ /* 0x000ee80000300800 */
[----:B------:R-:W2:Y:S04]  /*d710*/  LDL.LU R28, [R1+0xd20] ;  /* 0x000d2000011c7983 */ /* 0x000ea80000300800 */
[----:B------:R-:W2:Y:S04]  /*d720*/  LDL.LU R29, [R1+0xd1c] ;  /* 0x000d1c00011d7983 */ /* 0x000ea80000300800 */
[----:B------:R-:W0:Y:S01]  /*d730*/  S2R R0, SR_TID.X ;  /* 0x0000000000007919 */ /* 0x000e220000002100 */
[C---:B------:R-:W-:Y:S01]  /*d740*/  ISETP.GT.U32.AND P6, PT, R24.reuse, R19, PT ;  /* 0x000000131800720c */ /* 0x040fe20003fc4070 */
[----:B------:R-:W-:Y:S01]  /*d750*/  IMAD.MOV R27, RZ, RZ, -R27 ;  /* 0x000000ffff1b7224 */ /* 0x000fe200078e0a1b */
[----:B------:R-:W-:-:S03]  /*d760*/  ISETP.GT.U32.AND P5, PT, R24, R20, PT ;  /* 0x000000141800720c */ /* 0x000fc60003fa4070 */
[----:B------:R-:W-:Y:S01]  /*d770*/  IMAD R27, R24, R27, R4 ;  /* 0x0000001b181b7224 */ /* 0x000fe200078e0204 */
[----:B0-----:R-:W-:-:S04]  /*d780*/  SHF.R.U32.HI R0, RZ, 0x5, R0 ;  /* 0x00000005ff007819 */ /* 0x001fc80000011600 */
[----:B------:R-:W-:-:S04]  /*d790*/  SGXT.U32 R0, R0, 0x3 ;  /* 0x000000030000781a */ /* 0x000fc80000000000 */
[----:B------:R-:W-:-:S05]  /*d7a0*/  LOP3.LUT R0, R0, 0x78, RZ, 0xfc, !PT ;  /* 0x0000007800007812 */ /* 0x000fca00078efcff */
[----:B------:R-:W-:Y:S02]  /*d7b0*/  IMAD R4, R0, c[0x0][0x188], RZ ;  /* 0x0000620000047a24 */ /* 0x000fe400078e02ff */
[----:B------:R-:W-:Y:S02]  /*d7c0*/  IMAD.MOV R0, RZ, RZ, -c[0x0][0x188] ;  /* 0x80006200ff007624 */ /* 0x000fe400078e02ff */
[----:B------:R-:W-:Y:S02]  /*d7d0*/  @!P6 IMAD.IADD R19, R19, 0x1, -R24 ;  /* 0x000000011313e824 */ /* 0x000fe400078e0a18 */
[----:B------:R-:W-:Y:S01]  /*d7e0*/  IMAD R4, R0, 0x8, R4 ;  /* 0x0000000800047824 */ /* 0x000fe200078e0204 */
[----:B----4-:R-:W-:Y:S01]  /*d7f0*/  ISETP.GE.AND P6, PT, R25, RZ, PT ;  /* 0x000000ff1900720c */ /* 0x010fe20003fc6270 */
[----:B------:R-:W-:Y:S01]  /*d800*/  @!P5 IMAD.IADD R20, R20, 0x1, -R24 ;  /* 0x000000011414d824 */ /* 0x000fe200078e0a18 */
[----:B------:R-:W-:Y:S01]  /*d810*/  ISETP.GT.U32.AND P5, PT, R24, R27, PT ;  /* 0x0000001b1800720c */ /* 0x000fe20003fa4070 */
[----:B------:R-:W-:-:S02]  /*d820*/  IMAD R4, R0, 0x8, R4 ;  /* 0x0000000800047824 */ /* 0x000fc400078e0204 */
[----:B------:R-:W-:Y:S02]  /*d830*/  @!P2 IMAD.MOV R15, RZ, RZ, -R15 ;  /* 0x000000ffff0fa224 */ /* 0x000fe400078e0a0f */
[----:B------:R-:W-:Y:S01]  /*d840*/  IMAD R4, R0, 0x8, R4 ;  /* 0x0000000800047824 */ /* 0x000fe200078e0204 */
[----:B------:R-:W-:-:S04]  /*d850*/  ISETP.GT.U32.AND P2, PT, R24, R21, PT ;  /* 0x000000151800720c */ /* 0x000fc80003f44070 */
[----:B------:R0:W-:Y:S01]  /*d860*/  STL [R1+0xb48], R4 ;  /* 0x000b480401007387 */ /* 0x0001e20000100800 */
[----:B------:R-:W-:Y:S02]  /*d870*/  @!P6 IMAD.MOV R16, RZ, RZ, -R16 ;  /* 0x000000ffff10e224 */ /* 0x000fe400078e0a10 */
[----:B------:R-:W-:Y:S01]  /*d880*/  @!P5 IMAD.IADD R27, R27, 0x1, -R24 ;  /* 0x000000011b1bd824 */ /* 0x000fe200078e0a18 */
[----:B------:R-:W-:Y:S01]  /*d890*/  ISETP.GT.U32.AND P5, PT, R24, R22, PT ;  /* 0x000000161800720c */ /* 0x000fe20003fa4070 */
[----:B------:R-:W-:Y:S02]  /*d8a0*/  @!P3 IMAD.MOV R17, RZ, RZ, -R17 ;  /* 0x000000ffff11b224 */ /* 0x000fe400078e0a11 */
[----:B0-----:R-:W-:Y:S02]  /*d8b0*/  IMAD R4, R0, 0x8, R4 ;  /* 0x0000000800047824 */ /* 0x001fe400078e0204 */
[----:B------:R-:W-:Y:S02]  /*d8c0*/  @!P1 IMAD.MOV R18, RZ, RZ, -R18 ;  /* 0x000000ffff129224 */ /* 0x000fe400078e0a12 */
[----:B------:R-:W-:Y:S01]  /*d8d0*/  @!P0 IMAD.MOV R19, RZ, RZ, -R19 ;  /* 0x000000ffff138224 */ /* 0x000fe200078e0a13 */
[----:B------:R0:W-:Y:S01]  /*d8e0*/  STL [R1+0xb54], R4 ;  /* 0x000b540401007387 */ /* 0x0001e20000100800 */
[----:B------:R-:W-:-:S03]  /*d8f0*/  @!P4 IMAD.MOV R20, RZ, RZ, -R20 ;  /* 0x000000ffff14c224 */ /* 0x000fc600078e0a14 */
[----:B------:R-:W-:Y:S01]  /*d900*/  STL [R1+0xce0], R15 ;  /* 0x000ce00f01007387 */ /* 0x000fe20000100800 */
[----:B------:R-:W-:-:S03]  /*d910*/  @!P2 IMAD.IADD R21, R21, 0x1, -R24 ;  /* 0x000000011515a824 */ /* 0x000fc600078e0a18 */
[----:B------:R-:W-:Y:S01]  /*d920*/  STL [R1+0xce4], R16 ;  /* 0x000ce41001007387 */ /* 0x000fe20000100800 */
[----:B0-----:R-:W-:-:S03]  /*d930*/  IMAD R4, R0, 0x8, R4 ;  /* 0x0000000800047824 */ /* 0x001fc600078e0204 */
[----:B------:R-:W-:Y:S01]  /*d940*/  STL [R1+0xce8], R17 ;  /* 0x000ce81101007387 */ /* 0x000fe20000100800 */
[----:B------:R-:W-:-:S03]  /*d950*/  ISETP.GE.AND P2, PT, R9, RZ, PT ;  /* 0x000000ff0900720c */ /* 0x000fc60003f46270 */
[----:B------:R-:W-:Y:S04]  /*d960*/  STL [R1+0xcec], R18 ;  /* 0x000cec1201007387 */ /* 0x000fe80000100800 */
[----:B------:R-:W-:Y:S04]  /*d970*/  STL [R1+0xcf8], R19 ;  /* 0x000cf81301007387 */ /* 0x000fe80000100800 */
[----:B------:R-:W-:Y:S04]  /*d980*/  STL [R1+0xcfc], R20 ;  /* 0x000cfc1401007387 */ /* 0x000fe80000100800 */
[----:B------:R0:W-:Y:S01]  /*d990*/  STL [R1+0xb3c], R4 ;  /* 0x000b3c0401007387 */ /* 0x0001e20000100800 */
[----:B------:R-:W-:Y:S01]  /*d9a0*/  @!P5 IMAD.IADD R22, R22, 0x1, -R24 ;  /* 0x000000011616d824 */ /* 0x000fe200078e0a18 */
[----:B------:R-:W-:Y:S01]  /*d9b0*/  ISETP.GE.AND P5, PT, R8, RZ, PT ;  /* 0x000000ff0800720c */ /* 0x000fe20003fa6270 */
[----:B0-----:R-:W-:-:S05]  /*d9c0*/  IMAD R4, R0, 0x8, R4 ;  /* 0x0000000800047824 */ /* 0x001fca00078e0204 */
[----:B------:R0:W-:Y:S01]  /*d9d0*/  STL [R1+0xb38], R4 ;  /* 0x000b380401007387 */ /* 0x0001e20000100800 */
[----:B------:R-:W-:Y:S02]  /*d9e0*/  @!P2 IMAD.MOV R21, RZ, RZ, -R21 ;  /* 0x000000ffff15a224 */ /* 0x000fe400078e0a15 */
[----:B0-----:R-:W-:-:S05]  /*d9f0*/  IMAD R4, R0, 0x8, R4 ;  /* 0x0000000800047824 */ /* 0x001fca00078e0204 */
[----:B------:R0:W-:Y:S01]  /*da00*/  STL [R1+0xb34], R4 ;  /* 0x000b340401007387 */ /* 0x0001e20000100800 */
[----:B------:R-:W-:-:S03]  /*da10*/  @!P5 IMAD.MOV R22, RZ, RZ, -R22 ;  /* 0x000000ffff16d224 */ /* 0x000fc600078e0a16 */
[----:B------:R-:W-:Y:S01]  /*da20*/  STL [R1+0xd00], R21 ;  /* 0x000d001501007387 */ /* 0x000fe20000100800 */
[----:B0-----:R-:W-:-:S05]  /*da30*/  IMAD R4, R0, 0x8, R4 ;  /* 0x0000000800047824 */ /* 0x001fca00078e0204 */
[----:B------:R0:W-:Y:S04]  /*da40*/  STL [R1+0xb2c], R4 ;  /* 0x000b2c0401007387 */ /* 0x0001e80000100800 */
[----:B------:R-:W-:Y:S01]  /*da50*/  STL [R1+0xd04], R22 ;  /* 0x000d041601007387 */ /* 0x000fe20000100800 */
[----:B0-----:R-:W-:-:S05]  /*da60*/  IMAD R4, R0, 0x8, R4 ;  /* 0x0000000800047824 */ /* 0x001fca00078e0204 */
[----:B------:R0:W-:Y:S04]  /*da70*/  STL [R1+0xb30], R4 ;  /* 0x000b300401007387 */ /* 0x0001e80000100800 */
[----:B------:R-:W4:Y:S04]  /*da80*/  LDL.LU R17, [R1+0x98] ;  /* 0x0000980001117983 */ /* 0x000f280000300800 */
[----:B------:R-:W4:Y:S01]  /*da90*/  LDL.LU R16, [R1+0x54] ;  /* 0x0000540001107983 */ /* 0x000f220000300800 */
[----:B0-----:R-:W-:-:S03]  /*daa0*/  IMAD R4, R0, 0x8, R4 ;  /* 0x0000000800047824 */ /* 0x001fc600078e0204 */
[----:B------:R-:W4:Y:S01]  /*dab0*/  LDL.LU R15, [R1+0x3a8] ;  /* 0x0003a800010f7983 */ /* 0x000f220000300800 */
[----:B------:R-:W-:-:S03]  /*dac0*/  ISETP.GT.U32.AND P0, PT, R24, R27, PT ;  /* 0x0000001b1800720c */ /* 0x000fc60003f04070 */
[----:B------:R0:W-:Y:S04]  /*dad0*/  STL [R1+0xb40], R4 ;  /* 0x000b400401007387 */ /* 0x0001e80000100800 */
[----:B------:R-:W4:Y:S04]  /*dae0*/  LDL.LU R14, [R1+0x3ac] ;  /* 0x0003ac00010e7983 */ /* 0x000f280000300800 */
[----:B------:R-:W4:Y:S04]  /*daf0*/  LDL.LU R13, [R1+0x3b0] ;  /* 0x0003b000010d7983 */ /* 0x000f280000300800 */
[----:B------:R-:W4:Y:S04]  /*db00*/  LDL.LU R12, [R1+0x3b4] ;  /* 0x0003b400010c7983 */ /* 0x000f280000300800 */
[----:B------:R-:W4:Y:S04]  /*db10*/  LDL.LU R11, [R1+0x3b8] ;  /* 0x0003b800010b7983 */ /* 0x000f280000300800 */
[----:B------:R-:W4:Y:S01]  /*db20*/  LDL.LU R10, [R1+0x3bc] ;  /* 0x0003bc00010a7983 */ /* 0x000f220000300800 */
[----:B------:R-:W-:-:S03]  /*db30*/  @!P0 IMAD.IADD R27, R27, 0x1, -R24 ;  /* 0x000000011b1b8824 */ /* 0x000fc600078e0a18 */
[----:B------:R-:W4:Y:S01]  /*db40*/  LDL.LU R9, [R1+0x3c0] ;  /* 0x0003c00001097983 */ /* 0x000f220000300800 */
[----:B------:R-:W-:-:S03]  /*db50*/  ISETP.GE.AND P0, PT, R5, RZ, PT ;  /* 0x000000ff0500720c */ /* 0x000fc60003f06270 */
[----:B------:R-:W4:Y:S01]  /*db60*/  LDL.LU R8, [R1+0x3c4] ;  /* 0x0003c40001087983 */ /* 0x000f220000300800 */
[----:B--2---:R-:W-:-:S03]  /*db70*/  ISETP.GE.AND P6, PT, R29, RZ, PT ;  /* 0x000000ff1d00720c */ /* 0x004fc60003fc6270 */
[----:B------:R-:W1:Y:S01]  /*db80*/  S2R R29, SR_TID.X ;  /* 0x00000000001d7919 */ /* 0x000e620000002100 */
[----:B---3--:R-:W-:-:S13]  /*db90*/  ISETP.GT.U32.AND P4, PT, R24, R3, PT ;  /* 0x000000031800720c */ /* 0x008fda0003f84070 */
[----:B------:R-:W-:Y:S01]  /*dba0*/  @!P4 IMAD.IADD R3, R3, 0x1, -R24 ;  /* 0x000000010303c824 */ /* 0x000fe200078e0a18 */
[----:B------:R-:W-:Y:S02]  /*dbb0*/  ISETP.GE.AND P4, PT, R28, RZ, PT ;  /* 0x000000ff1c00720c */ /* 0x000fe40003f86270 */
[----:B------:R-:W2:Y:S01]  /*dbc0*/  LDL.LU R28, [R1+0x3d0] ;  /* 0x0003d000011c7983 */ /* 0x000ea20000300800 */
[----:B-1----:R-:W-:-:S05]  /*dbd0*/  LOP3.LUT R29, R29, 0x7f, RZ, 0xc0, !PT ;  /* 0x0000007f1d1d7812 */ /* 0x002fca00078ec0ff */
[----:B------:R-:W-:Y:S02]  /*dbe0*/  IMAD R5, R29, c[0x0][0x18c], RZ ;  /* 0x000063001d057a24 */ /* 0x000fe400078e02ff */
[----:B------:R-:W3:Y:S01]  /*dbf0*/  LDL.LU R29, [R1+0x3c8] ;  /* 0x0003c800011d7983 */ /* 0x000ee20000300800 */
[C---:B------:R-:W-:Y:S02]  /*dc00*/  ISETP.GT.U32.AND P3, PT, R24.reuse, R23, PT ;  /* 0x000000171800720c */ /* 0x040fe40003f64070 */
[----:B------:R-:W-:-:S11]  /*dc10*/  ISETP.GT.U32.AND P1, PT, R24, R26, PT ;  /* 0x0000001a1800720c */ /* 0x000fd60003f24070 */
[--C-:B------:R-:W-:Y:S01]  /*dc20*/  @!P3 IMAD.IADD R23, R23, 0x1, -R24.reuse ;  /* 0x000000011717b824 */ /* 0x100fe200078e0a18 */
[----:B------:R-:W-:Y:S01]  /*dc30*/  ISETP.GE.AND P3, PT, R7, RZ, PT ;  /* 0x000000ff0700720c */ /* 0x000fe20003f66270 */
[----:B------:R-:W-:Y:S01]  /*dc40*/  @!P1 IMAD.IADD R26, R26, 0x1, -R24 ;  /* 0x000000011a1a9824 */ /* 0x000fe200078e0a18 */
[----:B------:R-:W-:Y:S02]  /*dc50*/  ISETP.GE.AND P1, PT, R6, RZ, PT ;  /* 0x000000ff0600720c */ /* 0x000fe40003f26270 */
[----:B------:R-:W-:Y:S01]  /*dc60*/  LEA R25, P5, R5, c[0x0][0x168], 0x1 ;  /* 0x00005a0005197a11 */ /* 0x000fe200078a08ff */
[----:B0-----:R-:W-:-:S08]  /*dc70*/  IMAD R4, R0, 0x8, R4 ;  /* 0x0000000800047824 */ /* 0x001fd000078e0204 */
[----:B------:R-:W-:-:S05]  /*dc80*/  @!P3 IMAD.MOV R23, RZ, RZ, -R23 ;  /* 0x000000ffff17b224 */ /* 0x000fca00078e0a17 */
[----:B------:R-:W-:Y:S04]  /*dc90*/  STL [R1+0xd08], R23 ;  /* 0x000d081701007387 */ /* 0x000fe80000100800 */
[----:B------:R-:W-:Y:S01]  /*dca0*/  STL [R1+0xc08], R25 ;  /* 0x000c081901007387 */ /* 0x000fe20000100800 */
[----:B------:R-:W-:-:S03]  /*dcb0*/  @!P1 IMAD.MOV R26, RZ, RZ, -R26 ;  /* 0x000000ffff1a9224 */ /* 0x000fc600078e0a1a */
[----:B------:R-:W3:Y:S01]  /*dcc0*/  LDL.LU R7, [R1+0x3cc] ;  /* 0x0003cc0001077983 */ /* 0x000ee20000300800 */
[----:B------:R-:W-:-:S03]  /*dcd0*/  @!P0 IMAD.MOV R27, RZ, RZ, -R27 ;  /* 0x000000ffff1b8224 */ /* 0x000fc600078e0a1b */
[----:B------:R-:W3:Y:S01]  /*dce0*/  LDL.LU R6, [R1+0x4c] ;  /* 0x00004c0001067983 */ /* 0x000ee20000300800 */
[----:B------:R-:W-:-:S03]  /*dcf0*/  @!P4 IMAD.MOV R2, RZ, RZ, -R2 ;  /* 0x000000ffff02c224 */ /* 0x000fc600078e0a02 */
[----:B------:R0:W-:Y:S04]  /*dd00*/  STL [R1+0xb44], R4 ;  /* 0x000b440401007387 */ /* 0x0001e80000100800 */
[----:B------:R-:W3:Y:S01]  /*dd10*/  LDL.LU R5, [R1+0x1c] ;  /* 0x00001c0001057983 */ /* 0x000ee20000300800 */
[----:B------:R-:W-:Y:S02]  /*dd20*/  ISETP.NE.AND P2, PT, RZ, c[0x0][0x17c], PT ;  /* 0x00005f00ff007a0c */ /* 0x000fe40003f45270 */
[----:B------:R-:W-:Y:S01]  /*dd30*/  LOP3.LUT R24, RZ, c[0x0][0x17c], RZ, 0x33, !PT ;  /* 0x00005f00ff187a12 */ /* 0x000fe200078e33ff */
[----:B0-----:R-:W3:Y:S04]  /*dd40*/  LDL.LU R4, [R1+0x3a4] ;  /* 0x0003a40001047983 */ /* 0x001ee80000300800 */
[----:B------:R-:W-:Y:S04]  /*dd50*/  STL [R1+0xd0c], R0 ;  /* 0x000d0c0001007387 */ /* 0x000fe80000100800 */
[----:B------:R-:W-:Y:S04]  /*dd60*/  STL [R1+0xd10], R26 ;  /* 0x000d101a01007387 */ /* 0x000fe80000100800 */
[----:B------:R-:W-:Y:S04]  /*dd70*/  STL [R1+0xd14], R27 ;  /* 0x000d141b01007387 */ /* 0x000fe80000100800 */
[----:B------:R4:W-:Y:S02]  /*dd80*/  STL [R1+0xd18], R2 ;  /* 0x000d180201007387 */ /* 0x0009e40000100800 */
[----:B----4-:R-:W-:-:S02]  /*dd90*/  SEL R2, R24, R17, !P2 ;  /* 0x0000001118027207 */ /* 0x010fc40005000000 */
[----:B------:R-:W-:-:S03]  /*dda0*/  SEL R16, R24, R16, !P2 ;  /* 0x0000001018107207 */ /* 0x000fc60005000000 */
[----:B------:R0:W-:Y:S01]  /*ddb0*/  STL [R1+0x404], R2 ;  /* 0x0004040201007387 */ /* 0x0001e20000100800 */
[----:B------:R-:W-:-:S03]  /*ddc0*/  SEL R0, R24, R15, !P2 ;  /* 0x0000000f18007207 */ /* 0x000fc60005000000 */
[----:B------:R-:W-:Y:S01]  /*ddd0*/  STL [R1+0x400], R16 ;  /* 0x0004001001007387 */ /* 0x000fe20000100800 */
[----:B0-----:R-:W-:-:S03]  /*dde0*/  SEL R2, R24, R14, !P2 ;  /* 0x0000000e18027207 */ /* 0x001fc60005000000 */
[----:B------:R0:W-:Y:S01]  /*ddf0*/  STL [R1+0x3fc], R0 ;  /* 0x0003fc0001007387 */ /* 0x0001e20000100800 */
[----:B------:R-:W-:-:S03]  /*de00*/  SEL R13, R24, R13, !P2 ;  /* 0x0000000d180d7207 */ /* 0x000fc60005000000 */
[----:B------:R1:W-:Y:S01]  /*de10*/  STL [R1+0x3f8], R2 ;  /* 0x0003f80201007387 */ /* 0x0003e20000100800 */
[----:B0-----:R-:W-:-:S03]  /*de20*/  SEL R0, R24, R12, !P2 ;  /* 0x0000000c18007207 */ /* 0x001fc60005000000 */
[----:B------:R-:W-:Y:S01]  /*de30*/  STL [R1+0x3f4], R13 ;  /* 0x0003f40d01007387 */ /* 0x000fe20000100800 */
[----:B-1----:R-:W-:-:S03]  /*de40*/  SEL R2, R24, R11, !P2 ;  /* 0x0000000b18027207 */ /* 0x002fc60005000000 */
[----:B------:R0:W-:Y:S01]  /*de50*/  STL [R1+0x3f0], R0 ;  /* 0x0003f00001007387 */ /* 0x0001e20000100800 */
[----:B------:R-:W-:-:S03]  /*de60*/  SEL R10, R24, R10, !P2 ;  /* 0x0000000a180a7207 */ /* 0x000fc60005000000 */
[----:B------:R1:W-:Y:S01]  /*de70*/  STL [R1+0x3ec], R2 ;  /* 0x0003ec0201007387 */ /* 0x0003e20000100800 */
[----:B0-----:R-:W-:-:S03]  /*de80*/  SEL R0, R24, R9, !P2 ;  /* 0x0000000918007207 */ /* 0x001fc60005000000 */
[----:B------:R-:W-:Y:S01]  /*de90*/  STL [R1+0x3e8], R10 ;  /* 0x0003e80a01007387 */ /* 0x000fe20000100800 */
[----:B-1----:R-:W-:-:S03]  /*dea0*/  SEL R2, R24, R8, !P2 ;  /* 0x0000000818027207 */ /* 0x002fc60005000000 */
[----:B------:R-:W-:Y:S04]  /*deb0*/  STL [R1+0x3e4], R0 ;  /* 0x0003e40001007387 */ /* 0x000fe80000100800 */
[----:B------:R0:W-:Y:S04]  /*dec0*/  STL [R1+0x3e0], R2 ;  /* 0x0003e00201007387 */ /* 0x0001e80000100800 */
[----:B0-----:R-:W4:Y:S01]  /*ded0*/  LDL.LU R2, [R1+0x18] ;  /* 0x0000180001027983 */ /* 0x001f220000300800 */
[----:B--2---:R-:W-:-:S05]  /*dee0*/  SEL R8, R24, R28, !P2 ;  /* 0x0000001c18087207 */ /* 0x004fca0005000000 */
[----:B------:R-:W-:Y:S04]  /*def0*/  STL [R1+0x3dc], R8 ;  /* 0x0003dc0801007387 */ /* 0x000fe80000100800 */
[----:B------:R-:W2:Y:S01]  /*df00*/  LDL.LU R27, [R1+0x14] ;  /* 0x00001400011b7983 */ /* 0x000ea20000300800 */
[----:B---3--:R-:W-:-:S05]  /*df10*/  SEL R0, R24, R29, !P2 ;  /* 0x0000001d18007207 */ /* 0x008fca0005000000 */
[----:B------:R0:W-:Y:S04]  /*df20*/  STL [R1+0x3d8], R0 ;  /* 0x0003d80001007387 */ /* 0x0001e80000100800 */
[----:B------:R-:W3:Y:S04]  /*df30*/  LDL.LU R26, [R1+0x328] ;  /* 0x00032800011a7983 */ /* 0x000ee80000300800 */
[----:B0-----:R-:W3:Y:S04]  /*df40*/  LDL.LU R0, [R1+0x334] ;  /* 0x0003340001007983 */ /* 0x001ee80000300800 */
[----:B------:R-:W3:Y:S04]  /*df50*/  LDL.LU R25, [R1+0x388] ;  /* 0x0003880001197983 */ /* 0x000ee80000300800 */
[----:B------:R-:W3:Y:S04]  /*df60*/  LDL.LU R23, [R1+0x38c] ;  /* 0x00038c0001177983 */ /* 0x000ee80000300800 */
[----:B------:R-:W3:Y:S04]  /*df70*/  LDL.LU R22, [R1+0x394] ;  /* 0x0003940001167983 */ /* 0x000ee80000300800 */
[----:B------:R-:W3:Y:S04]  /*df80*/  LDL.LU R9, [R1+0x3a0] ;  /* 0x0003a00001097983 */ /* 0x000ee80000300800 */
[----:B------:R-:W3:Y:S04]  /*df90*/  LDL.LU R8, [R1+0x39c] ;  /* 0x00039c0001087983 */ /* 0x000ee80000300800 */
[----:B------:R-:W3:Y:S04]  /*dfa0*/  LDL.LU R28, [R1+0x398] ;  /* 0x00039800011c7983 */ /* 0x000ee80000300800 */
[----:B------:R-:W3:Y:S01]  /*dfb0*/  LDL.LU R29, [R1+0x390] ;  /* 0x00039000011d7983 */ /* 0x000ee20000300800 */
[----:B------:R-:W-:-:S02]  /*dfc0*/  SEL R7, R24, R7, !P2 ;  /* 0x0000000718077207 */ /* 0x000fc40005000000 */
[----:B------:R-:W-:-:S03]  /*dfd0*/  SEL R6, R24, R6, !P2 ;  /* 0x0000000618067207 */ /* 0x000fc60005000000 */
[----:B------:R0:W-:Y:S01]  /*dfe0*/  STL [R1+0x3d4], R7 ;  /* 0x0003d40701007387 */ /* 0x0001e20000100800 */
[----:B------:R-:W-:-:S03]  /*dff0*/  SEL R5, R24, R5, !P2 ;  /* 0x0000000518057207 */ /* 0x000fc60005000000 */
[----:B------:R1:W-:Y:S04]  /*e000*/  STL [R1+0x3d0], R6 ;  /* 0x0003d00601007387 */ /* 0x0003e80000100800 */
[----:B------:R-:W3:Y:S01]  /*e010*/  LDL.LU R21, [R1+0x370] ;  /* 0x0003700001157983 */ /* 0x000ee20000300800 */
[----:B------:R-:W-:-:S03]  /*e020*/  SEL R4, R24, R4, !P2 ;  /* 0x0000000418047207 */ /* 0x000fc60005000000 */
[----:B------:R0:W-:Y:S04]  /*e030*/  STL [R1+0x3cc], R5 ;  /* 0x0003cc0501007387 */ /* 0x0001e80000100800 */
[----:B------:R-:W3:Y:S04]  /*e040*/  LDL.LU R20, [R1+0x378] ;  /* 0x0003780001147983 */ /* 0x000ee80000300800 */
[----:B------:R0:W-:Y:S04]  /*e050*/  STL [R1+0x3c8], R4 ;  /* 0x0003c80401007387 */ /* 0x0001e80000100800 */
[----:B------:R-:W3:Y:S04]  /*e060*/  LDL.LU R19, [R1+0x380] ;  /* 0x0003800001137983 */ /* 0x000ee80000300800 */
        /* <DEDUP_REMOVED lines=9> */
[----:B0-----:R-:W3:Y:S04]  /*e100*/  LDL.LU R7, [R1+0x350] ;  /* 0x0003500001077983 */ /* 0x001ee80000300800 */
[----:B-1----:R-:W3:Y:S04]  /*e110*/  LDL.LU R6, [R1+0x348] ;  /* 0x0003480001067983 */ /* 0x002ee80000300800 */
[----:B------:R-:W3:Y:S04]  /*e120*/  LDL.LU R5, [R1+0x340] ;  /* 0x0003400001057983 */ /* 0x000ee80000300800 */
[----:B------:R-:W3:Y:S01]  /*e130*/  LDL.LU R4, [R1+0x338] ;  /* 0x0003380001047983 */ /* 0x000ee20000300800 */
[----:B----4-:R-:W-:-:S05]  /*e140*/  SEL R2, R24, R2, !P2 ;  /* 0x0000000218027207 */ /* 0x010fca0005000000 */
[----:B------:R0:W-:Y:S01]  /*e150*/  STL [R1+0x3c4], R2 ;  /* 0x0003c40201007387 */ /* 0x0001e20000100800 */
[----:B--2---:R-:W-:-:S05]  /*e160*/  SEL R27, R24, R27, !P2 ;  /* 0x0000001b181b7207 */ /* 0x004fca0005000000 */
[----:B------:R-:W-:Y:S01]  /*e170*/  STL [R1+0x3c0], R27 ;  /* 0x0003c01b01007387 */ /* 0x000fe20000100800 */
[C---:B---3--:R-:W-:Y:S02]  /*e180*/  SEL R26, R24.reuse, R26, !P2 ;  /* 0x0000001a181a7207 */ /* 0x048fe40005000000 */
[----:B0-----:R-:W-:-:S03]  /*e190*/  SEL R2, R24, R0, !P2 ;  /* 0x0000000018027207 */ /* 0x001fc60005000000 */
[----:B------:R-:W-:Y:S01]  /*e1a0*/  STL [R1+0x3bc], R26 ;  /* 0x0003bc1a01007387 */ /* 0x000fe20000100800 */
[----:B------:R-:W-:-:S03]  /*e1b0*/  SEL R0, R24, R25, !P2 ;  /* 0x0000001918007207 */ /* 0x000fc60005000000 */
        /* <DEDUP_REMOVED lines=10> */
[----:B------:R0:W-:Y:S01]  /*e260*/  STL [R1+0x3a4], R8 ;  /* 0x0003a40801007387 */ /* 0x0001e20000100800 */
[----:B-1----:R-:W-:-:S03]  /*e270*/  SEL R0, R24, R29, !P2 ;  /* 0x0000001d18007207 */ /* 0x002fc60005000000 */
[----:B------:R-:W2:Y:S04]  /*e280*/  LDL.LU R9, [R1+0x330] ;  /* 0x0003300001097983 */ /* 0x000ea80000300800 */
[----:B------:R1:W-:Y:S04]  /*e290*/  STL [R1+0x3a0], R2 ;  /* 0x0003a00201007387 */ /* 0x0003e80000100800 */
[----:B0-----:R-:W3:Y:S04]  /*e2a0*/  LDL.LU R8, [R1+0x32c] ;  /* 0x00032c0001087983 */ /* 0x001ee80000300800 */
[----:B------:R0:W-:Y:S04]  /*e2b0*/  STL [R1+0x39c], R0 ;  /* 0x00039c0001007387 */ /* 0x0001e80000100800 */
[----:B------:R-:W4:Y:S04]  /*e2c0*/  LDL.LU R28, [R1+0x2fc] ;  /* 0x0002fc00011c7983 */ /* 0x000f280000300800 */
[----:B------:R-:W4:Y:S01]  /*e2d0*/  LDL.LU R29, [R1+0x308] ;  /* 0x00030800011d7983 */ /* 0x000f220000300800 */
[----:B-1----:R-:W-:-:S02]  /*e2e0*/  SEL R2, R24, R20, !P2 ;  /* 0x0000001418027207 */ /* 0x002fc40005000000 */
[C---:B0-----:R-:W-:Y:S02]  /*e2f0*/  SEL R0, R24.reuse, R21, !P2 ;  /* 0x0000001518007207 */ /* 0x041fe40005000000 */
[----:B------:R-:W-:-:S03]  /*e300*/  SEL R19, R24, R19, !P2 ;  /* 0x0000001318137207 */ /* 0x000fc60005000000 */
[----:B------:R0:W-:Y:S04]  /*e310*/  STL [R1+0x398], R0 ;  /* 0x0003980001007387 */ /* 0x0001e80000100800 */
[----:B------:R1:W-:Y:S01]  /*e320*/  STL [R1+0x394], R2 ;  /* 0x0003940201007387 */ /* 0x0003e20000100800 */
[----:B0-----:R-:W-:-:S03]  /*e330*/  SEL R0, R24, R18, !P2 ;  /* 0x0000001218007207 */ /* 0x001fc60005000000 */
[----:B------:R-:W-:Y:S01]  /*e340*/  STL [R1+0x390], R19 ;  /* 0x0003901301007387 */ /* 0x000fe20000100800 */
[----:B-1----:R-:W-:-:S03]  /*e350*/  SEL R2, R24, R17, !P2 ;  /* 0x0000001118027207 */ /* 0x002fc60005000000 */
[----:B------:R0:W-:Y:S01]  /*e360*/  STL [R1+0x38c], R0 ;  /* 0x00038c0001007387 */ /* 0x0001e20000100800 */
[----:B------:R-:W-:-:S03]  /*e370*/  SEL R16, R24, R16, !P2 ;  /* 0x0000001018107207 */ /* 0x000fc60005000000 */
[----:B------:R1:W-:Y:S01]  /*e380*/  STL [R1+0x388], R2 ;  /* 0x0003880201007387 */ /* 0x0003e20000100800 */
[C---:B------:R-:W-:Y:S02]  /*e390*/  SEL R13, R24.reuse, R13, !P2 ;  /* 0x0000000d180d7207 */ /* 0x040fe40005000000 */
[C---:B0-----:R-:W-:Y:S01]  /*e3a0*/  SEL R0, R24.reuse, R15, !P2 ;  /* 0x0000000f18007207 */ /* 0x041fe20005000000 */
[----:B------:R-:W-:Y:S01]  /*e3b0*/  STL [R1+0x384], R16 ;  /* 0x0003841001007387 */ /* 0x000fe20000100800 */
[----:B-1----:R-:W-:-:S03]  /*e3c0*/  SEL R2, R24, R14, !P2 ;  /* 0x0000000e18027207 */ /* 0x002fc60005000000 */
[----:B------:R0:W-:Y:S04]  /*e3d0*/  STL [R1+0x380], R0 ;  /* 0x0003800001007387 */ /* 0x0001e80000100800 */
        /* <DEDUP_REMOVED lines=13> */
[----:B0-----:R-:W-:-:S03]  /*e4b0*/  SEL R0, R24, R4, !P2 ;  /* 0x0000000418007207 */ /* 0x001fc60005000000 */
[----:B-1----:R-:W4:Y:S04]  /*e4c0*/  LDL.LU R2, [R1+0x30c] ;  /* 0x00030c0001027983 */ /* 0x002f280000300800 */
[----:B------:R-:W-:Y:S04]  /*e4d0*/  STL [R1+0x35c], R5 ;  /* 0x00035c0501007387 */ /* 0x000fe80000100800 */
[----:B------:R-:W4:Y:S04]  /*e4e0*/  LDL.LU R27, [R1+0x310] ;  /* 0x00031000011b7983 */ /* 0x000f280000300800 */
[----:B------:R0:W-:Y:S04]  /*e4f0*/  STL [R1+0x358], R0 ;  /* 0x0003580001007387 */ /* 0x0001e80000100800 */
[----:B------:R-:W4:Y:S04]  /*e500*/  LDL.LU R26, [R1+0x314] ;  /* 0x00031400011a7983 */ /* 0x000f280000300800 */
[----:B0-----:R-:W4:Y:S04]  /*e510*/  LDL.LU R0, [R1+0x318] ;  /* 0x0003180001007983 */ /* 0x001f280000300800 */
[----:B------:R-:W4:Y:S04]  /*e520*/  LDL.LU R25, [R1+0x324] ;  /* 0x0003240001197983 */ /* 0x000f280000300800 */
[----:B------:R-:W4:Y:S04]  /*e530*/  LDL.LU R23, [R1+0x31c] ;  /* 0x00031c0001177983 */ /* 0x000f280000300800 */
[----:B------:R-:W4:Y:S04]  /*e540*/  LDL.LU R22, [R1+0x320] ;  /* 0x0003200001167983 */ /* 0x000f280000300800 */
[----:B------:R-:W4:Y:S04]  /*e550*/  LDL.LU R7, [R1+0x304] ;  /* 0x0003040001077983 */ /* 0x000f280000300800 */
[----:B------:R-:W4:Y:S04]  /*e560*/  LDL.LU R6, [R1+0x300] ;  /* 0x0003000001067983 */ /* 0x000f280000300800 */
[----:B------:R-:W4:Y:S04]  /*e570*/  LDL.LU R5, [R1+0x2cc] ;  /* 0x0002cc0001057983 */ /* 0x000f280000300800 */
[----:B------:R-:W4:Y:S01]  /*e580*/  LDL.LU R4, [R1+0x2f4] ;  /* 0x0002f40001047983 */ /* 0x000f220000300800 */
[----:B--2---:R-:W-:-:S02]  /*e590*/  SEL R11, R24, R9, !P2 ;  /* 0x00000009180b7207 */ /* 0x004fc40005000000 */
[----:B---3--:R-:W-:-:S03]  /*e5a0*/  SEL R10, R24, R8, !P2 ;  /* 0x00000008180a7207 */ /* 0x008fc60005000000 */
[----:B------:R0:W-:Y:S04]  /*e5b0*/  STL [R1+0x354], R11 ;  /* 0x0003540b01007387 */ /* 0x0001e80000100800 */
[----:B------:R1:W-:Y:S01]  /*e5c0*/  STL [R1+0x350], R10 ;  /* 0x0003500a01007387 */ /* 0x0003e20000100800 */
[----:B----4-:R-:W-:-:S03]  /*e5d0*/  SEL R9, R24, R28, !P2 ;  /* 0x0000001c18097207 */ /* 0x010fc60005000000 */
[----:B------:R-:W2:Y:S01]  /*e5e0*/  LDL.LU R21, [R1+0x2f8] ;  /* 0x0002f80001157983 */ /* 0x000ea20000300800 */
[----:B------:R-:W-:-:S03]  /*e5f0*/  SEL R8, R24, R29, !P2 ;  /* 0x0000001d18087207 */ /* 0x000fc60005000000 */
[----:B------:R3:W-:Y:S04]  /*e600*/  STL [R1+0x348], R9 ;  /* 0x0003480901007387 */ /* 0x0007e80000100800 */
[----:B------:R-:W4:Y:S04]  /*e610*/  LDL.LU R20, [R1+0x2d4] ;  /* 0x0002d40001147983 */ /* 0x000f280000300800 */
[----:B------:R0:W-:Y:S04]  /*e620*/  STL [R1+0x340], R8 ;  /* 0x0003400801007387 */ /* 0x0001e80000100800 */
[----:B------:R-:W4:Y:S04]  /*e630*/  LDL.LU R19, [R1+0x2f0] ;  /* 0x0002f00001137983 */ /* 0x000f280000300800 */
[----:B------:R-:W4:Y:S04]  /*e640*/  LDL.LU R18, [R1+0x2dc] ;  /* 0x0002dc0001127983 */ /* 0x000f280000300800 */
[----:B------:R-:W4:Y:S04]  /*e650*/  LDL.LU R17, [R1+0x2ec] ;  /* 0x0002ec0001117983 */ /* 0x000f280000300800 */
[----:B------:R-:W4:Y:S04]  /*e660*/  LDL.LU R16, [R1+0x2e0] ;  /* 0x0002e00001107983 */ /* 0x000f280000300800 */
[----:B------:R-:W4:Y:S04]  /*e670*/  LDL.LU R15, [R1+0x2e8] ;  /* 0x0002e800010f7983 */ /* 0x000f280000300800 */
[----:B------:R-:W4:Y:S04]  /*e680*/  LDL.LU R14, [R1+0x2e4] ;  /* 0x0002e400010e7983 */ /* 0x000f280000300800 */
[----:B------:R-:W4:Y:S04]  /*e690*/  LDL.LU R13, [R1+0x2d8] ;  /* 0x0002d800010d7983 */ /* 0x000f280000300800 */
[----:B------:R-:W4:Y:S04]  /*e6a0*/  LDL.LU R12, [R1+0x2d0] ;  /* 0x0002d000010c7983 */ /* 0x000f280000300800 */
[----:B0-----:R-:W4:Y:S04]  /*e6b0*/  LDL.LU R11, [R1+0x2c8] ;  /* 0x0002c800010b7983 */ /* 0x001f280000300800 */
[----:B-1----:R-:W4:Y:S04]  /*e6c0*/  LDL.LU R10, [R1+0x2c4] ;  /* 0x0002c400010a7983 */ /* 0x002f280000300800 */
[----:B---3--:R-:W3:Y:S04]  /*e6d0*/  LDL.LU R9, [R1+0x2c0] ;  /* 0x0002c00001097983 */ /* 0x008ee80000300800 */
[----:B------:R-:W3:Y:S04]  /*e6e0*/  LDL.LU R8, [R1+0x2bc] ;  /* 0x0002bc0001087983 */ /* 0x000ee80000300800 */
[----:B------:R-:W3:Y:S04]  /*e6f0*/  LDL.LU R28, [R1+0x2b8] ;  /* 0x0002b800011c7983 */ /* 0x000ee80000300800 */
[----:B------:R-:W3:Y:S01]  /*e700*/  LDL.LU R29, [R1+0x2b4] ;  /* 0x0002b400011d7983 */ /* 0x000ee20000300800 */
[----:B------:R-:W-:-:S05]  /*e710*/  SEL R2, R24, R2, !P2 ;  /* 0x0000000218027207 */ /* 0x000fca0005000000 */
[----:B------:R0:W-:Y:S01]  /*e720*/  STL [R1+0x338], R2 ;  /* 0x0003380201007387 */ /* 0x0001e20000100800 */
[C---:B------:R-:W-:Y:S02]  /*e730*/  SEL R27, R24.reuse, R27, !P2 ;  /* 0x0000001b181b7207 */ /* 0x040fe40005000000 */
[----:B------:R-:W-:-:S03]  /*e740*/  SEL R26, R24, R26, !P2 ;  /* 0x0000001a181a7207 */ /* 0x000fc60005000000 */
[----:B------:R-:W-:Y:S01]  /*e750*/  STL [R1+0x334], R27 ;  /* 0x0003341b01007387 */ /* 0x000fe20000100800 */
        /* <DEDUP_REMOVED lines=15> */
[----:B------:R-:W3:Y:S04]  /*e850*/  LDL.LU R7, [R1+0x2b0] ;  /* 0x0002b00001077983 */ /* 0x000ee80000300800 */
[----:B------:R-:W-:Y:S04]  /*e860*/  STL [R1+0x314], R2 ;  /* 0x0003140201007387 */ /* 0x000fe80000100800 */
[----:B0-----:R-:W3:Y:S04]  /*e870*/  LDL.LU R6, [R1+0x2ac] ;  /* 0x0002ac0001067983 */ /* 0x001ee80000300800 */
[----:B------:R2:W-:Y:S04]  /*e880*/  STL [R1+0x310], R0 ;  /* 0x0003100001007387 */ /* 0x0005e80000100800 */
[----:B------:R-:W3:Y:S04]  /*e890*/  LDL.LU R5, [R1+0x2a8] ;  /* 0x0002a80001057983 */ /* 0x000ee80000300800 */
[----:B------:R-:W3:Y:S01]  /*e8a0*/  LDL.LU R4, [R1+0x2a4] ;  /* 0x0002a40001047983 */ /* 0x000ee20000300800 */
[----:B--2---:R-:W-:-:S02]  /*e8b0*/  SEL R0, R24, R21, !P2 ;  /* 0x0000001518007207 */ /* 0x004fc40005000000 */
[----:B----4-:R-:W-:-:S03]  /*e8c0*/  SEL R2, R24, R20, !P2 ;  /* 0x0000001418027207 */ /* 0x010fc60005000000 */
[----:B------:R0:W-:Y:S04]  /*e8d0*/  STL [R1+0x30c], R0 ;  /* 0x00030c0001007387 */ /* 0x0001e80000100800 */
[----:B------:R1:W-:Y:S01]  /*e8e0*/  STL [R1+0x308], R2 ;  /* 0x0003080201007387 */ /* 0x0003e20000100800 */
[C---:B------:R-:W-:Y:S02]  /*e8f0*/  SEL R19, R24.reuse, R19, !P2 ;  /* 0x0000001318137207 */ /* 0x040fe40005000000 */
        /* <DEDUP_REMOVED lines=18> */
[----:B---3--:R-:W-:-:S03]  /*ea20*/  SEL R0, R24, R9, !P2 ;  /* 0x0000000918007207 */ /* 0x008fc60005000000 */
[----:B------:R-:W-:Y:S01]  /*ea30*/  STL [R1+0x2e0], R10 ;  /* 0x0002e00a01007387 */ /* 0x000fe20000100800 */
[----:B0-----:R-:W-:-:S03]  /*ea40*/  SEL R2, R24, R8, !P2 ;  /* 0x0000000818027207 */ /* 0x001fc60005000000 */
[----:B------:R0:W-:Y:S01]  /*ea50*/  STL [R1+0x2dc], R0 ;  /* 0x0002dc0001007387 */ /* 0x0001e20000100800 */
[----:B------:R-:W-:-:S03]  /*ea60*/  SEL R8, R24, R28, !P2 ;  /* 0x0000001c18087207 */ /* 0x000fc60005000000 */
[----:B------:R1:W-:Y:S01]  /*ea70*/  STL [R1+0x2d8], R2 ;  /* 0x0002d80201007387 */ /* 0x0003e20000100800 */
[----:B0-----:R-:W-:-:S03]  /*ea80*/  SEL R0, R24, R29, !P2 ;  /* 0x0000001d18007207 */ /* 0x001fc60005000000 */
[----:B-1----:R-:W2:Y:S04]  /*ea90*/  LDL.LU R2, [R1+0x284] ;  /* 0x0002840001027983 */ /* 0x002ea80000300800 */
[----:B------:R-:W-:Y:S04]  /*eaa0*/  STL [R1+0x2d4], R8 ;  /* 0x0002d40801007387 */ /* 0x000fe80000100800 */
[----:B------:R-:W3:Y:S04]  /*eab0*/  LDL.LU R27, [R1+0x288] ;  /* 0x00028800011b7983 */ /* 0x000ee80000300800 */
        /* <DEDUP_REMOVED lines=10> */
[----:B------:R-:W-:-:S02]  /*eb60*/  SEL R7, R24, R7, !P2 ;  /* 0x0000000718077207 */ /* 0x000fc40005000000 */
[----:B------:R-:W-:-:S03]  /*eb70*/  SEL R6, R24, R6, !P2 ;  /* 0x0000000618067207 */ /* 0x000fc60005000000 */
[----:B------:R0:W-:Y:S04]  /*eb80*/  STL [R1+0x2cc], R7 ;  /* 0x0002cc0701007387 */ /* 0x0001e80000100800 */
[----:B------:R1:W-:Y:S01]  /*eb90*/  STL [R1+0x2c8], R6 ;  /* 0x0002c80601007387 */ /* 0x0003e20000100800 */
[----:B------:R-:W-:-:S03]  /*eba0*/  SEL R5, R24, R5, !P2 ;  /* 0x0000000518057207 */ /* 0x000fc60005000000 */
[----:B------:R-:W4:Y:S01]  /*ebb0*/  LDL.LU R21, [R1+0x270] ;  /* 0x0002700001157983 */ /* 0x000f220000300800 */
        /* <DEDUP_REMOVED lines=16> */
[----:B------:R-:W4:Y:S04]  /*ecc0*/  LDL.LU R5, [R1+0x240] ;  /* 0x0002400001057983 */ /* 0x000f280000300800 */
[----:B------:R-:W4:Y:S01]  /*ecd0*/  LDL.LU R4, [R1+0x244] ;  /* 0x0002440001047983 */ /* 0x000f220000300800 */
[----:B--2---:R-:W-:-:S05]  /*ece0*/  SEL R2, R24, R2, !P2 ;  /* 0x0000000218027207 */ /* 0x004fca0005000000 */
[----:B------:R0:W-:Y:S01]  /*ecf0*/  STL [R1+0x2bc], R2 ;  /* 0x0002bc0201007387 */ /* 0x0001e20000100800 */
[C---:B---3--:R-:W-:Y:S02]  /*ed00*/  SEL R27, R24.reuse, R27, !P2 ;  /* 0x0000001b181b7207 */ /* 0x048fe40005000000 */
[----:B----4-:R-:W-:-:S03]  /*ed10*/  SEL R26, R24, R26, !P2 ;  /* 0x0000001a181a7207 */ /* 0x010fc60005000000 */
        /* <DEDUP_REMOVED lines=17> */
[----:B------:R-:W-:Y:S04]  /*ee30*/  STL [R1+0x294], R2 ;  /* 0x0002940201007387 */ /* 0x000fe80000100800 */
[----:B0-----:R-:W3:Y:S04]  /*ee40*/  LDL.LU R8, [R1+0x1b8] ;  /* 0x0001b80001087983 */ /* 0x001ee80000300800 */
[----:B------:R0:W-:Y:S04]  /*ee50*/  STL [R1+0x290], R0 ;  /* 0x0002900001007387 */ /* 0x0001e80000100800 */
[----:B------:R-:W4:Y:S04]  /*ee60*/  LDL.LU R28, [R1+0x1c8] ;  /* 0x0001c800011c7983 */ /* 0x000f280000300800 */
[----:B------:R-:W4:Y:S01]  /*ee70*/  LDL.LU R29, [R1+0x218] ;  /* 0x00021800011d7983 */ /* 0x000f220000300800 */
[----:B0-----:R-:W-:-:S02]  /*ee80*/  SEL R0, R24, R21, !P2 ;  /* 0x0000001518007207 */ /* 0x001fc40005000000 */
[----:B------:R-:W-:-:S03]  /*ee90*/  SEL R2, R24, R20, !P2 ;  /* 0x0000001418027207 */ /* 0x000fc60005000000 */
        /* <DEDUP_REMOVED lines=277> */
[----:B--2---:R-:W-:-:S05]  /*fff0*/  SEL R0, R24, R21, !P2 ;  /* 0x0000001518007207 */ /* 0x004fca0005000000 */
[----:B------:R0:W-:Y:S01]  /*10000*/  STL [R1+0xe0], R0 ;  /* 0x0000e00001007387 */ /* 0x0001e20000100800 */
[----:B----4-:R-:W-:-:S05]  /*10010*/  SEL R2, R24, R20, !P2 ;  /* 0x0000001418027207 */ /* 0x010fca0005000000 */
        /* <DEDUP_REMOVED lines=62> */
[----:B------:R-:W4:Y:S04]  /*10400*/  LDL.LU R4, [R1+0xfc] ;  /* 0x0000fc0001047983 */ /* 0x000f280000300800 */
[----:B------:R-:W4:Y:S01]  /*10410*/  LDL.LU R25, [R1+0xd0] ;  /* 0x0000d00001197983 */ /* 0x000f220000300800 */
[----:B--2---:R-:W-:-:S05]  /*10420*/  SEL R2, R24, R2, !P2 ;  /* 0x0000000218027207 */ /* 0x004fca0005000000 */
[----:B------:R0:W-:Y:S01]  /*10430*/  STL [R1+0x7c], R2 ;  /* 0x00007c0201007387 */ /* 0x0001e20000100800 */
[----:B---3--:R-:W-:-:S03]  /*10440*/  SEL R27, R24, R27, !P2 ;  /* 0x0000001b181b7207 */ /* 0x008fc60005000000 */
[----:B0-----:R0:W2:Y:S01]  /*10450*/  LDL.LU R2, [R1+0xd18] ;  /* 0x000d180001027983 */ /* 0x0010a20000300800 */
[----:B----4-:R-:W-:-:S03]  /*10460*/  SEL R26, R24, R26, !P2 ;  /* 0x0000001a181a7207 */ /* 0x010fc60005000000 */
[----:B------:R1:W-:Y:S01]  /*10470*/  STL [R1+0x78], R27 ;  /* 0x0000781b01007387 */ /* 0x0003e20000100800 */
[C---:B------:R-:W-:Y:S02]  /*10480*/  SEL R0, R24.reuse, R0, !P2 ;  /* 0x0000000018007207 */ /* 0x040fe40005000000 */
[C---:B------:R-:W-:Y:S01]  /*10490*/  SEL R23, R24.reuse, R23, !P2 ;  /* 0x0000001718177207 */ /* 0x040fe20005000000 */
[----:B-1----:R-:W3:Y:S01]  /*104a0*/  LDL.LU R27, [R1+0xd14] ;  /* 0x000d1400011b7983 */ /* 0x002ee20000300800 */
[----:B------:R-:W-:-:S03]  /*104b0*/  SEL R22, R24, R22, !P2 ;  /* 0x0000001618167207 */ /* 0x000fc60005000000 */
[----:B------:R1:W-:Y:S01]  /*104c0*/  STL [R1+0x74], R26 ;  /* 0x0000741a01007387 */ /* 0x0003e20000100800 */
[C---:B------:R-:W-:Y:S02]  /*104d0*/  SEL R21, R24.reuse, R21, !P2 ;  /* 0x0000001518157207 */ /* 0x040fe40005000000 */
[C---:B------:R-:W-:Y:S01]  /*104e0*/  SEL R20, R24.reuse, R20, !P2 ;  /* 0x0000001418147207 */ /* 0x040fe20005000000 */
[----:B-1----:R-:W4:Y:S04]  /*104f0*/  LDL.LU R26, [R1+0xd10] ;  /* 0x000d1000011a7983 */ /* 0x002f280000300800 */
[----:B------:R1:W-:Y:S01]  /*10500*/  STL [R1+0x70], R0 ;  /* 0x0000700001007387 */ /* 0x0003e20000100800 */
[C---:B------:R-:W-:Y:S02]  /*10510*/  SEL R19, R24.reuse, R19, !P2 ;  /* 0x0000001318137207 */ /* 0x040fe40005000000 */
[C---:B------:R-:W-:Y:S01]  /*10520*/  SEL R28, R24.reuse, R28, !P2 ;  /* 0x0000001c181c7207 */ /* 0x040fe20005000000 */
[----:B-1----:R-:W2:Y:S04]  /*10530*/  LDL.LU R0, [R1+0xd0c] ;  /* 0x000d0c0001007983 */ /* 0x002ea80000300800 */
[----:B------:R1:W-:Y:S01]  /*10540*/  STL [R1+0x6c], R23 ;  /* 0x00006c1701007387 */ /* 0x0003e20000100800 */
[----:B------:R-:W-:-:S03]  /*10550*/  SEL R29, R24, R29, !P2 ;  /* 0x0000001d181d7207 */ /* 0x000fc60005000000 */
[----:B-1----:R-:W2:Y:S04]  /*10560*/  LDL.LU R23, [R1+0xd08] ;  /* 0x000d080001177983 */ /* 0x002ea80000300800 */
[----:B------:R1:W-:Y:S04]  /*10570*/  STL [R1+0x68], R22 ;  /* 0x0000681601007387 */ /* 0x0003e80000100800 */
        /* <DEDUP_REMOVED lines=10> */
[----:B-1----:R-:W3:Y:S01]  /*10620*/  LDL.LU R29, [R1+0xcf0] ;  /* 0x000cf000011d7983 */ /* 0x002ee20000300800 */
[----:B------:R-:W-:-:S02]  /*10630*/  SEL R18, R24, R18, !P2 ;  /* 0x0000001218127207 */ /* 0x000fc40005000000 */
[C---:B------:R-:W-:Y:S02]  /*10640*/  SEL R17, R24.reuse, R17, !P2 ;  /* 0x0000001118117207 */ /* 0x040fe40005000000 */
[C---:B------:R-:W-:Y:S02]  /*10650*/  SEL R16, R24.reuse, R16, !P2 ;  /* 0x0000001018107207 */ /* 0x040fe40005000000 */
[C---:B------:R-:W-:Y:S02]  /*10660*/  SEL R15, R24.reuse, R15, !P2 ;  /* 0x0000000f180f7207 */ /* 0x040fe40005000000 */
[C---:B------:R-:W-:Y:S02]  /*10670*/  SEL R14, R24.reuse, R14, !P2 ;  /* 0x0000000e180e7207 */ /* 0x040fe40005000000 */
[C---:B------:R-:W-:Y:S02]  /*10680*/  SEL R13, R24.reuse, R13, !P2 ;  /* 0x0000000d180d7207 */ /* 0x040fe40005000000 */
        /* <DEDUP_REMOVED lines=9> */
[C---:B--2---:R-:W-:Y:S02]  /*10720*/  SEL R28, R24.reuse, R28, !P2 ;  /* 0x0000001c181c7207 */ /* 0x044fe40005000000 */
[----:B---3--:R-:W-:-:S05]  /*10730*/  SEL R29, R24, R29, !P2 ;  /* 0x0000001d181d7207 */ /* 0x008fca0005000000 */
[----:B------:R1:W-:Y:S04]  /*10740*/  STL [R1+0x4c], R29 ;  /* 0x00004c1d01007387 */ /* 0x0003e80000100800 */
[----:B-1----:R-:W2:Y:S04]  /*10750*/  LDL.LU R29, [R1+0x3c] ;  /* 0x00003c00011d7983 */ /* 0x002ea80000300800 */
[----:B------:R1:W-:Y:S04]  /*10760*/  STL [R1+0x48], R28 ;  /* 0x0000481c01007387 */ /* 0x0003e80000100800 */
[----:B-1----:R-:W3:Y:S04]  /*10770*/  LDL.LU R28, [R1+0xc8] ;  /* 0x0000c800011c7983 */ /* 0x002ee80000300800 */
[----:B------:R1:W-:Y:S04]  /*10780*/  STL [R1+0x44], R18 ;  /* 0x0000441201007387 */ /* 0x0003e80000100800 */
[----:B-1----:R-:W4:Y:S04]  /*10790*/  LDL.LU R18, [R1+0xcec] ;  /* 0x000cec0001127983 */ /* 0x002f280000300800 */
        /* <DEDUP_REMOVED lines=27> */
[----:B-1----:R-:W4:Y:S01]  /*10950*/  LDL.LU R4, [R1+0xcb4] ;  /* 0x000cb40001047983 */ /* 0x002f220000300800 */
[----:B------:R-:W-:-:S05]  /*10960*/  SEL R25, R24, R25, !P2 ;  /* 0x0000001918197207 */ /* 0x000fca0005000000 */
[----:B------:R1:W-:Y:S01]  /*10970*/  STL [R1+0xc0c], R25 ;  /* 0x000c0c1901007387 */ /* 0x0003e20000100800 */
[C---:B--2---:R-:W-:Y:S02]  /*10980*/  SEL R29, R24.reuse, R29, !P2 ;  /* 0x0000001d181d7207 */ /* 0x044fe40005000000 */
[----:B---3--:R-:W-:-:S05]  /*10990*/  SEL R28, R24, R28, !P2 ;  /* 0x0000001c181c7207 */ /* 0x008fca0005000000 */
[----:B------:R-:W-:Y:S04]  /*109a0*/  STL [R1+0x4], R28 ;  /* 0x0000041c01007387 */ /* 0x000fe80000100800 */
[----:B-1----:R-:W2:Y:S04]  /*109b0*/  LDL.LU R25, [R1+0x3d0] ;  /* 0x0003d00001197983 */ /* 0x002ea80000300800 */
[----:B------:R1:W-:Y:S04]  /*109c0*/  STL [R1+0xc10], R29 ;  /* 0x000c101d01007387 */ /* 0x0003e80000100800 */
[----:B-1----:R-:W3:Y:S01]  /*109d0*/  LDL.LU R29, [R1+0x3d4] ;  /* 0x0003d400011d7983 */ /* 0x002ee20000300800 */
[----:B----4-:R-:W-:-:S02]  /*109e0*/  SEL R16, R24, R16, !P2 ;  /* 0x0000001018107207 */ /* 0x010fc40005000000 */
        /* <DEDUP_REMOVED lines=11> */
[----:B------:R-:W-:-:S05]  /*10aa0*/  SEL R28, R24, R4, !P2 ;  /* 0x00000004181c7207 */ /* 0x000fca0005000000 */
[----:B------:R1:W-:Y:S04]  /*10ab0*/  STL [R1+0xc14], R28 ;  /* 0x000c141c01007387 */ /* 0x0003e80000100800 */
[----:B-1----:R-:W4:Y:S04]  /*10ac0*/  LDL.LU R28, [R1+0x3d8] ;  /* 0x0003d800011c7983 */ /* 0x002f280000300800 */
        /* <DEDUP_REMOVED lines=19> */
[----:B-1----:R-:W3:Y:S04]  /*10c00*/  LDL.LU R14, [R1+0x400] ;  /* 0x00040000010e7983 */ /* 0x002ee80000300800 */
[----:B------:R1:W-:Y:S04]  /*10c10*/  STL [R1+0xc40], R15 ;  /* 0x000c400f01007387 */ /* 0x0003e80000100800 */
[----:B-1----:R-:W3:Y:S04]  /*10c20*/  LDL.LU R15, [R1+0x404] ;  /* 0x00040400010f7983 */ /* 0x002ee80000300800 */
[----:B------:R1:W-:Y:S04]  /*10c30*/  STL [R1+0xc44], R16 ;  /* 0x000c441001007387 */ /* 0x0003e80000100800 */
[----:B-1----:R-:W4:Y:S04]  /*10c40*/  LDL R16, [R1+0xb44] ;  /* 0x000b440001107983 */ /* 0x002f280000100800 */
[----:B------:R-:W1:Y:S01]  /*10c50*/  S2R R4, SR_TID.X ;  /* 0x0000000000047919 */ /* 0x000e620000002100 */
[----:B------:R-:W-:-:S02]  /*10c60*/  SEL R17, R24, R17, !P2 ;  /* 0x0000001118117207 */ /* 0x000fc40005000000 */
[C---:B------:R-:W-:Y:S02]  /*10c70*/  SEL R18, R24.reuse, R18, !P2 ;  /* 0x0000001218127207 */ /* 0x040fe40005000000 */
[----:B------:R-:W-:Y:S02]  /*10c80*/  ISETP.NE.AND P3, PT, RZ, c[0x0][0x178], PT ;  /* 0x00005e00ff007a0c */ /* 0x000fe40003f65270 */
[C---:B------:R-:W-:Y:S01]  /*10c90*/  SEL R19, R24.reuse, R19, !P2 ;  /* 0x0000001318137207 */ /* 0x040fe20005000000 */
[----:B------:R-:W-:Y:S01]  /*10ca0*/  @!P6 IMAD.MOV R3, RZ, RZ, -R3 ;  /* 0x000000ffff03e224 */ /* 0x000fe200078e0a03 */
[C---:B------:R-:W-:Y:S01]  /*10cb0*/  SEL R20, R24.reuse, R20, !P2 ;  /* 0x0000001418147207 */ /* 0x040fe20005000000 */
[----:B------:R-:W-:Y:S01]  /*10cc0*/  STL [R1+0xc48], R17 ;  /* 0x000c481101007387 */ /* 0x000fe20000100800 */
[C---:B------:R-:W-:Y:S02]  /*10cd0*/  SEL R21, R24.reuse, R21, !P2 ;  /* 0x0000001518157207 */ /* 0x040fe40005000000 */
[C---:B------:R-:W-:Y:S01]  /*10ce0*/  SEL R22, R24.reuse, R22, !P2 ;  /* 0x0000001618167207 */ /* 0x040fe20005000000 */
[----:B------:R-:W-:Y:S01]  /*10cf0*/  STL [R1+0xc4c], R18 ;  /* 0x000c4c1201007387 */ /* 0x000fe20000100800 */
[----:B------:R-:W-:-:S02]  /*10d00*/  SEL R23, R24, R23, !P2 ;  /* 0x0000001718177207 */ /* 0x000fc40005000000 */
[----:B------:R-:W-:Y:S02]  /*10d10*/  SEL R26, R24, R26, !P2 ;  /* 0x0000001a181a7207 */ /* 0x000fe40005000000 */
[----:B-1----:R-:W-:Y:S01]  /*10d20*/  LOP3.LUT R4, R4, 0x7f, RZ, 0xc0, !PT ;  /* 0x0000007f04047812 */ /* 0x002fe200078ec0ff */
[----:B------:R-:W-:Y:S01]  /*10d30*/  STL [R1+0xc50], R19 ;  /* 0x000c501301007387 */ /* 0x000fe20000100800 */
[----:B------:R-:W-:-:S03]  /*10d40*/  SEL R27, R24, R27, !P2 ;  /* 0x0000001b181b7207 */ /* 0x000fc60005000000 */
[----:B------:R-:W-:Y:S01]  /*10d50*/  IMAD R4, R4, c[0x0][0x18c], RZ ;  /* 0x0000630004047a24 */ /* 0x000fe200078e02ff */
[----:B------:R-:W-:Y:S01]  /*10d60*/  STL [R1+0xc54], R20 ;  /* 0x000c541401007387 */ /* 0x000fe20000100800 */
[----:B------:R-:W-:-:S03]  /*10d70*/  SEL R3, R24, R3, !P2 ;  /* 0x0000000318037207 */ /* 0x000fc60005000000 */
[----:B------:R-:W-:Y:S01]  /*10d80*/  STL [R1+0xc58], R21 ;  /* 0x000c581501007387 */ /* 0x000fe20000100800 */
[----:B------:R-:W-:-:S03]  /*10d90*/  LEA.HI.X.SX32 R4, R4, c[0x0][0x16c], 0x1, P5 ;  /* 0x00005b0004047a11 */ /* 0x000fc600028f0eff */
[----:B------:R-:W-:Y:S04]  /*10da0*/  STL [R1+0xc5c], R22 ;  /* 0x000c5c1601007387 */ /* 0x000fe80000100800 */
[----:B------:R-:W-:Y:S01]  /*10db0*/  STL [R1+0xc60], R23 ;  /* 0x000c601701007387 */ /* 0x000fe20000100800 */
[----:B------:R-:W-:-:S03]  /*10dc0*/  @!P3 LOP3.LUT R2, RZ, c[0x0][0x178], RZ, 0x33, !PT ;  /* 0x00005e00ff02ba12 */ /* 0x000fc600078e33ff */
[----:B------:R-:W-:Y:S04]  /*10dd0*/  STL [R1+0xc64], R26 ;  /* 0x000c641a01007387 */ /* 0x000fe80000100800 */
[----:B------:R-:W-:Y:S04]  /*10de0*/  STL [R1+0xc68], R27 ;  /* 0x000c681b01007387 */ /* 0x000fe80000100800 */
[----:B------:R2:W-:Y:S04]  /*10df0*/  STL [R1+0xc6c], R3 ;  /* 0x000c6c0301007387 */ /* 0x0005e80000100800 */
[----:B------:R-:W-:Y:S01]  /*10e00*/  STL [R1+0xc70], R4 ;  /* 0x000c700401007387 */ /* 0x000fe20000100800 */
[----:B--2---:R-:W-:-:S02]  /*10e10*/  IMAD R3, R13, c[0x0][0x190], RZ ;  /* 0x000064000d037a24 */ /* 0x004fc400078e02ff */
[----:B---3--:R-:W-:Y:S02]  /*10e20*/  IMAD R24, R15, c[0x0][0x190], RZ ;  /* 0x000064000f187a24 */ /* 0x008fe400078e02ff */
[----:B----4-:R-:W-:-:S05]  /*10e30*/  IMAD R0, R0, 0x8, R16 ;  /* 0x0000000800007824 */ /* 0x010fca00078e0210 */
[----:B------:R1:W-:Y:S04]  /*10e40*/  STL [R1+0xbac], R0 ;  /* 0x000bac0001007387 */ /* 0x0003e80000100800 */
[----:B------:R2:W-:Y:S01]  /*10e50*/  STL [R1+0xc74], R2 ;  /* 0x000c740201007387 */ /* 0x0005e20000100800 */
[----:B-1----:R-:W-:-:S03]  /*10e60*/  IMAD R0, R14, c[0x0][0x190], RZ ;  /* 0x000064000e007a24 */ /* 0x002fc600078e02ff */
[----:B------:R-:W-:Y:S01]  /*10e70*/  STL [R1+0xc78], R24 ;  /* 0x000c781801007387 */ /* 0x000fe20000100800 */
[----:B--2---:R-:W-:-:S03]  /*10e80*/  IMAD R2, R12, c[0x0][0x190], RZ ;  /* 0x000064000c027a24 */ /* 0x004fc600078e02ff */
[----:B------:R1:W-:Y:S04]  /*10e90*/  STL [R1+0x3c], R0 ;  /* 0x00003c0001007387 */ /* 0x0003e80000100800 */
[----:B------:R2:W-:Y:S01]  /*10ea0*/  STL [R1+0x60], R3 ;  /* 0x0000600301007387 */ /* 0x0005e20000100800 */
[----:B-1----:R-:W-:-:S03]  /*10eb0*/  IMAD R0, R11, c[0x0][0x190], RZ ;  /* 0x000064000b007a24 */ /* 0x002fc600078e02ff */
[----:B------:R1:W-:Y:S01]  /*10ec0*/  STL [R1+0x80], R2 ;  /* 0x0000800201007387 */ /* 0x0003e20000100800 */
[----:B--2---:R-:W-:-:S03]  /*10ed0*/  IMAD R3, R10, c[0x0][0x190], RZ ;  /* 0x000064000a037a24 */ /* 0x004fc600078e02ff */
[----:B------:R2:W-:Y:S04]  /*10ee0*/  STL [R1+0x90], R0 ;  /* 0x0000900001007387 */ /* 0x0005e80000100800 */
[----:B------:R3:W-:Y:S01]  /*10ef0*/  STL [R1+0xb0], R3 ;  /* 0x0000b00301007387 */ /* 0x0007e20000100800 */
[----:B-1----:R-:W-:Y:S02]  /*10f00*/  IMAD R2, R9, c[0x0][0x190], RZ ;  /* 0x0000640009027a24 */ /* 0x002fe400078e02ff */
[----:B--2---:R-:W-:-:S03]  /*10f10*/  IMAD R0, R8, c[0x0][0x190], RZ ;  /* 0x0000640008007a24 */ /* 0x004fc600078e02ff */
[----:B------:R1:W-:Y:S01]  /*10f20*/  STL [R1+0xc8], R2 ;  /* 0x0000c80201007387 */ /* 0x0003e20000100800 */
[----:B---3--:R-:W-:-:S03]  /*10f30*/  IMAD R3, R7, c[0x0][0x190], RZ ;  /* 0x0000640007037a24 */ /* 0x008fc600078e02ff */
[----:B------:R2:W-:Y:S04]  /*10f40*/  STL [R1+0xd0], R0 ;  /* 0x0000d00001007387 */ /* 0x0005e80000100800 */
[----:B------:R3:W-:Y:S01]  /*10f50*/  STL [R1+0xf8], R3 ;  /* 0x0000f80301007387 */ /* 0x0007e20000100800 */
[----:B-1----:R-:W-:Y:S02]  /*10f60*/  IMAD R2, R6, c[0x0][0x190], RZ ;  /* 0x0000640006027a24 */ /* 0x002fe400078e02ff */
[----:B--2---:R-:W-:-:S03]  /*10f70*/  IMAD R0, R5, c[0x0][0x190], RZ ;  /* 0x0000640005007a24 */ /* 0x004fc600078e02ff */
[----:B------:R1:W-:Y:S01]  /*10f80*/  STL [R1+0xfc], R2 ;  /* 0x0000fc0201007387 */ /* 0x0003e20000100800 */
[----:B---3--:R-:W-:-:S03]  /*10f90*/  IMAD R3, R28, c[0x0][0x190], RZ ;  /* 0x000064001c037a24 */ /* 0x008fc600078e02ff */
[----:B------:R2:W-:Y:S04]  /*10fa0*/  STL [R1+0x11c], R0 ;  /* 0x00011c0001007387 */ /* 0x0005e80000100800 */
[----:B------:R-:W-:Y:S04]  /*10fb0*/  STL [R1+0x124], R3 ;  /* 0x0001240301007387 */ /* 0x000fe80000100800 */
[----:B------:R-:W3:Y:S01]  /*10fc0*/  LDL.LU R24, [R1+0x3c4] ;  /* 0x0003c40001187983 */ /* 0x000ee20000300800 */
[----:B-1----:R-:W-:Y:S02]  /*10fd0*/  IMAD R2, R29, c[0x0][0x190], RZ ;  /* 0x000064001d027a24 */ /* 0x002fe400078e02ff */
[----:B--2---:R-:W-:-:S03]  /*10fe0*/  IMAD R0, R25, c[0x0][0x190], RZ ;  /* 0x0000640019007a24 */ /* 0x004fc600078e02ff */
[----:B------:R-:W-:Y:S04]  /*10ff0*/  STL [R1+0x14c], R2 ;  /* 0x00014c0201007387 */ /* 0x000fe80000100800 */
[----:B---3--:R1:W-:Y:S04]  /*11000*/  STL [R1+0xcac], R24 ;  /* 0x000cac1801007387 */ /* 0x0083e80000100800 */
[----:B------:R-:W-:Y:S04]  /*11010*/  STL [R1+0x17c], R0 ;  /* 0x00017c0001007387 */ /* 0x000fe80000100800 */
[----:B-1----:R-:W2:Y:S04]  /*11020*/  LDL.LU R24, [R1+0x3c8] ;  /* 0x0003c80001187983 */ /* 0x002ea80000300800 */
[----:B--2---:R1:W-:Y:S04]  /*11030*/  STL [R1+0xcb0], R24 ;  /* 0x000cb01801007387 */ /* 0x0043e80000100800 */
[----:B-1----:R-:W2:Y:S04]  /*11040*/  LDL.LU R24, [R1+0x3cc] ;  /* 0x0003cc0001187983 */ /* 0x002ea80000300800 */
[----:B------:R-:W3:Y:S04]  /*11050*/  LDL.LU R2, [R1+0x3c0] ;  /* 0x0003c00001027983 */ /* 0x000ee80000300800 */
[----:B------:R-:W4:Y:S04]  /*11060*/  LDL.LU R0, [R1+0x3bc] ;  /* 0x0003bc0001007983 */ /* 0x000f280000300800 */
        /* <DEDUP_REMOVED lines=25> */
[----:B------:R-:W3:Y:S01]  /*11200*/  LDL.LU R25, [R1+0x350] ;  /* 0x0003500001197983 */ /* 0x000ee20000300800 */
[----:B--2---:R-:W-:-:S05]  /*11210*/  IMAD R24, R24, c[0x0][0x190], RZ ;  /* 0x0000640018187a24 */ /* 0x004fca00078e02ff */
[----:B------:R1:W-:Y:S04]  /*11220*/  STL [R1+0x194], R24 ;  /* 0x0001941801007387 */ /* 0x0003e80000100800 */
[----:B-1----:R-:W2:Y:S02]  /*11230*/  LDL.LU R24, [R1+0xcb0] ;  /* 0x000cb00001187983 */ /* 0x002ea40000300800 */
[----:B--2---:R-:W-:-:S05]  /*11240*/  IMAD R24, R24, c[0x0][0x190], RZ ;  /* 0x0000640018187a24 */ /* 0x004fca00078e02ff */
[----:B------:R1:W-:Y:S04]  /*11250*/  STL [R1+0x1ac], R24 ;  /* 0x0001ac1801007387 */ /* 0x0003e80000100800 */
[----:B-1----:R-:W2:Y:S01]  /*11260*/  LDL.LU R24, [R1+0xcac] ;  /* 0x000cac0001187983 */ /* 0x002ea20000300800 */
[----:B---3--:R-:W-:Y:S02]  /*11270*/  IMAD R2, R2, c[0x0][0x190], RZ ;  /* 0x0000640002027a24 */ /* 0x008fe400078e02ff */
[----:B--2---:R-:W-:-:S05]  /*11280*/  IMAD R24, R24, c[0x0][0x190], RZ ;  /* 0x0000640018187a24 */ /* 0x004fca00078e02ff */
[----:B------:R4:W-:Y:S04]  /*11290*/  STL [R1+0x1cc], R24 ;  /* 0x0001cc1801007387 */ /* 0x0009e80000100800 */
[----:B------:R1:W-:Y:S01]  /*112a0*/  STL [R1+0x1d4], R2 ;  /* 0x0001d40201007387 */ /* 0x0003e20000100800 */
[----:B----4-:R-:W-:Y:S02]  /*112b0*/  IMAD R24, R0, c[0x0][0x190], RZ ;  /* 0x0000640000187a24 */ /* 0x010fe400078e02ff */
[----:B------:R-:W-:Y:S02]  /*112c0*/  IMAD R0, R3, c[0x0][0x190], RZ ;  /* 0x0000640003007a24 */ /* 0x000fe400078e02ff */
[----:B-1----:R-:W-:Y:S02]  /*112d0*/  IMAD R2, R4, c[0x0][0x190], RZ ;  /* 0x0000640004027a24 */ /* 0x002fe400078e02ff */
[----:B------:R-:W-:Y:S01]  /*112e0*/  IMAD R3, R27, c[0x0][0x190], RZ ;  /* 0x000064001b037a24 */ /* 0x000fe200078e02ff */
[----:B------:R-:W-:Y:S04]  /*112f0*/  STL [R1+0x1dc], R24 ;  /* 0x0001dc1801007387 */ /* 0x000fe80000100800 */
[----:B------:R1:W-:Y:S04]  /*11300*/  STL [R1+0x22c], R2 ;  /* 0x00022c0201007387 */ /* 0x0003e80000100800 */
[----:B------:R2:W-:Y:S04]  /*11310*/  STL [R1+0x33c], R0 ;  /* 0x00033c0001007387 */ /* 0x0005e80000100800 */
[----:B------:R3:W-:Y:S01]  /*11320*/  STL [R1+0x3ec], R3 ;  /* 0x0003ec0301007387 */ /* 0x0007e20000100800 */
[----:B-1----:R-:W-:-:S02]  /*11330*/  IMAD R2, R26, c[0x0][0x190], RZ ;  /* 0x000064001a027a24 */ /* 0x002fc400078e02ff */
        /* <DEDUP_REMOVED lines=570> */
[----:B----4-:R-:W-:Y:S02]  /*136e0*/  IMAD R4, R4, c[0x0][0x190], RZ ;  /* 0x0000640004047a24 */ /* 0x010fe400078e02ff */
[----:B------:R-:W-:Y:S02]  /*136f0*/  IMAD R3, R3, c[0x0][0x190], RZ ;  /* 0x0000640003037a24 */ /* 0x000fe400078e02ff */
[----:B------:R-:W-:-:S02]  /*13700*/  IMAD R27, R27, c[0x0][0x190], RZ ;  /* 0x000064001b1b7a24 */ /* 0x000fc400078e02ff */
[----:B------:R-:W-:Y:S02]  /*13710*/  IMAD R26, R26, c[0x0][0x190], RZ ;  /* 0x000064001a1a7a24 */ /* 0x000fe400078e02ff */
[----:B------:R-:W-:Y:S02]  /*13720*/  IMAD R23, R23, c[0x0][0x190], RZ ;  /* 0x0000640017177a24 */ /* 0x000fe400078e02ff */
[----:B------:R-:W-:Y:S02]  /*13730*/  IMAD R22, R22, c[0x0][0x190], RZ ;  /* 0x0000640016167a24 */ /* 0x000fe400078e02ff */
[----:B------:R-:W-:Y:S02]  /*13740*/  IMAD R21, R21, c[0x0][0x190], RZ ;  /* 0x0000640015157a24 */ /* 0x000fe400078e02ff */
        /* <DEDUP_REMOVED lines=19> */
[----:B--2---:R-:W-:-:S05]  /*13880*/  IMAD R24, R24, c[0x0][0x190], RZ ;  /* 0x0000640018187a24 */ /* 0x004fca00078e02ff */
[----:B------:R1:W-:Y:S04]  /*13890*/  STL [R1+0x7c], R24 ;  /* 0x00007c1801007387 */ /* 0x0003e80000100800 */
[----:B-1----:R-:W2:Y:S04]  /*138a0*/  LDL.LU R24, [R1+0xc78] ;  /* 0x000c780001187983 */ /* 0x002ea80000300800 */
[----:B------:R1:W-:Y:S04]  /*138b0*/  STL [R1+0x78], R2 ;  /* 0x0000780201007387 */ /* 0x0003e80000100800 */
[----:B-1----:R-:W3:Y:S04]  /*138c0*/  LDL.LU R2, [R1+0xc74] ;  /* 0x000c740001027983 */ /* 0x002ee80000300800 */
        /* <DEDUP_REMOVED lines=52> */
[----:B------:R-:W-:-:S05]  /*13c10*/  IMAD R0, R0, c[0x0][0x190], RZ ;  /* 0x0000640000007a24 */ /* 0x000fca00078e02ff */
[----:B------:R1:W-:Y:S01]  /*13c20*/  STL [R1+0x4], R0 ;  /* 0x0000040001007387 */ /* 0x0003e20000100800 */
[----:B--2---:R-:W-:Y:S02]  /*13c30*/  IMAD R17, R17, c[0x0][0x190], RZ ;  /* 0x0000640011117a24 */ /* 0x004fe400078e02ff */
[----:B---3--:R-:W-:Y:S02]  /*13c40*/  IMAD R16, R16, c[0x0][0x190], RZ ;  /* 0x0000640010107a24 */ /* 0x008fe400078e02ff */
[----:B----4-:R-:W-:Y:S02]  /*13c50*/  IMAD R15, R15, c[0x0][0x190], RZ ;  /* 0x000064000f0f7a24 */ /* 0x010fe400078e02ff */
        /* <DEDUP_REMOVED lines=12> */
[----:B-1----:R-:W-:Y:S02]  /*13d20*/  IMAD R0, R25, c[0x0][0x190], RZ ;  /* 0x0000640019007a24 */ /* 0x002fe400078e02ff */
[----:B------:R-:W2:Y:S04]  /*13d30*/  LDL.LU R25, [R1+0xc08] ;  /* 0x000c080001197983 */ /* 0x000ea80000300800 */
[----:B------:R-:W-:Y:S04]  /*13d40*/  STL [R1+0xbc8], R0 ;  /* 0x000bc80001007387 */ /* 0x000fe80000100800 */
[----:B------:R-:W-:Y:S04]  /*13d50*/  STL [R1+0xbc4], R29 ;  /* 0x000bc41d01007387 */ /* 0x000fe80000100800 */
[----:B------:R-:W-:Y:S04]  /*13d60*/  STL [R1+0xbc0], R28 ;  /* 0x000bc01c01007387 */ /* 0x000fe80000100800 */
        /* <DEDUP_REMOVED lines=26> */
[----:B------:R-:W-:-:S02]  /*13f10*/  IMAD R18, R18, c[0x0][0x190], RZ ;  /* 0x0000640012127a24 */ /* 0x000fc400078e02ff */
[----:B------:R-:W-:Y:S02]  /*13f20*/  IMAD R19, R19, c[0x0][0x190], RZ ;  /* 0x0000640013137a24 */ /* 0x000fe400078e02ff */
[----:B------:R-:W-:Y:S02]  /*13f30*/  IMAD R20, R20, c[0x0][0x190], RZ ;  /* 0x0000640014147a24 */ /* 0x000fe400078e02ff */
[----:B------:R-:W-:Y:S01]  /*13f40*/  IMAD R21, R21, c[0x0][0x190], RZ ;  /* 0x0000640015157a24 */ /* 0x000fe200078e02ff */
[----:B------:R2:W-:Y:S01]  /*13f50*/  STL [R1+0xbf0], R18 ;  /* 0x000bf01201007387 */ /* 0x0005e20000100800 */
[----:B------:R-:W-:Y:S02]  /*13f60*/  IMAD R22, R22, c[0x0][0x190], RZ ;  /* 0x0000640016167a24 */ /* 0x000fe400078e02ff */
[----:B------:R-:W-:Y:S01]  /*13f70*/  IMAD R23, R23, c[0x0][0x190], RZ ;  /* 0x0000640017177a24 */ /* 0x000fe200078e02ff */
[----:B------:R-:W-:Y:S04]  /*13f80*/  STL [R1+0xbf4], R19 ;  /* 0x000bf41301007387 */ /* 0x000fe80000100800 */
[----:B------:R-:W-:Y:S04]  /*13f90*/  STL [R1+0xbf8], R20 ;  /* 0x000bf81401007387 */ /* 0x000fe80000100800 */
[----:B------:R-:W-:Y:S04]  /*13fa0*/  STL [R1+0xbfc], R21 ;  /* 0x000bfc1501007387 */ /* 0x000fe80000100800 */
[----:B------:R-:W-:Y:S04]  /*13fb0*/  STL [R1+0xc00], R22 ;  /* 0x000c001601007387 */ /* 0x000fe80000100800 */
[----:B------:R-:W-:Y:S04]  /*13fc0*/  STL [R1+0xc04], R23 ;  /* 0x000c041701007387 */ /* 0x000fe80000100800 */
[----:B------:R-:W4:Y:S01]  /*13fd0*/  LDL.LU R28, [R1+0x194] ;  /* 0x00019400011c7983 */ /* 0x000f220000300800 */
[----:B--2---:R-:W-:-:S05]  /*13fe0*/  LEA R18, P3, R24, R25, 0x1 ;  /* 0x0000001918127211 */ /* 0x004fca00078608ff */
[----:B------:R-:W-:Y:S01]  /*13ff0*/  STL [R1+0x348], R18 ;  /* 0x0003481201007387 */ /* 0x000fe20000100800 */
[----:B---3--:R-:W-:-:S05]  /*14000*/  LEA R0, P2, R5, R25, 0x1 ;  /* 0x0000001905007211 */ /* 0x008fca00078408ff */
[----:B------:R1:W-:Y:S04]  /*14010*/  STL [R1+0x350], R0 ;  /* 0x0003500001007387 */ /* 0x0003e80000100800 */
[----:B-1----:R-:W2:Y:S01]  /*14020*/  LDL.LU R0, [R1+0x1ac] ;  /* 0x0001ac0001007983 */ /* 0x002ea20000300800 */
[-C--:B----4-:R-:W-:Y:S02]  /*14030*/  LEA R20, P5, R13, R25.reuse, 0x1 ;  /* 0x000000190d147211 */ /* 0x090fe400078a08ff */
[-C--:B------:R-:W-:Y:S02]  /*14040*/  LEA R18, P0, R16, R25.reuse, 0x1 ;  /* 0x0000001910127211 */ /* 0x080fe400078008ff */
[----:B------:R-:W-:-:S05]  /*14050*/  LEA R19, P1, R17, R25, 0x1 ;  /* 0x0000001911137211 */ /* 0x000fca00078208ff */
[----:B------:R1:W-:Y:S04]  /*14060*/  STL [R1+0x358], R19 ;  /* 0x0003581301007387 */ /* 0x0003e80000100800 */
[----:B------:R3:W-:Y:S04]  /*14070*/  STL [R1+0x360], R18 ;  /* 0x0003601201007387 */ /* 0x0007e80000100800 */
[----:B------:R-:W4:Y:S01]  /*14080*/  LDL.LU R29, [R1+0x1cc] ;  /* 0x0001cc00011d7983 */ /* 0x000f220000300800 */
[-C--:B-1----:R-:W-:Y:S02]  /*14090*/  LEA R19, P4, R15, R25.reuse, 0x1 ;  /* 0x000000190f137211 */ /* 0x082fe400078808ff */
[----:B---3--:R-:W-:-:S03]  /*140a0*/  LEA R18, P6, R14, R25, 0x1 ;  /* 0x000000190e127211 */ /* 0x008fc600078c08ff */
[----:B------:R1:W-:Y:S04]  /*140b0*/  STL [R1+0x368], R19 ;  /* 0x0003681301007387 */ /* 0x0003e80000100800 */
[----:B------:R3:W-:Y:S01]  /*140c0*/  STL [R1+0x370], R18 ;  /* 0x0003701201007387 */ /* 0x0007e20000100800 */
[----:B-1----:R-:W-:-:S03]  /*140d0*/  LEA.HI.X.SX32 R19, R24, R4, 0x1, P3 ;  /* 0x0000000418137211 */ /* 0x002fc600018f0eff */
[----:B---3--:R-:W3:Y:S04]  /*140e0*/  LDL.LU R18, [R1+0x1d4] ;  /* 0x0001d40001127983 */ /* 0x008ee80000300800 */
[----:B------:R-:W-:Y:S04]  /*140f0*/  STL [R1+0x378], R20 ;  /* 0x0003781401007387 */ /* 0x000fe80000100800 */
[----:B------:R1:W-:Y:S02]  /*14100*/  STL [R1+0x344], R19 ;  /* 0x0003441301007387 */ /* 0x0003e40000100800 */
[----:B-1----:R-:W-:-:S02]  /*14110*/  LEA.HI.X.SX32 R19, R5, R4, 0x1, P2 ;  /* 0x0000000405137211 */ /* 0x002fc400010f0eff */
[----:B------:R-:W3:Y:S01]  /*14120*/  LDL.LU R5, [R1+0x1dc] ;  /* 0x0001dc0001057983 */ /* 0x000ee20000300800 */
[----:B------:R-:W-:-:S05]  /*14130*/  LEA R20, P3, R12, R25, 0x1 ;  /* 0x000000190c147211 */ /* 0x000fca00078608ff */
[----:B------:R-:W-:Y:S04]  /*14140*/  STL [R1+0x380], R20 ;  /* 0x0003801401007387 */ /* 0x000fe80000100800 */
[----:B------:R1:W-:Y:S02]  /*14150*/  STL [R1+0x34c], R19 ;  /* 0x00034c1301007387 */ /* 0x0003e40000100800 */
[----:B-1----:R-:W-:Y:S02]  /*14160*/  LEA.HI.X.SX32 R19, R17, R4, 0x1, P1 ;  /* 0x0000000411137211 */ /* 0x002fe400008f0eff */
        /* <DEDUP_REMOVED lines=12> */
[----:B------:R1:W-:Y:S04]  /*14230*/  STL [R1+0x398], R20 ;  /* 0x0003981401007387 */ /* 0x0003e80000100800 */
[----:B------:R0:W-:Y:S01]  /*14240*/  STL [R1+0x364], R19 ;  /* 0x0003641301007387 */ /* 0x0001e20000100800 */
[----:B-1----:R-:W-:Y:S02]  /*14250*/  LEA R20, P4, R8, R25, 0x1 ;  /* 0x0000001908147211 */ /* 0x002fe400078808ff */
[-C--:B0-----:R-:W-:Y:S02]  /*14260*/  LEA.HI.X.SX32 R19, R14, R4.reuse, 0x1, P6 ;  /* 0x000000040e137211 */ /* 0x081fe400030f0eff */
[----:B------:R-:W3:Y:S04]  /*14270*/  LDL.LU R14, [R1+0x3f4] ;  /* 0x0003f400010e7983 */ /* 0x000ee80000300800 */
[----:B------:R-:W-:Y:S04]  /*14280*/  STL [R1+0x3a0], R20 ;  /* 0x0003a01401007387 */ /* 0x000fe80000100800 */
[----:B------:R0:W-:Y:S02]  /*14290*/  STL [R1+0x36c], R19 ;  /* 0x00036c1301007387 */ /* 0x0001e40000100800 */
[----:B0-----:R-:W-:-:S02]  /*142a0*/  LEA.HI.X.SX32 R19, R13, R4, 0x1, P5 ;  /* 0x000000040d137211 */ /* 0x001fc400028f0eff */
[----:B------:R-:W3:Y:S01]  /*142b0*/  LDL.LU R13, [R1+0x3fc] ;  /* 0x0003fc00010d7983 */ /* 0x000ee20000300800 */
[----:B------:R-:W-:-:S05]  /*142c0*/  LEA R20, P6, R7, R25, 0x1 ;  /* 0x0000001907147211 */ /* 0x000fca00078c08ff */
[----:B------:R-:W-:Y:S04]  /*142d0*/  STL [R1+0x3a8], R20 ;  /* 0x0003a81401007387 */ /* 0x000fe80000100800 */
[----:B------:R0:W-:Y:S02]  /*142e0*/  STL [R1+0x374], R19 ;  /* 0x0003741301007387 */ /* 0x0001e40000100800 */
[----:B0-----:R-:W-:Y:S02]  /*142f0*/  LEA.HI.X.SX32 R19, R12, R4, 0x1, P3 ;  /* 0x000000040c137211 */ /* 0x001fe400018f0eff */
[----:B------:R-:W3:Y:S01]  /*14300*/  LDL.LU R12, [R1+0x404] ;  /* 0x00040400010c7983 */ /* 0x000ee20000300800 */
[----:B------:R-:W-:-:S05]  /*14310*/  LEA R20, P5, R6, R25, 0x1 ;  /* 0x0000001906147211 */ /* 0x000fca00078a08ff */
[----:B------:R0:W-:Y:S04]  /*14320*/  STL [R1+0x3b0], R20 ;  /* 0x0003b01401007387 */ /* 0x0001e80000100800 */
[----:B------:R1:W-:Y:S01]  /*14330*/  STL [R1+0x37c], R19 ;  /* 0x00037c1301007387 */ /* 0x0003e20000100800 */
[-C--:B0-----:R-:W-:Y:S02]  /*14340*/  LEA R20, P3, R28, R25.reuse, 0x1 ;  /* 0x000000191c147211 */ /* 0x081fe400078608ff */
[----:B-1----:R-:W-:Y:S02]  /*14350*/  LEA.HI.X.SX32 R19, R11, R4, 0x1, P2 ;  /* 0x000000040b137211 */ /* 0x002fe400010f0eff */
[----:B------:R-:W3:Y:S04]  /*14360*/  LDL.LU R11, [R1+0x40c] ;  /* 0x00040c00010b7983 */ /* 0x000ee80000300800 */
[----:B------:R2:W-:Y:S04]  /*14370*/  STL [R1+0x3b8], R20 ;  /* 0x0003b81401007387 */ /* 0x0005e80000100800 */
[----:B------:R0:W-:Y:S01]  /*14380*/  STL [R1+0x384], R19 ;  /* 0x0003841301007387 */ /* 0x0001e20000100800 */
[----:B--2---:R-:W-:-:S02]  /*14390*/  LEA R20, P2, R0, R25, 0x1 ;  /* 0x0000001900147211 */ /* 0x004fc400078408ff */
[-C--:B0-----:R-:W-:Y:S02]  /*143a0*/  LEA.HI.X.SX32 R19, R10, R4.reuse, 0x1, P1 ;  /* 0x000000040a137211 */ /* 0x081fe400008f0eff */
[----:B------:R-:W2:Y:S04]  /*143b0*/  LDL.LU R10, [R1+0x414] ;  /* 0x00041400010a7983 */ /* 0x000ea80000300800 */
[----:B------:R-:W-:Y:S04]  /*143c0*/  STL [R1+0x3c0], R20 ;  /* 0x0003c01401007387 */ /* 0x000fe80000100800 */
[----:B------:R0:W-:Y:S02]  /*143d0*/  STL [R1+0x38c], R19 ;  /* 0x00038c1301007387 */ /* 0x0001e40000100800 */
[----:B0-----:R-:W-:-:S02]  /*143e0*/  LEA.HI.X.SX32 R19, R9, R4, 0x1, P0 ;  /* 0x0000000409137211 */ /* 0x001fc400000f0eff */
[----:B------:R-:W2:Y:S01]  /*143f0*/  LDL.LU R9, [R1+0x41c] ;  /* 0x00041c0001097983 */ /* 0x000ea20000300800 */
[----:B----4-:R-:W-:-:S05]  /*14400*/  LEA R20, P1, R29, R25, 0x1 ;  /* 0x000000191d147211 */ /* 0x010fca00078208ff */
[----:B------:R-:W-:Y:S04]  /*14410*/  STL [R1+0x3c8], R20 ;  /* 0x0003c81401007387 */ /* 0x000fe80000100800 */
[----:B------:R0:W-:Y:S02]  /*14420*/  STL [R1+0x394], R19 ;  /* 0x0003941301007387 */ /* 0x0001e40000100800 */
[----:B0-----:R-:W-:Y:S02]  /*14430*/  LEA.HI.X.SX32 R19, R8, R4, 0x1, P4 ;  /* 0x0000000408137211 */ /* 0x001fe400020f0eff */
[----:B------:R-:W4:Y:S01]  /*14440*/  LDL.LU R8, [R1+0x424] ;  /* 0x0004240001087983 */ /* 0x000f220000300800 */
[----:B---3--:R-:W-:-:S05]  /*14450*/  LEA R20, P0, R18, R25, 0x1 ;  /* 0x0000001912147211 */ /* 0x008fca00078008ff */
[----:B------:R0:W-:Y:S04]  /*14460*/  STL [R1+0x3d0], R20 ;  /* 0x0003d01401007387 */ /* 0x0001e80000100800 */
[----:B------:R1:W-:Y:S01]  /*14470*/  STL [R1+0x39c], R19 ;  /* 0x00039c1301007387 */ /* 0x0003e20000100800 */
[----:B0-----:R-:W-:Y:S02]  /*14480*/  LEA R20, P4, R5, R25, 0x1 ;  /* 0x0000001905147211 */ /* 0x001fe400078808ff */
[-C--:B-1----:R-:W-:Y:S02]  /*14490*/  LEA.HI.X.SX32 R19, R7, R4.reuse, 0x1, P6 ;  /* 0x0000000407137211 */ /* 0x082fe400030f0eff */
        /* <DEDUP_REMOVED lines=38> */
[-C--:B--2---:R-:W-:Y:S02]  /*14700*/  LEA R20, P6, R10, R25.reuse, 0x1 ;  /* 0x000000190a147211 */ /* 0x084fe400078c08ff */
[----:B0-----:R-:W-:Y:S02]  /*14710*/  LEA.HI.X.SX32 R19, R16, R4, 0x1, P5 ;  /* 0x0000000410137211 */ /* 0x001fe400028f0eff */
[----:B------:R-:W2:Y:S04]  /*14720*/  LDL.LU R16, [R1+0x46c] ;  /* 0x00046c0001107983 */ /* 0x000ea80000300800 */
[----:B------:R0:W-:Y:S04]  /*14730*/  STL [R1+0x418], R20 ;  /* 0x0004181401007387 */ /* 0x0001e80000100800 */
[----:B------:R1:W-:Y:S01]  /*14740*/  STL [R1+0x3e4], R19 ;  /* 0x0003e41301007387 */ /* 0x0003e20000100800 */
[----:B0-----:R-:W-:-:S02]  /*14750*/  LEA R20, P5, R9, R25, 0x1 ;  /* 0x0000001909147211 */ /* 0x001fc400078a08ff */
[-C--:B-1----:R-:W-:Y:S02]  /*14760*/  LEA.HI.X.SX32 R19, R15, R4.reuse, 0x1, P3 ;  /* 0x000000040f137211 */ /* 0x082fe400018f0eff */
        /* <DEDUP_REMOVED lines=11> */
[----:B------:R-:W-:Y:S04]  /*14820*/  STL [R1+0x430], R20 ;  /* 0x0004301401007387 */ /* 0x000fe80000100800 */
[----:B------:R0:W-:Y:S02]  /*14830*/  STL [R1+0x3fc], R19 ;  /* 0x0003fc1301007387 */ /* 0x0001e40000100800 */
[-C--:B0-----:R-:W-:Y:S02]  /*14840*/  LEA.HI.X.SX32 R19, R12, R4.reuse, 0x1, P0 ;  /* 0x000000040c137211 */ /* 0x081fe400000f0eff */
[----:B------:R-:W-:Y:S01]  /*14850*/  LEA R20, P1, R6, R25, 0x1 ;  /* 0x0000001906147211 */ /* 0x000fe200078208ff */
        /* <DEDUP_REMOVED lines=35> */
[----:B--2---:R-:W-:-:S05]  /*14a90*/  LEA R20, P1, R16, R25, 0x1 ;  /* 0x0000001910147211 */ /* 0x004fca00078208ff */
[----:B------:R0:W-:Y:S04]  /*14aa0*/  STL [R1+0x470], R20 ;  /* 0x0004701401007387 */ /* 0x0001e80000100800 */
[----:B------:R1:W-:Y:S01]  /*14ab0*/  STL [R1+0x43c], R19 ;  /* 0x00043c1301007387 */ /* 0x0003e20000100800 */
[-C--:B0-----:R-:W-:Y:S02]  /*14ac0*/  LEA R20, P0, R15, R25.reuse, 0x1 ;  /* 0x000000190f147211 */ /* 0x081fe400078008ff */
[----:B-1----:R-:W-:Y:S02]  /*14ad0*/  LEA.HI.X.SX32 R19, R0, R4, 0x1, P4 ;  /* 0x0000000400137211 */ /* 0x002fe400020f0eff */
        /* <DEDUP_REMOVED lines=116> */
[----:B------:R-:W-:Y:S04]  /*15220*/  STL [R1+0x530], R20 ;  /* 0x0005301401007387 */ /* 0x000fe80000100800 */
[----:B------:R0:W-:Y:S02]  /*15230*/  STL [R1+0x4fc], R19 ;  /* 0x0004fc1301007387 */ /* 0x0001e40000100800 */
[-C--:B0-----:R-:W-:Y:S02]  /*15240*/  LEA.HI.X.SX32 R19, R14, R4.reuse, 0x1, P3 ;  /* 0x000000040e137211 */ /* 0x081fe400018f0eff */
[----:B------:R-:W-:Y:S01]  /*15250*/  LEA R20, P5, R8, R25, 0x1 ;  /* 0x0000001908147211 */ /* 0x000fe200078a08ff */
[----:B------:R-:W2:Y:S04]  /*15260*/  LDL.LU R14, [R1+0x2d0] ;  /* 0x0002d000010e7983 */ /* 0x000ea80000300800 */
[----:B------:R-:W-:Y:S04]  /*15270*/  STL [R1+0x538], R20 ;  /* 0x0005381401007387 */ /* 0x000fe80000100800 */
[----:B------:R0:W-:Y:S02]  /*15280*/  STL [R1+0x504], R19 ;  /* 0x0005041301007387 */ /* 0x0001e40000100800 */
[----:B0-----:R-:W-:-:S02]  /*15290*/  LEA.HI.X.SX32 R19, R13, R4, 0x1, P2 ;  /* 0x000000040d137211 */ /* 0x001fc400010f0eff */
[----:B------:R-:W-:Y:S01]  /*152a0*/  LEA R20, P3, R7, R25, 0x1 ;  /* 0x0000001907147211 */ /* 0x000fe200078608ff */
        /* <DEDUP_REMOVED lines=472> */
[----:B------:R0:W-:Y:S01]  /*17030*/  STL [R1+0x7fc], R19 ;  /* 0x0007fc1301007387 */ /* 0x0001e20000100800 */
[-C--:B------:R-:W-:Y:S02]  /*17040*/  LEA.HI.X.SX32 R18, R18, R4.reuse, 0x1, P5 ;  /* 0x0000000412127211 */ /* 0x080fe400028f0eff */
[----:B0-----:R-:W-:Y:S02]  /*17050*/  LEA.HI.X.SX32 R19, R29, R4, 0x1, P6 ;  /* 0x000000041d137211 */ /* 0x001fe400030f0eff */
[-C--:B------:R-:W-:Y:S01]  /*17060*/  LEA R20, P4, R14, R25.reuse, 0x1 ;  /* 0x000000190e147211 */ /* 0x080fe200078808ff */
[----:B------:R-:W2:Y:S04]  /*17070*/  LDL.LU R29, [R1+0x120] ;  /* 0x00012000011d7983 */ /* 0x000ea80000300800 */
[----:B------:R-:W-:Y:S04]  /*17080*/  STL [R1+0x838], R20 ;  /* 0x0008381401007387 */ /* 0x000fe80000100800 */
[----:B------:R0:W-:Y:S04]  /*17090*/  STL [R1+0x804], R19 ;  /* 0x0008041301007387 */ /* 0x0001e80000100800 */
[----:B0-----:R-:W2:Y:S01]  /*170a0*/  LDL.LU R19, [R1+0x118] ;  /* 0x0001180001137983 */ /* 0x001ea20000300800 */
[----:B------:R-:W-:-:S05]  /*170b0*/  LEA R20, P6, R13, R25, 0x1 ;  /* 0x000000190d147211 */ /* 0x000fca00078c08ff */
[----:B------:R-:W-:Y:S04]  /*170c0*/  STL [R1+0x840], R20 ;  /* 0x0008401401007387 */ /* 0x000fe80000100800 */
[----:B------:R0:W-:Y:S02]  /*170d0*/  STL [R1+0x80c], R18 ;  /* 0x00080c1201007387 */ /* 0x0001e40000100800 */
[-C--:B0-----:R-:W-:Y:S02]  /*170e0*/  LEA.HI.X.SX32 R18, R5, R4.reuse, 0x1, P3 ;  /* 0x0000000405127211 */ /* 0x081fe400018f0eff */
[----:B------:R-:W2:Y:S01]  /*170f0*/  LDL.LU R5, [R1+0x114] ;  /* 0x0001140001057983 */ /* 0x000ea20000300800 */
[-C--:B------:R-:W-:Y:S02]  /*17100*/  LEA.HI.X.SX32 R17, R17, R4.reuse, 0x1, P2 ;  /* 0x0000000411117211 */ /* 0x080fe400010f0eff */
[----:B------:R-:W-:-:S02]  /*17110*/  LEA.HI.X.SX32 R16, R16, R4, 0x1, P1 ;  /* 0x0000000410107211 */ /* 0x000fc400008f0eff */
[----:B------:R-:W-:Y:S02]  /*17120*/  LEA.HI.X.SX32 R15, R15, R4, 0x1, P0 ;  /* 0x000000040f0f7211 */ /* 0x000fe400000f0eff */
[----:B----4-:R-:W-:-:S05]  /*17130*/  LEA R20, P5, R12, R25, 0x1 ;  /* 0x000000190c147211 */ /* 0x010fca00078a08ff */
[----:B------:R-:W-:Y:S04]  /*17140*/  STL [R1+0x848], R20 ;  /* 0x0008481401007387 */ /* 0x000fe80000100800 */
[----:B------:R0:W-:Y:S04]  /*17150*/  STL [R1+0x814], R18 ;  /* 0x0008141201007387 */ /* 0x0001e80000100800 */
[----:B0-----:R-:W4:Y:S01]  /*17160*/  LDL.LU R18, [R1+0x110] ;  /* 0x0001100001127983 */ /* 0x001f220000300800 */
[----:B---3--:R-:W-:-:S05]  /*17170*/  LEA R20, P3, R11, R25, 0x1 ;  /* 0x000000190b147211 */ /* 0x008fca00078608ff */
[----:B------:R-:W-:Y:S04]  /*17180*/  STL [R1+0x850], R20 ;  /* 0x0008501401007387 */ /* 0x000fe80000100800 */
[----:B------:R0:W-:Y:S04]  /*17190*/  STL [R1+0x81c], R17 ;  /* 0x00081c1101007387 */ /* 0x0001e80000100800 */
[----:B0-----:R-:W3:Y:S01]  /*171a0*/  LDL.LU R17, [R1+0x10c] ;  /* 0x00010c0001117983 */ /* 0x001ee20000300800 */
[----:B------:R-:W-:-:S05]  /*171b0*/  LEA R20, P2, R10, R25, 0x1 ;  /* 0x000000190a147211 */ /* 0x000fca00078408ff */
[----:B------:R-:W-:Y:S04]  /*171c0*/  STL [R1+0x858], R20 ;  /* 0x0008581401007387 */ /* 0x000fe80000100800 */
[----:B------:R0:W-:Y:S04]  /*171d0*/  STL [R1+0x824], R16 ;  /* 0x0008241001007387 */ /* 0x0001e80000100800 */
[----:B0-----:R-:W3:Y:S01]  /*171e0*/  LDL.LU R16, [R1+0x108] ;  /* 0x0001080001107983 */ /* 0x001ee20000300800 */
[----:B------:R-:W-:-:S05]  /*171f0*/  LEA R20, P1, R9, R25, 0x1 ;  /* 0x0000001909147211 */ /* 0x000fca00078208ff */
[----:B------:R-:W-:Y:S04]  /*17200*/  STL [R1+0x860], R20 ;  /* 0x0008601401007387 */ /* 0x000fe80000100800 */
[----:B------:R0:W-:Y:S01]  /*17210*/  STL [R1+0x82c], R15 ;  /* 0x00082c0f01007387 */ /* 0x0001e20000100800 */
[----:B------:R-:W-:-:S03]  /*17220*/  LEA.HI.X.SX32 R14, R14, R4, 0x1, P4 ;  /* 0x000000040e0e7211 */ /* 0x000fc600020f0eff */
        /* <DEDUP_REMOVED lines=11> */
[----:B------:R-:W-:Y:S02]  /*172e0*/  LEA R20, P6, R6, R25, 0x1 ;  /* 0x0000001906147211 */ /* 0x000fe400078c08ff */
[----:B------:R-:W-:-:S03]  /*172f0*/  LEA.HI.X.SX32 R11, R11, R4, 0x1, P3 ;  /* 0x000000040b0b7211 */ /* 0x000fc600018f0eff */
        /* <DEDUP_REMOVED lines=10> */
[----:B------:R0:W-:Y:S04]  /*173a0*/  STL [R1+0x854], R10 ;  /* 0x0008540a01007387 */ /* 0x0001e80000100800 */
[----:B0-----:R-:W3:Y:S01]  /*173b0*/  LDL.LU R10, [R1+0xe8] ;  /* 0x0000e800010a7983 */ /* 0x001ee20000300800 */
[----:B------:R-:W-:Y:S02]  /*173c0*/  LEA.HI.X.SX32 R9, R9, R4, 0x1, P1 ;  /* 0x0000000409097211 */ /* 0x000fe400008f0eff */
[----:B--2---:R-:W-:-:S02]  /*173d0*/  LEA R20, P2, R29, R25, 0x1 ;  /* 0x000000191d147211 */ /* 0x004fc400078408ff */
[----:B------:R-:W-:-:S03]  /*173e0*/  LEA.HI.X.SX32 R8, R8, R4, 0x1, P0 ;  /* 0x0000000408087211 */ /* 0x000fc600000f0eff */
[----:B------:R0:W-:Y:S04]  /*173f0*/  STL [R1+0x890], R20 ;  /* 0x0008901401007387 */ /* 0x0001e80000100800 */
[----:B------:R1:W-:Y:S01]  /*17400*/  STL [R1+0x85c], R9 ;  /* 0x00085c0901007387 */ /* 0x0003e20000100800 */
[----:B0-----:R-:W-:-:S03]  /*17410*/  LEA R20, P1, R19, R25, 0x1 ;  /* 0x0000001913147211 */ /* 0x001fc600078208ff */
[----:B-1----:R-:W2:Y:S04]  /*17420*/  LDL.LU R9, [R1+0xe4] ;  /* 0x0000e40001097983 */ /* 0x002ea80000300800 */
[----:B------:R-:W-:Y:S04]  /*17430*/  STL [R1+0x898], R20 ;  /* 0x0008981401007387 */ /* 0x000fe80000100800 */
[----:B------:R0:W-:Y:S01]  /*17440*/  STL [R1+0x864], R8 ;  /* 0x0008640801007387 */ /* 0x0001e20000100800 */
[----:B------:R-:W-:-:S03]  /*17450*/  LEA.HI.X.SX32 R7, R7, R4, 0x1, P4 ;  /* 0x0000000407077211 */ /* 0x000fc600020f0eff */
[----:B0-----:R-:W2:Y:S01]  /*17460*/  LDL.LU R8, [R1+0xe0] ;  /* 0x0000e00001087983 */ /* 0x001ea20000300800 */
[----:B------:R-:W-:-:S05]  /*17470*/  LEA R20, P0, R5, R25, 0x1 ;  /* 0x0000001905147211 */ /* 0x000fca00078008ff */
[----:B------:R-:W-:Y:S04]  /*17480*/  STL [R1+0x8a0], R20 ;  /* 0x0008a01401007387 */ /* 0x000fe80000100800 */
[----:B------:R0:W-:Y:S04]  /*17490*/  STL [R1+0x86c], R7 ;  /* 0x00086c0701007387 */ /* 0x0001e80000100800 */
[----:B0-----:R-:W2:Y:S01]  /*174a0*/  LDL.LU R7, [R1+0xdc] ;  /* 0x0000dc0001077983 */ /* 0x001ea20000300800 */
[----:B------:R-:W-:Y:S02]  /*174b0*/  LEA.HI.X.SX32 R21, R6, R4, 0x1, P6 ;  /* 0x0000000406157211 */ /* 0x000fe400030f0eff */
[----:B----4-:R-:W-:-:S05]  /*174c0*/  LEA R20, P4, R18, R25, 0x1 ;  /* 0x0000001912147211 */ /* 0x010fca00078808ff */
[----:B------:R-:W-:Y:S04]  /*174d0*/  STL [R1+0x8a8], R20 ;  /* 0x0008a81401007387 */ /* 0x000fe80000100800 */
[----:B------:R-:W4:Y:S04]  /*174e0*/  LDL.LU R6, [R1+0xd8] ;  /* 0x0000d80001067983 */ /* 0x000f280000300800 */
[----:B------:R0:W-:Y:S02]  /*174f0*/  STL [R1+0x874], R21 ;  /* 0x0008741501007387 */ /* 0x0001e40000100800 */
[----:B0-----:R-:W-:-:S02]  /*17500*/  LEA.HI.X.SX32 R21, R28, R4, 0x1, P5 ;  /* 0x000000041c157211 */ /* 0x001fc400028f0eff */
[----:B---3--:R-:W-:-:S05]  /*17510*/  LEA R20, P6, R17, R25, 0x1 ;  /* 0x0000001911147211 */ /* 0x008fca00078c08ff */
[----:B------:R0:W-:Y:S04]  /*17520*/  STL [R1+0x8b0], R20 ;  /* 0x0008b01401007387 */ /* 0x0001e80000100800 */
[----:B------:R-:W3:Y:S04]  /*17530*/  LDL.LU R28, [R1+0xd4] ;  /* 0x0000d400011c7983 */ /* 0x000ee80000300800 */
[----:B------:R1:W-:Y:S01]  /*17540*/  STL [R1+0x87c], R21 ;  /* 0x00087c1501007387 */ /* 0x0003e20000100800 */
[----:B0-----:R-:W-:Y:S02]  /*17550*/  LEA R20, P5, R16, R25, 0x1 ;  /* 0x0000001910147211 */ /* 0x001fe400078a08ff */
[----:B-1----:R-:W-:-:S03]  /*17560*/  LEA.HI.X.SX32 R21, R0, R4, 0x1, P3 ;  /* 0x0000000400157211 */ /* 0x002fc600018f0eff */
        /* <DEDUP_REMOVED lines=9> */
[----:B-1----:R-:W-:-:S02]  /*17600*/  LEA.HI.X.SX32 R21, R19, R4, 0x1, P1 ;  /* 0x0000000413157211 */ /* 0x002fc400008f0eff */
[----:B------:R-:W-:Y:S01]  /*17610*/  LEA.HI.X.SX32 R19, R5, R4, 0x1, P0 ;  /* 0x0000000405137211 */ /* 0x000fe200000f0eff */
[----:B------:R0:W-:Y:S04]  /*17620*/  STL [R1+0x8c8], R20 ;  /* 0x0008c81401007387 */ /* 0x0001e80000100800 */
[----:B------:R-:W-:Y:S04]  /*17630*/  STL [R1+0x894], R21 ;  /* 0x0008941501007387 */ /* 0x000fe80000100800 */
[----:B------:R-:W3:Y:S01]  /*17640*/  LDL.LU R5, [R1+0xc0] ;  /* 0x0000c00001057983 */ /* 0x000ee20000300800 */
[----:B0-----:R-:W-:-:S05]  /*17650*/  LEA R20, P1, R13, R25, 0x1 ;  /* 0x000000190d147211 */ /* 0x001fca00078208ff */
[----:B------:R0:W-:Y:S04]  /*17660*/  STL [R1+0x8d0], R20 ;  /* 0x0008d01401007387 */ /* 0x0001e80000100800 */
[----:B------:R1:W-:Y:S04]  /*17670*/  STL [R1+0x89c], R19 ;  /* 0x00089c1301007387 */ /* 0x0003e80000100800 */
[----:B0-----:R-:W3:Y:S01]  /*17680*/  LDL.LU R20, [R1+0xbc] ;  /* 0x0000bc0001147983 */ /* 0x001ee20000300800 */
[----:B-1----:R-:W-:Y:S02]  /*17690*/  LEA.HI.X.SX32 R19, R18, R4, 0x1, P4 ;  /* 0x0000000412137211 */ /* 0x002fe400020f0eff */
[----:B------:R-:W-:-:S02]  /*176a0*/  LEA R21, P0, R12, R25, 0x1 ;  /* 0x000000190c157211 */ /* 0x000fc400078008ff */
[----:B------:R-:W-:-:S03]  /*176b0*/  LEA.HI.X.SX32 R17, R17, R4, 0x1, P6 ;  /* 0x0000000411117211 */ /* 0x000fc600030f0eff */
[----:B------:R-:W-:Y:S04]  /*176c0*/  STL [R1+0x8d8], R21 ;  /* 0x0008d81501007387 */ /* 0x000fe80000100800 */
[----:B------:R0:W-:Y:S04]  /*176d0*/  STL [R1+0x8a4], R19 ;  /* 0x0008a41301007387 */ /* 0x0001e80000100800 */
[----:B0-----:R-:W3:Y:S01]  /*176e0*/  LDL.LU R19, [R1+0xb8] ;  /* 0x0000b80001137983 */ /* 0x001ee20000300800 */
[----:B------:R-:W-:-:S05]  /*176f0*/  LEA R18, P4, R11, R25, 0x1 ;  /* 0x000000190b127211 */ /* 0x000fca00078808ff */
[----:B------:R0:W-:Y:S04]  /*17700*/  STL [R1+0x8e0], R18 ;  /* 0x0008e01201007387 */ /* 0x0001e80000100800 */
[----:B------:R1:W-:Y:S04]  /*17710*/  STL [R1+0x8ac], R17 ;  /* 0x0008ac1101007387 */ /* 0x0003e80000100800 */
[----:B0-----:R-:W3:Y:S01]  /*17720*/  LDL.LU R18, [R1+0xb4] ;  /* 0x0000b40001127983 */ /* 0x001ee20000300800 */
[----:B-1----:R-:W-:Y:S02]  /*17730*/  LEA.HI.X.SX32 R17, R16, R4, 0x1, P5 ;  /* 0x0000000410117211 */ /* 0x002fe400028f0eff */
[----:B------:R-:W-:-:S05]  /*17740*/  LEA R21, P6, R10, R25, 0x1 ;  /* 0x000000190a157211 */ /* 0x000fca00078c08ff */
[----:B------:R-:W-:Y:S04]  /*17750*/  STL [R1+0x8e8], R21 ;  /* 0x0008e81501007387 */ /* 0x000fe80000100800 */
[----:B------:R0:W-:Y:S04]  /*17760*/  STL [R1+0x8b4], R17 ;  /* 0x0008b41101007387 */ /* 0x0001e80000100800 */
[----:B0-----:R-:W3:Y:S01]  /*17770*/  LDL.LU R17, [R1+0xac] ;  /* 0x0000ac0001117983 */ /* 0x001ee20000300800 */
[----:B--2---:R-:W-:Y:S02]  /*17780*/  LEA R16, P5, R9, R25, 0x1 ;  /* 0x0000001909107211 */ /* 0x004fe400078a08ff */
[----:B------:R-:W-:-:S03]  /*17790*/  LEA.HI.X.SX32 R15, R15, R4, 0x1, P3 ;  /* 0x000000040f0f7211 */ /* 0x000fc600018f0eff */
[----:B------:R0:W-:Y:S04]  /*177a0*/  STL [R1+0x8f0], R16 ;  /* 0x0008f01001007387 */ /* 0x0001e80000100800 */
[----:B------:R1:W-:Y:S01]  /*177b0*/  STL [R1+0x8bc], R15 ;  /* 0x0008bc0f01007387 */ /* 0x0003e20000100800 */
[----:B0-----:R-:W-:Y:S02]  /*177c0*/  LEA R16, P3, R8, R25, 0x1 ;  /* 0x0000001908107211 */ /* 0x001fe400078608ff */
[----:B-1----:R-:W-:-:S03]  /*177d0*/  LEA.HI.X.SX32 R15, R14, R4, 0x1, P2 ;  /* 0x000000040e0f7211 */ /* 0x002fc600010f0eff */
[----:B------:R0:W-:Y:S04]  /*177e0*/  STL [R1+0x8f8], R16 ;  /* 0x0008f81001007387 */ /* 0x0001e80000100800 */
[----:B0-----:R-:W2:Y:S01]  /*177f0*/  LDL.LU R16, [R1+0xa8] ;  /* 0x0000a80001107983 */ /* 0x001ea20000300800 */
[----:B------:R-:W-:-:S03]  /*17800*/  LEA R14, P2, R7, R25, 0x1 ;  /* 0x00000019070e7211 */ /* 0x000fc600078408ff */
[----:B------:R0:W-:Y:S04]  /*17810*/  STL [R1+0x8c4], R15 ;  /* 0x0008c40f01007387 */ /* 0x0001e80000100800 */
[----:B------:R-:W-:Y:S04]  /*17820*/  STL [R1+0x900], R14 ;  /* 0x0009000e01007387 */ /* 0x000fe80000100800 */
[----:B0-----:R-:W2:Y:S01]  /*17830*/  LDL.LU R15, [R1+0xa4] ;  /* 0x0000a400010f7983 */ /* 0x001ea20000300800 */
[----:B------:R-:W-:-:S05]  /*17840*/  LEA.HI.X.SX32 R13, R13, R4, 0x1, P1 ;  /* 0x000000040d0d7211 */ /* 0x000fca00008f0eff */
[----:B------:R0:W-:Y:S01]  /*17850*/  STL [R1+0x8cc], R13 ;  /* 0x0008cc0d01007387 */ /* 0x0001e20000100800 */
[-C--:B------:R-:W-:Y:S02]  /*17860*/  LEA.HI.X.SX32 R11, R11, R4.reuse, 0x1, P4 ;  /* 0x000000040b0b7211 */ /* 0x080fe400020f0eff */
[----:B0-----:R-:W-:Y:S02]  /*17870*/  LEA.HI.X.SX32 R13, R12, R4, 0x1, P0 ;  /* 0x000000040c0d7211 */ /* 0x001fe400000f0eff */
[----:B----4-:R-:W-:-:S05]  /*17880*/  LEA R14, P1, R6, R25, 0x1 ;  /* 0x00000019060e7211 */ /* 0x010fca00078208ff */
[----:B------:R0:W-:Y:S04]  /*17890*/  STL [R1+0x908], R14 ;  /* 0x0009080e01007387 */ /* 0x0001e80000100800 */
[----:B0-----:R-:W4:Y:S04]  /*178a0*/  LDL.LU R14, [R1+0xa0] ;  /* 0x0000a000010e7983 */ /* 0x001f280000300800 */
[----:B------:R0:W-:Y:S01]  /*178b0*/  STL [R1+0x8d4], R13 ;  /* 0x0008d40d01007387 */ /* 0x0001e20000100800 */
[----:B---3--:R-:W-:-:S05]  /*178c0*/  LEA R12, P0, R28, R25, 0x1 ;  /* 0x000000191c0c7211 */ /* 0x008fca00078008ff */
[----:B------:R1:W-:Y:S04]  /*178d0*/  STL [R1+0x910], R12 ;  /* 0x0009100c01007387 */ /* 0x0003e80000100800 */
[----:B0-----:R-:W3:Y:S04]  /*178e0*/  LDL.LU R13, [R1+0x9c] ;  /* 0x00009c00010d7983 */ /* 0x001ee80000300800 */
[----:B------:R0:W-:Y:S01]  /*178f0*/  STL [R1+0x8dc], R11 ;  /* 0x0008dc0b01007387 */ /* 0x0001e20000100800 */
[----:B-1----:R-:W-:-:S05]  /*17900*/  LEA R12, P4, R0, R25, 0x1 ;  /* 0x00000019000c7211 */ /* 0x002fca00078808ff */
[----:B------:R1:W-:Y:S01]  /*17910*/  STL [R1+0x918], R12 ;  /* 0x0009180c01007387 */ /* 0x0003e20000100800 */
[----:B0-----:R-:W-:-:S03]  /*17920*/  LEA.HI.X.SX32 R11, R10, R4, 0x1, P6 ;  /* 0x000000040a0b7211 */ /* 0x001fc600030f0eff */
[----:B-1----:R-:W3:Y:S01]  /*17930*/  LDL.LU R12, [R1+0x98] ;  /* 0x00009800010c7983 */ /* 0x002ee20000300800 */
[----:B------:R-:W-:-:S03]  /*17940*/  LEA R10, P6, R29, R25, 0x1 ;  /* 0x000000191d0a7211 */ /* 0x000fc600078c08ff */
[----:B------:R0:W-:Y:S04]  /*17950*/  STL [R1+0x8e4], R11 ;  /* 0x0008e40b01007387 */ /* 0x0001e80000100800 */
[----:B------:R1:W-:Y:S01]  /*17960*/  STL [R1+0x920], R10 ;  /* 0x0009200a01007387 */ /* 0x0003e20000100800 */
[----:B------:R-:W-:-:S03]  /*17970*/  LEA.HI.X.SX32 R9, R9, R4, 0x1, P5 ;  /* 0x0000000409097211 */ /* 0x000fc600028f0eff */
[----:B0-----:R-:W3:Y:S04]  /*17980*/  LDL.LU R11, [R1+0x94] ;  /* 0x00009400010b7983 */ /* 0x001ee80000300800 */
[----:B------:R0:W-:Y:S04]  /*17990*/  STL [R1+0x8ec], R9 ;  /* 0x0008ec0901007387 */ /* 0x0001e80000100800 */
[----:B-1----:R-:W3:Y:S01]  /*179a0*/  LDL.LU R10, [R1+0x8c] ;  /* 0x00008c00010a7983 */ /* 0x002ee20000300800 */
[----:B0-----:R-:W-:Y:S02]  /*179b0*/  LEA.HI.X.SX32 R9, R8, R4, 0x1, P3 ;  /* 0x0000000408097211 */ /* 0x001fe400018f0eff */
[----:B------:R-:W-:-:S05]  /*179c0*/  LEA R21, P5, R5, R25, 0x1 ;  /* 0x0000001905157211 */ /* 0x000fca00078a08ff */
[----:B------:R-:W-:Y:S04]  /*179d0*/  STL [R1+0x928], R21 ;  /* 0x0009281501007387 */ /* 0x000fe80000100800 */
[----:B------:R0:W-:Y:S01]  /*179e0*/  STL [R1+0x8f4], R9 ;  /* 0x0008f40901007387 */ /* 0x0001e20000100800 */
[----:B------:R-:W-:-:S03]  /*179f0*/  LEA.HI.X.SX32 R7, R7, R4, 0x1, P2 ;  /* 0x0000000407077211 */ /* 0x000fc600010f0eff */
[----:B0-----:R-:W3:Y:S01]  /*17a00*/  LDL.LU R9, [R1+0x88] ;  /* 0x0000880001097983 */ /* 0x001ee20000300800 */
[----:B------:R-:W-:-:S05]  /*17a10*/  LEA R8, P3, R20, R25, 0x1 ;  /* 0x0000001914087211 */ /* 0x000fca00078608ff */
[----:B------:R0:W-:Y:S04]  /*17a20*/  STL [R1+0x930], R8 ;  /* 0x0009300801007387 */ /* 0x0001e80000100800 */
[----:B------:R1:W-:Y:S04]  /*17a30*/  STL [R1+0x8fc], R7 ;  /* 0x0008fc0701007387 */ /* 0x0003e80000100800 */
[----:B0-----:R-:W3:Y:S01]  /*17a40*/  LDL.LU R8, [R1+0x84] ;  /* 0x0000840001087983 */ /* 0x001ee20000300800 */
[----:B-1----:R-:W-:Y:S02]  /*17a50*/  LEA.HI.X.SX32 R7, R6, R4, 0x1, P1 ;  /* 0x0000000406077211 */ /* 0x002fe400008f0eff */
[----:B------:R-:W-:-:S05]  /*17a60*/  LEA R21, P2, R19, R25, 0x1 ;  /* 0x0000001913157211 */ /* 0x000fca00078408ff */
[----:B------:R0:W-:Y:S04]  /*17a70*/  STL [R1+0x938], R21 ;  /* 0x0009381501007387 */ /* 0x0001e80000100800 */
[----:B------:R-:W3:Y:S01]  /*17a80*/  LDL.LU R6, [R1+0x7c] ;  /* 0x00007c0001067983 */ /* 0x000ee20000300800 */
[----:B0-----:R-:W-:-:S03]  /*17a90*/  LEA R21, P1, R18, R25, 0x1 ;  /* 0x0000001912157211 */ /* 0x001fc600078208ff */
[----:B------:R0:W-:Y:S04]  /*17aa0*/  STL [R1+0x904], R7 ;  /* 0x0009040701007387 */ /* 0x0001e80000100800 */
[----:B------:R1:W-:Y:S01]  /*17ab0*/  STL [R1+0x940], R21 ;  /* 0x0009401501007387 */ /* 0x0003e20000100800 */
[----:B0-----:R-:W-:-:S03]  /*17ac0*/  LEA.HI.X.SX32 R7, R28, R4, 0x1, P0 ;  /* 0x000000041c077211 */ /* 0x001fc600000f0eff */
[----:B------:R-:W3:Y:S04]  /*17ad0*/  LDL.LU R28, [R1+0x78] ;  /* 0x00007800011c7983 */ /* 0x000ee80000300800 */
[----:B------:R0:W-:Y:S01]  /*17ae0*/  STL [R1+0x90c], R7 ;  /* 0x00090c0701007387 */ /* 0x0001e20000100800 */
[----:B-1----:R-:W-:Y:S02]  /*17af0*/  LEA R21, P0, R17, R25, 0x1 ;  /* 0x0000001911157211 */ /* 0x002fe400078008ff */
[----:B0-----:R-:W-:-:S03]  /*17b00*/  LEA.HI.X.SX32 R7, R0, R4, 0x1, P4 ;  /* 0x0000000400077211 */ /* 0x001fc600020f0eff */
[----:B------:R-:W-:Y:S04]  /*17b10*/  STL [R1+0x948], R21 ;  /* 0x0009481501007387 */ /* 0x000fe80000100800 */
[----:B------:R-:W3:Y:S04]  /*17b20*/  LDL.LU R0, [R1+0x74] ;  /* 0x0000740001007983 */ /* 0x000ee80000300800 */
[----:B------:R0:W-:Y:S02]  /*17b30*/  STL [R1+0x914], R7 ;  /* 0x0009140701007387 */ /* 0x0001e40000100800 */
[----:B0-----:R-:W-:-:S02]  /*17b40*/  LEA.HI.X.SX32 R7, R29, R4, 0x1, P6 ;  /* 0x000000041d077211 */ /* 0x001fc400030f0eff */
[----:B------:R-:W3:Y:S01]  /*17b50*/  LDL.LU R29, [R1+0x70] ;  /* 0x00007000011d7983 */ /* 0x000ee20000300800 */
[----:B--2---:R-:W-:-:S05]  /*17b60*/  LEA R21, P4, R16, R25, 0x1 ;  /* 0x0000001910157211 */ /* 0x004fca00078808ff */
[----:B------:R-:W-:Y:S04]  /*17b70*/  STL [R1+0x950], R21 ;  /* 0x0009501501007387 */ /* 0x000fe80000100800 */
[----:B------:R0:W-:Y:S02]  /*17b80*/  STL [R1+0x91c], R7 ;  /* 0x00091c0701007387 */ /* 0x0001e40000100800 */
[----:B0-----:R-:W-:Y:S02]  /*17b90*/  LEA.HI.X.SX32 R7, R5, R4, 0x1, P5 ;  /* 0x0000000405077211 */ /* 0x001fe400028f0eff */
[----:B------:R-:W2:Y:S01]  /*17ba0*/  LDL.LU R5, [R1+0x6c] ;  /* 0x00006c0001057983 */ /* 0x000ea20000300800 */
[----:B------:R-:W-:-:S05]  /*17bb0*/  LEA R21, P6, R15, R25, 0x1 ;  /* 0x000000190f157211 */ /* 0x000fca00078c08ff */
[----:B------:R-:W-:Y:S04]  /*17bc0*/  STL [R1+0x958], R21 ;  /* 0x0009581501007387 */ /* 0x000fe80000100800 */
[----:B------:R0:W-:Y:S04]  /*17bd0*/  STL [R1+0x924], R7 ;  /* 0x0009240701007387 */ /* 0x0001e80000100800 */
[----:B0-----:R-:W2:Y:S01]  /*17be0*/  LDL.LU R7, [R1+0x68] ;  /* 0x0000680001077983 */ /* 0x001ea20000300800 */
[-C--:B------:R-:W-:Y:S02]  /*17bf0*/  LEA.HI.X.SX32 R21, R20, R4.reuse, 0x1, P3 ;  /* 0x0000000414157211 */ /* 0x080fe400018f0eff */
[----:B------:R-:W-:-:S02]  /*17c00*/  LEA.HI.X.SX32 R19, R19, R4, 0x1, P2 ;  /* 0x0000000413137211 */ /* 0x000fc400010f0eff */
[----:B------:R-:W-:Y:S02]  /*17c10*/  LEA.HI.X.SX32 R18, R18, R4, 0x1, P1 ;  /* 0x0000000412127211 */ /* 0x000fe400008f0eff */
[----:B----4-:R-:W-:-:S05]  /*17c20*/  LEA R22, P5, R14, R25, 0x1 ;  /* 0x000000190e167211 */ /* 0x010fca00078a08ff */
[----:B------:R-:W-:Y:S04]  /*17c30*/  STL [R1+0x960], R22 ;  /* 0x0009601601007387 */ /* 0x000fe80000100800 */
[----:B------:R-:W-:Y:S04]  /*17c40*/  STL [R1+0x92c], R21 ;  /* 0x00092c1501007387 */ /* 0x000fe80000100800 */
[----:B------:R-:W4:Y:S01]  /*17c50*/  LDL.LU R23, [R1+0x64] ;  /* 0x0000640001177983 */ /* 0x000f220000300800 */
[----:B---3--:R-:W-:-:S05]  /*17c60*/  LEA R20, P3, R13, R25, 0x1 ;  /* 0x000000190d147211 */ /* 0x008fca00078608ff */
[----:B------:R0:W-:Y:S04]  /*17c70*/  STL [R1+0x968], R20 ;  /* 0x0009681401007387 */ /* 0x0001e80000100800 */
[----:B------:R1:W-:Y:S01]  /*17c80*/  STL [R1+0x934], R19 ;  /* 0x0009341301007387 */ /* 0x0003e20000100800 */
[----:B0-----:R-:W-:-:S05]  /*17c90*/  LEA R20, P2, R12, R25, 0x1 ;  /* 0x000000190c147211 */ /* 0x001fca00078408ff */
[----:B------:R-:W-:Y:S04]  /*17ca0*/  STL [R1+0x970], R20 ;  /* 0x0009701401007387 */ /* 0x000fe80000100800 */
[----:B------:R-:W3:Y:S04]  /*17cb0*/  LDL.LU R22, [R1+0x5c] ;  /* 0x00005c0001167983 */ /* 0x000ee80000300800 */
[----:B------:R0:W-:Y:S01]  /*17cc0*/  STL [R1+0x93c], R18 ;  /* 0x00093c1201007387 */ /* 0x0001e20000100800 */
[----:B-1----:R-:W-:Y:S02]  /*17cd0*/  LEA R19, P1, R11, R25, 0x1 ;  /* 0x000000190b137211 */ /* 0x002fe400078208ff */
[----:B0-----:R-:W-:-:S03]  /*17ce0*/  LEA.HI.X.SX32 R18, R17, R4, 0x1, P0 ;  /* 0x0000000411127211 */ /* 0x001fc600000f0eff */
[----:B------:R-:W-:Y:S04]  /*17cf0*/  STL [R1+0x978], R19 ;  /* 0x0009781301007387 */ /* 0x000fe80000100800 */
[----:B------:R-:W-:Y:S04]  /*17d00*/  STL [R1+0x944], R18 ;  /* 0x0009441201007387 */ /* 0x000fe80000100800 */
[----:B------:R-:W3:Y:S01]  /*17d10*/  LDL.LU R21, [R1+0x58] ;  /* 0x0000580001157983 */ /* 0x000ee20000300800 */
[----:B------:R-:W-:Y:S02]  /*17d20*/  LEA R17, P0, R10, R25, 0x1 ;  /* 0x000000190a117211 */ /* 0x000fe400078008ff */
[----:B------:R-:W-:-:S03]  /*17d30*/  LEA.HI.X.SX32 R16, R16, R4, 0x1, P4 ;  /* 0x0000000410107211 */ /* 0x000fc600020f0eff */
[----:B------:R0:W-:Y:S04]  /*17d40*/  STL [R1+0x980], R17 ;  /* 0x0009801101007387 */ /* 0x0001e80000100800 */
[----:B------:R1:W-:Y:S01]  /*17d50*/  STL [R1+0x94c], R16 ;  /* 0x00094c1001007387 */ /* 0x0003e20000100800 */
[----:B------:R-:W-:Y:S02]  /*17d60*/  LEA.HI.X.SX32 R15, R15, R4, 0x1, P6 ;  /* 0x000000040f0f7211 */ /* 0x000fe400030f0eff */
        /* <DEDUP_REMOVED lines=9> */
[----:B------:R-:W-:Y:S02]  /*17e00*/  LEA.HI.X.SX32 R13, R13, R4, 0x1, P3 ;  /* 0x000000040d0d7211 */ /* 0x000fe400018f0eff */
[----:B------:R-:W-:-:S05]  /*17e10*/  LEA R14, P5, R6, R25, 0x1 ;  /* 0x00000019060e7211 */ /* 0x000fca00078a08ff */
        /* <DEDUP_REMOVED lines=14> */
[----:B------:R-:W-:Y:S04]  /*17f00*/  STL [R1+0x9b0], R11 ;  /* 0x0009b00b01007387 */ /* 0x000fe80000100800 */
[----:B------:R0:W-:Y:S01]  /*17f10*/  STL [R1+0x97c], R10 ;  /* 0x00097c0a01007387 */ /* 0x0001e20000100800 */
[-C--:B------:R-:W-:Y:S02]  /*17f20*/  LEA.HI.X.SX32 R8, R8, R4.reuse, 0x1, P6 ;  /* 0x0000000408087211 */ /* 0x080fe400030f0eff */
[----:B0-----:R-:W-:Y:S02]  /*17f30*/  LEA.HI.X.SX32 R10, R9, R4, 0x1, P4 ;  /* 0x00000004090a7211 */ /* 0x001fe400020f0eff */
[----:B--2---:R-:W-:-:S05]  /*17f40*/  LEA R11, P0, R5, R25, 0x1 ;  /* 0x00000019050b7211 */ /* 0x004fca00078008ff */
[----:B------:R-:W-:Y:S04]  /*17f50*/  STL [R1+0x9b8], R11 ;  /* 0x0009b80b01007387 */ /* 0x000fe80000100800 */
[----:B------:R-:W2:Y:S04]  /*17f60*/  LDL.LU R16, [R1+0x44] ;  /* 0x0000440001107983 */ /* 0x000ea80000300800 */
[----:B------:R-:W-:Y:S01]  /*17f70*/  STL [R1+0x984], R10 ;  /* 0x0009840a01007387 */ /* 0x000fe20000100800 */
[----:B------:R-:W-:-:S05]  /*17f80*/  LEA R9, P4, R7, R25, 0x1 ;  /* 0x0000001907097211 */ /* 0x000fca00078808ff */
[----:B------:R-:W-:Y:S04]  /*17f90*/  STL [R1+0x9c0], R9 ;  /* 0x0009c00901007387 */ /* 0x000fe80000100800 */
[----:B------:R-:W2:Y:S04]  /*17fa0*/  LDL.LU R15, [R1+0x40] ;  /* 0x00004000010f7983 */ /* 0x000ea80000300800 */
[----:B------:R0:W-:Y:S04]  /*17fb0*/  STL [R1+0x98c], R8 ;  /* 0x00098c0801007387 */ /* 0x0001e80000100800 */
[----:B------:R-:W2:Y:S01]  /*17fc0*/  LDL.LU R14, [R1+0x38] ;  /* 0x00003800010e7983 */ /* 0x000ea20000300800 */
[----:B0-----:R-:W-:-:S02]  /*17fd0*/  LEA.HI.X.SX32 R8, R6, R4, 0x1, P5 ;  /* 0x0000000406087211 */ /* 0x001fc400028f0eff */
[----:B----4-:R-:W-:-:S05]  /*17fe0*/  LEA R9, P6, R23, R25, 0x1 ;  /* 0x0000001917097211 */ /* 0x010fca00078c08ff */
[----:B------:R-:W-:Y:S04]  /*17ff0*/  STL [R1+0x9c8], R9 ;  /* 0x0009c80901007387 */ /* 0x000fe80000100800 */
[----:B------:R-:W4:Y:S04]  /*18000*/  LDL.LU R13, [R1+0x34] ;  /* 0x00003400010d7983 */ /* 0x000f280000300800 */
[----:B------:R0:W-:Y:S04]  /*18010*/  STL [R1+0x994], R8 ;  /* 0x0009940801007387 */ /* 0x0001e80000100800 */
[----:B------:R-:W4:Y:S01]  /*18020*/  LDL.LU R12, [R1+0x30] ;  /* 0x00003000010c7983 */ /* 0x000f220000300800 */
[----:B0-----:R-:W-:-:S02]  /*18030*/  LEA.HI.X.SX32 R8, R28, R4, 0x1, P3 ;  /* 0x000000041c087211 */ /* 0x001fc400018f0eff */
[----:B------:R-:W-:Y:S02]  /*18040*/  LEA.HI.X.SX32 R0, R0, R4, 0x1, P2 ;  /* 0x0000000400007211 */ /* 0x000fe400010f0eff */
[----:B---3--:R-:W-:-:S05]  /*18050*/  LEA R6, P5, R22, R25, 0x1 ;  /* 0x0000001916067211 */ /* 0x008fca00078a08ff */
[----:B------:R0:W-:Y:S04]  /*18060*/  STL [R1+0x9d0], R6 ;  /* 0x0009d00601007387 */ /* 0x0001e80000100800 */
[----:B------:R-:W3:Y:S04]  /*18070*/  LDL.LU R11, [R1+0x2c] ;  /* 0x00002c00010b7983 */ /* 0x000ee80000300800 */
[----:B------:R-:W-:Y:S04]  /*18080*/  STL [R1+0x99c], R8 ;  /* 0x00099c0801007387 */ /* 0x000fe80000100800 */
[----:B------:R-:W3:Y:S01]  /*18090*/  LDL.LU R10, [R1+0x28] ;  /* 0x00002800010a7983 */ /* 0x000ee20000300800 */
[----:B0-----:R-:W-:-:S05]  /*180a0*/  LEA R6, P3, R21, R25, 0x1 ;  /* 0x0000001915067211 */ /* 0x001fca00078608ff */
[----:B------:R0:W-:Y:S04]  /*180b0*/  STL [R1+0x9d8], R6 ;  /* 0x0009d80601007387 */ /* 0x0001e80000100800 */
[----:B------:R-:W3:Y:S04]  /*180c0*/  LDL.LU R9, [R1+0x24] ;  /* 0x0000240001097983 */ /* 0x000ee80000300800 */
[----:B------:R1:W-:Y:S01]  /*180d0*/  STL [R1+0x9a4], R0 ;  /* 0x0009a40001007387 */ /* 0x0003e20000100800 */
[----:B0-----:R-:W-:-:S03]  /*180e0*/  LEA.HI.X.SX32 R6, R29, R4, 0x1, P1 ;  /* 0x000000041d067211 */ /* 0x001fc600008f0eff */
[----:B-1----:R-:W3:Y:S01]  /*180f0*/  LDL.LU R0, [R1+0x20] ;  /* 0x0000200001007983 */ /* 0x002ee20000300800 */
[----:B------:R-:W-:-:S05]  /*18100*/  LEA R8, P2, R20, R25, 0x1 ;  /* 0x0000001914087211 */ /* 0x000fca00078408ff */
[----:B------:R0:W-:Y:S04]  /*18110*/  STL [R1+0x9e0], R8 ;  /* 0x0009e00801007387 */ /* 0x0001e80000100800 */
[----:B------:R-:W3:Y:S04]  /*18120*/  LDL.LU R29, [R1+0x1c] ;  /* 0x00001c00011d7983 */ /* 0x000ee80000300800 */
[----:B------:R1:W-:Y:S04]  /*18130*/  STL [R1+0x9ac], R6 ;  /* 0x0009ac0601007387 */ /* 0x0003e80000100800 */
[----:B------:R-:W3:Y:S01]  /*18140*/  LDL.LU R28, [R1+0x18] ;  /* 0x00001800011c7983 */ /* 0x000ee20000300800 */
[----:B0-----:R-:W-:-:S02]  /*18150*/  LEA R8, P1, R19, R25, 0x1 ;  /* 0x0000001913087211 */ /* 0x001fc400078208ff */
[----:B-1----:R-:W-:-:S03]  /*18160*/  LEA.HI.X.SX32 R6, R5, R4, 0x1, P0 ;  /* 0x0000000405067211 */ /* 0x002fc600000f0eff */
[----:B------:R0:W-:Y:S04]  /*18170*/  STL [R1+0x9e8], R8 ;  /* 0x0009e80801007387 */ /* 0x0001e80000100800 */
[----:B------:R-:W3:Y:S04]  /*18180*/  LDL.LU R5, [R1+0x14] ;  /* 0x0000140001057983 */ /* 0x000ee80000300800 */
[----:B------:R1:W-:Y:S01]  /*18190*/  STL [R1+0x9b4], R6 ;  /* 0x0009b40601007387 */ /* 0x0003e20000100800 */
[----:B0-----:R-:W-:-:S03]  /*181a0*/  LEA.HI.X.SX32 R8, R7, R4, 0x1, P4 ;  /* 0x0000000407087211 */ /* 0x001fc600020f0eff */
[----:B-1----:R-:W3:Y:S01]  /*181b0*/  LDL.LU R6, [R1+0x10] ;  /* 0x0000100001067983 */ /* 0x002ee20000300800 */
[----:B------:R-:W-:-:S05]  /*181c0*/  LEA R24, P0, R18, R25, 0x1 ;  /* 0x0000001912187211 */ /* 0x000fca00078008ff */
[----:B------:R-:W-:Y:S04]  /*181d0*/  STL [R1+0x9f0], R24 ;  /* 0x0009f01801007387 */ /* 0x000fe80000100800 */
[----:B------:R-:W3:Y:S04]  /*181e0*/  LDL.LU R7, [R1+0xc] ;  /* 0x00000c0001077983 */ /* 0x000ee80000300800 */
[----:B------:R0:W-:Y:S04]  /*181f0*/  STL [R1+0x9bc], R8 ;  /* 0x0009bc0801007387 */ /* 0x0001e80000100800 */
[----:B0-----:R-:W3:Y:S01]  /*18200*/  LDL.LU R8, [R1+0x8] ;  /* 0x0000080001087983 */ /* 0x001ee20000300800 */
[----:B------:R-:W-:-:S05]  /*18210*/  LEA R24, P4, R17, R25, 0x1 ;  /* 0x0000001911187211 */ /* 0x000fca00078808ff */
[----:B------:R0:W-:Y:S04]  /*18220*/  STL [R1+0x9f8], R24 ;  /* 0x0009f81801007387 */ /* 0x0001e80000100800 */
[----:B0-----:R-:W3:Y:S01]  /*18230*/  LDL.LU R24, [R1+0x4] ;  /* 0x0000040001187983 */ /* 0x001ee20000300800 */
[-C--:B------:R-:W-:Y:S02]  /*18240*/  LEA.HI.X.SX32 R23, R23, R4.reuse, 0x1, P6 ;  /* 0x0000000417177211 */ /* 0x080fe400030f0eff */
[----:B------:R-:W-:-:S03]  /*18250*/  LEA.HI.X.SX32 R22, R22, R4, 0x1, P5 ;  /* 0x0000000416167211 */ /* 0x000fc600028f0eff */
[----:B------:R2:W-:Y:S01]  /*18260*/  STL [R1+0x9c4], R23 ;  /* 0x0009c41701007387 */ /* 0x0005e20000100800 */
[-C--:B------:R-:W-:Y:S02]  /*18270*/  LEA.HI.X.SX32 R21, R21, R4.reuse, 0x1, P3 ;  /* 0x0000000415157211 */ /* 0x080fe400018f0eff */
[----:B------:R-:W-:Y:S02]  /*18280*/  LEA.HI.X.SX32 R20, R20, R4, 0x1, P2 ;  /* 0x0000000414147211 */ /* 0x000fe400010f0eff */
[----:B--2---:R-:W-:-:S05]  /*18290*/  LEA R23, P6, R16, R25, 0x1 ;  /* 0x0000001910177211 */ /* 0x004fca00078c08ff */
[----:B------:R0:W-:Y:S04]  /*182a0*/  STL [R1+0xa00], R23 ;  /* 0x000a001701007387 */ /* 0x0001e80000100800 */
[----:B0-----:R-:W2:Y:S04]  /*182b0*/  LDL.LU R23, [R1+0xc04] ;  /* 0x000c040001177983 */ /* 0x001ea80000300800 */
[----:B------:R0:W-:Y:S02]  /*182c0*/  STL [R1+0x9cc], R22 ;  /* 0x0009cc1601007387 */ /* 0x0001e40000100800 */
[----:B0-----:R-:W-:-:S05]  /*182d0*/  LEA R22, P5, R15, R25, 0x1 ;  /* 0x000000190f167211 */ /* 0x001fca00078a08ff */
[----:B------:R0:W-:Y:S04]  /*182e0*/  STL [R1+0xa08], R22 ;  /* 0x000a081601007387 */ /* 0x0001e80000100800 */
[----:B0-----:R-:W2:Y:S04]  /*182f0*/  LDL.LU R22, [R1+0xc00] ;  /* 0x000c000001167983 */ /* 0x001ea80000300800 */
[----:B------:R0:W-:Y:S02]  /*18300*/  STL [R1+0x9d4], R21 ;  /* 0x0009d41501007387 */ /* 0x0001e40000100800 */
[----:B0-----:R-:W-:-:S05]  /*18310*/  LEA R21, P3, R14, R25, 0x1 ;  /* 0x000000190e157211 */ /* 0x001fca00078608ff */
[----:B------:R0:W-:Y:S01]  /*18320*/  STL [R1+0xa10], R21 ;  /* 0x000a101501007387 */ /* 0x0001e20000100800 */
[----:B------:R-:W-:-:S03]  /*18330*/  LEA.HI.X.SX32 R19, R19, R4, 0x1, P1 ;  /* 0x0000000413137211 */ /* 0x000fc600008f0eff */
[----:B0-----:R-:W2:Y:S04]  /*18340*/  LDL.LU R21, [R1+0xbfc] ;  /* 0x000bfc0001157983 */ /* 0x001ea80000300800 */
[----:B------:R4:W-:Y:S02]  /*18350*/  STL [R1+0x9dc], R20 ;  /* 0x0009dc1401007387 */ /* 0x0009e40000100800 */
[----:B----4-:R-:W-:-:S05]  /*18360*/  LEA R20, P2, R13, R25, 0x1 ;  /* 0x000000190d147211 */ /* 0x010fca00078408ff */
[----:B------:R0:W-:Y:S01]  /*18370*/  STL [R1+0xa18], R20 ;  /* 0x000a181401007387 */ /* 0x0001e20000100800 */
[----:B------:R-:W-:-:S03]  /*18380*/  LEA.HI.X.SX32 R18, R18, R4, 0x1, P0 ;  /* 0x0000000412127211 */ /* 0x000fc600000f0eff */
[----:B0-----:R-:W4:Y:S04]  /*18390*/  LDL.LU R20, [R1+0xbf8] ;  /* 0x000bf80001147983 */ /* 0x001f280000300800 */
[----:B------:R0:W-:Y:S02]  /*183a0*/  STL [R1+0x9e4], R19 ;  /* 0x0009e41301007387 */ /* 0x0001e40000100800 */
[----:B0-----:R-:W-:-:S05]  /*183b0*/  LEA R19, P1, R12, R25, 0x1 ;  /* 0x000000190c137211 */ /* 0x001fca00078208ff */
[----:B------:R0:W-:Y:S01]  /*183c0*/  STL [R1+0xa20], R19 ;  /* 0x000a201301007387 */ /* 0x0001e20000100800 */
[----:B------:R-:W-:-:S03]  /*183d0*/  LEA.HI.X.SX32 R17, R17, R4, 0x1, P4 ;  /* 0x0000000411117211 */ /* 0x000fc600020f0eff */
[----:B0-----:R-:W2:Y:S04]  /*183e0*/  LDL.LU R19, [R1+0xbf4] ;  /* 0x000bf40001137983 */ /* 0x001ea80000300800 */
[----:B------:R3:W-:Y:S02]  /*183f0*/  STL [R1+0x9ec], R18 ;  /* 0x0009ec1201007387 */ /* 0x0007e40000100800 */
[----:B---3--:R-:W-:-:S05]  /*18400*/  LEA R18, P0, R11, R25, 0x1 ;  /* 0x000000190b127211 */ /* 0x008fca00078008ff */
[----:B------:R0:W-:Y:S01]  /*18410*/  STL [R1+0xa28], R18 ;  /* 0x000a281201007387 */ /* 0x0001e20000100800 */
[----:B------:R-:W-:-:S03]  /*18420*/  LEA.HI.X.SX32 R16, R16, R4, 0x1, P6 ;  /* 0x0000000410107211 */ /* 0x000fc600030f0eff */
[----:B0-----:R-:W3:Y:S04]  /*18430*/  LDL.LU R18, [R1+0xbf0] ;  /* 0x000bf00001127983 */ /* 0x001ee80000300800 */
[----:B------:R0:W-:Y:S02]  /*18440*/  STL [R1+0x9f4], R17 ;  /* 0x0009f41101007387 */ /* 0x0001e40000100800 */
[----:B0-----:R-:W-:-:S05]  /*18450*/  LEA R17, P4, R10, R25, 0x1 ;  /* 0x000000190a117211 */ /* 0x001fca00078808ff */
[----:B------:R0:W-:Y:S01]  /*18460*/  STL [R1+0xa30], R17 ;  /* 0x000a301101007387 */ /* 0x0001e20000100800 */
[----:B------:R-:W-:-:S03]  /*18470*/  LEA.HI.X.SX32 R15, R15, R4, 0x1, P5 ;  /* 0x000000040f0f7211 */ /* 0x000fc600028f0eff */
[----:B0-----:R-:W2:Y:S04]  /*18480*/  LDL.LU R17, [R1+0xbec] ;  /* 0x000bec0001117983 */ /* 0x001ea80000300800 */
        /* <DEDUP_REMOVED lines=37> */
[----:B------:R0:W-:Y:S04]  /*186e0*/  STL [R1+0xa70], R9 ;  /* 0x000a700901007387 */ /* 0x0001e80000100800 */
[----:B0-----:R-:W2:Y:S04]  /*186f0*/  LDL.LU R9, [R1+0xbcc] ;  /* 0x000bcc0001097983 */ /* 0x001ea80000300800 */
[----:B------:R0:W-:Y:S02]  /*18700*/  STL [R1+0xa3c], R0 ;  /* 0x000a3c0001007387 */ /* 0x0001e40000100800 */
[----:B0-----:R-:W-:-:S05]  /*18710*/  LEA R0, P5, R24, R25, 0x1 ;  /* 0x0000001918007211 */ /* 0x001fca00078a08ff */
[----:B------:R0:W-:Y:S04]  /*18720*/  STL [R1+0xa78], R0 ;  /* 0x000a780001007387 */ /* 0x0001e80000100800 */
[----:B0-----:R-:W2:Y:S01]  /*18730*/  LDL.LU R0, [R1+0xbc8] ;  /* 0x000bc80001007983 */ /* 0x001ea20000300800 */
[----:B------:R-:W-:-:S05]  /*18740*/  LEA.HI.X.SX32 R29, R29, R4, 0x1, P3 ;  /* 0x000000041d1d7211 */ /* 0x000fca00018f0eff */
[----:B------:R2:W-:Y:S02]  /*18750*/  STL [R1+0xa44], R29 ;  /* 0x000a441d01007387 */ /* 0x0005e40000100800 */
[----:B--2---:R-:W-:-:S05]  /*18760*/  LEA R29, P3, R0, R25, 0x1 ;  /* 0x00000019001d7211 */ /* 0x004fca00078608ff */
        /* <DEDUP_REMOVED lines=28> */
[----:B------:R2:W-:Y:S01]  /*18930*/  STL [R1+0xa74], R24 ;  /* 0x000a741801007387 */ /* 0x0005e20000100800 */
[-C--:B------:R-:W-:Y:S01]  /*18940*/  LEA.HI.X.SX32 R29, R29, R4.reuse, 0x1, P2 ;  /* 0x000000041d1d7211 */ /* 0x080fe200010f0eff */
[----:B------:R-:W-:Y:S01]  /*18950*/  IMAD R3, R3, c[0x0][0x190], RZ ;  /* 0x0000640003037a24 */ /* 0x000fe200078e02ff */
[----:B------:R-:W-:Y:S01]  /*18960*/  LEA.HI.X.SX32 R28, R28, R4, 0x1, P1 ;  /* 0x000000041c1c7211 */ /* 0x000fe200008f0eff */
[----:B------:R-:W-:Y:S02]  /*18970*/  IMAD R26, R26, c[0x0][0x190], RZ ;  /* 0x000064001a1a7a24 */ /* 0x000fe400078e02ff */
[----:B------:R-:W-:Y:S01]  /*18980*/  IMAD R27, R27, c[0x0][0x190], RZ ;  /* 0x000064001b1b7a24 */ /* 0x000fe200078e02ff */
[----:B--2---:R-:W-:-:S05]  /*18990*/  LEA R24, P5, R8, R25, 0x1 ;  /* 0x0000001908187211 */ /* 0x004fca00078a08ff */
[----:B------:R0:W-:Y:S02]  /*189a0*/  STL [R1+0xab0], R24 ;  /* 0x000ab01801007387 */ /* 0x0001e40000100800 */
[----:B0-----:R-:W-:Y:S02]  /*189b0*/  LEA.HI.X.SX32 R24, R0, R4, 0x1, P3 ;  /* 0x0000000400187211 */ /* 0x001fe400018f0eff */
[----:B------:R-:W2:Y:S04]  /*189c0*/  LDL.LU R0, [R1+0xbac] ;  /* 0x000bac0001007983 */ /* 0x000ea80000300800 */
[----:B------:R0:W-:Y:S02]  /*189d0*/  STL [R1+0xa7c], R24 ;  /* 0x000a7c1801007387 */ /* 0x0001e40000100800 */
[----:B0-----:R-:W-:-:S05]  /*189e0*/  LEA R24, P3, R9, R25, 0x1 ;  /* 0x0000001909187211 */ /* 0x001fca00078608ff */
[----:B------:R0:W-:Y:S04]  /*189f0*/  STL [R1+0xab8], R24 ;  /* 0x000ab81801007387 */ /* 0x0001e80000100800 */
[----:B------:R1:W-:Y:S01]  /*18a00*/  STL [R1+0xa84], R29 ;  /* 0x000a841d01007387 */ /* 0x0003e20000100800 */
[-C--:B0-----:R-:W-:Y:S02]  /*18a10*/  LEA R24, P2, R10, R25.reuse, 0x1 ;  /* 0x000000190a187211 */ /* 0x081fe400078408ff */
[----:B-1----:R-:W-:-:S03]  /*18a20*/  LEA R29, P1, R3, R25, 0x1 ;  /* 0x00000019031d7211 */ /* 0x002fc600078208ff */
[----:B------:R0:W-:Y:S04]  /*18a30*/  STL [R1+0xb20], R24 ;  /* 0x000b201801007387 */ /* 0x0001e80000100800 */
[----:B------:R1:W-:Y:S01]  /*18a40*/  STL [R1+0xa8c], R28 ;  /* 0x000a8c1c01007387 */ /* 0x0003e20000100800 */
[----:B0-----:R-:W-:-:S03]  /*18a50*/  LEA.HI.X.SX32 R24, R5, R4, 0x1, P0 ;  /* 0x0000000405187211 */ /* 0x001fc600000f0eff */
[----:B------:R-:W-:Y:S01]  /*18a60*/  STL [R1+0xac0], R29 ;  /* 0x000ac01d01007387 */ /* 0x000fe20000100800 */
[-C--:B------:R-:W-:Y:S02]  /*18a70*/  LEA.HI.X.SX32 R5, R6, R4.reuse, 0x1, P4 ;  /* 0x0000000406057211 */ /* 0x080fe400020f0eff */
[----:B-1----:R-:W-:Y:S01]  /*18a80*/  LEA R28, P0, R11, R25, 0x1 ;  /* 0x000000190b1c7211 */ /* 0x002fe200078008ff */
[----:B------:R0:W-:Y:S01]  /*18a90*/  STL [R1+0xa94], R24 ;  /* 0x000a941801007387 */ /* 0x0001e20000100800 */
[----:B------:R-:W-:-:S03]  /*18aa0*/  LEA.HI.X.SX32 R6, R7, R4, 0x1, P6 ;  /* 0x0000000407067211 */ /* 0x000fc600030f0eff */
[----:B------:R-:W-:Y:S04]  /*18ab0*/  STL [R1+0xac8], R28 ;  /* 0x000ac81c01007387 */ /* 0x000fe80000100800 */
[----:B------:R1:W-:Y:S01]  /*18ac0*/  STL [R1+0xa9c], R5 ;  /* 0x000a9c0501007387 */ /* 0x0003e20000100800 */
[----:B0-----:R-:W-:Y:S02]  /*18ad0*/  LEA R24, P4, R12, R25, 0x1 ;  /* 0x000000190c187211 */ /* 0x001fe400078808ff */
[----:B------:R-:W-:-:S03]  /*18ae0*/  LEA.HI.X.SX32 R7, R8, R4, 0x1, P5 ;  /* 0x0000000408077211 */ /* 0x000fc600028f0eff */
[----:B------:R-:W-:Y:S01]  /*18af0*/  STL [R1+0xad0], R24 ;  /* 0x000ad01801007387 */ /* 0x000fe20000100800 */
[----:B-1----:R-:W-:-:S03]  /*18b00*/  LEA R5, P6, R13, R25, 0x1 ;  /* 0x000000190d057211 */ /* 0x002fc600078c08ff */
[----:B------:R0:W-:Y:S04]  /*18b10*/  STL [R1+0xaa4], R6 ;  /* 0x000aa40601007387 */ /* 0x0001e80000100800 */
[----:B------:R1:W-:Y:S01]  /*18b20*/  STL [R1+0xad8], R5 ;  /* 0x000ad80501007387 */ /* 0x0003e20000100800 */
[----:B0-----:R-:W-:-:S03]  /*18b30*/  LEA R6, P5, R14, R25, 0x1 ;  /* 0x000000190e067211 */ /* 0x001fc600078a08ff */
[----:B------:R0:W-:Y:S01]  /*18b40*/  STL [R1+0xaac], R7 ;  /* 0x000aac0701007387 */ /* 0x0001e20000100800 */
[----:B-1----:R-:W-:-:S03]  /*18b50*/  LEA.HI.X.SX32 R5, R9, R4, 0x1, P3 ;  /* 0x0000000409057211 */ /* 0x002fc600018f0eff */
[----:B------:R1:W-:Y:S01]  /*18b60*/  STL [R1+0xae0], R6 ;  /* 0x000ae00601007387 */ /* 0x0003e20000100800 */
[----:B------:R-:W-:-:S03]  /*18b70*/  LEA.HI.X.SX32 R3, R3, R4, 0x1, P1 ;  /* 0x0000000403037211 */ /* 0x000fc600008f0eff */
[----:B------:R3:W-:Y:S01]  /*18b80*/  STL [R1+0xab4], R5 ;  /* 0x000ab40501007387 */ /* 0x0007e20000100800 */
[----:B0-----:R-:W-:Y:S02]  /*18b90*/  LEA R7, P3, R15, R25, 0x1 ;  /* 0x000000190f077211 */ /* 0x001fe400078608ff */
[----:B-1----:R-:W-:-:S03]  /*18ba0*/  LEA.HI.X.SX32 R6, R10, R4, 0x1, P2 ;  /* 0x000000040a067211 */ /* 0x002fc600010f0eff */
[----:B------:R-:W-:Y:S01]  /*18bb0*/  STL [R1+0xae8], R7 ;  /* 0x000ae80701007387 */ /* 0x000fe20000100800 */
[----:B---3--:R-:W-:-:S03]  /*18bc0*/  LEA R5, P2, R16, R25, 0x1 ;  /* 0x0000001910057211 */ /* 0x008fc600078408ff */
[----:B------:R0:W-:Y:S04]  /*18bd0*/  STL [R1+0xb1c], R6 ;  /* 0x000b1c0601007387 */ /* 0x0001e80000100800 */
[----:B------:R1:W-:Y:S01]  /*18be0*/  STL [R1+0xaf0], R5 ;  /* 0x000af00501007387 */ /* 0x0003e20000100800 */
[----:B0-----:R-:W-:-:S03]  /*18bf0*/  LEA R6, P1, R17, R25, 0x1 ;  /* 0x0000001911067211 */ /* 0x001fc600078208ff */
[----:B------:R0:W-:Y:S01]  /*18c00*/  STL [R1+0xabc], R3 ;  /* 0x000abc0301007387 */ /* 0x0001e20000100800 */
[----:B-1----:R-:W-:-:S03]  /*18c10*/  LEA.HI.X.SX32 R5, R11, R4, 0x1, P0 ;  /* 0x000000040b057211 */ /* 0x002fc600000f0eff */
        /* <DEDUP_REMOVED lines=9> */
[----:B----4-:R-:W-:-:S03]  /*18cb0*/  LEA R6, P6, R20, R25, 0x1 ;  /* 0x0000001914067211 */ /* 0x010fc600078c08ff */
[----:B------:R1:W-:Y:S01]  /*18cc0*/  STL [R1+0xad4], R3 ;  /* 0x000ad40301007387 */ /* 0x0003e20000100800 */
[----:B0-----:R-:W-:-:S03]  /*18cd0*/  LEA.HI.X.SX32 R5, R14, R4, 0x1, P5 ;  /* 0x000000040e057211 */ /* 0x001fc600028f0eff */
[----:B------:R0:W-:Y:S01]  /*18ce0*/  STL [R1+0xb08], R6 ;  /* 0x000b080601007387 */ /* 0x0001e20000100800 */
[----:B-1----:R-:W-:-:S03]  /*18cf0*/  LEA R3, P5, R21, R25, 0x1 ;  /* 0x0000001915037211 */ /* 0x002fc600078a08ff */
[----:B------:R1:W-:Y:S01]  /*18d00*/  STL [R1+0xadc], R5 ;  /* 0x000adc0501007387 */ /* 0x0003e20000100800 */
[----:B0-----:R-:W-:-:S03]  /*18d10*/  LEA.HI.X.SX32 R6, R15, R4, 0x1, P3 ;  /* 0x000000040f067211 */ /* 0x001fc600018f0eff */
[----:B------:R0:W-:Y:S01]  /*18d20*/  STL [R1+0xb0c], R3 ;  /* 0x000b0c0301007387 */ /* 0x0001e20000100800 */
[----:B-1----:R-:W-:-:S03]  /*18d30*/  LEA R5, P3, R22, R25, 0x1 ;  /* 0x0000001916057211 */ /* 0x002fc600078608ff */
[----:B------:R-:W-:Y:S01]  /*18d40*/  STL [R1+0xae4], R6 ;  /* 0x000ae40601007387 */ /* 0x000fe20000100800 */
[----:B0-----:R-:W-:-:S03]  /*18d50*/  LEA.HI.X.SX32 R3, R16, R4, 0x1, P2 ;  /* 0x0000000410037211 */ /* 0x001fc600010f0eff */
[----:B------:R-:W3:Y:S04]  /*18d60*/  LDL.LU R12, [R1+0xb48] ;  /* 0x000b4800010c7983 */ /* 0x000ee80000300800 */
[----:B------:R0:W-:Y:S04]  /*18d70*/  STL [R1+0xb10], R5 ;  /* 0x000b100501007387 */ /* 0x0001e80000100800 */
[----:B------:R-:W4:Y:S04]  /*18d80*/  LDL.LU R11, [R1+0xb54] ;  /* 0x000b5400010b7983 */ /* 0x000f280000300800 */
[----:B------:R1:W-:Y:S04]  /*18d90*/  STL [R1+0xaec], R3 ;  /* 0x000aec0301007387 */ /* 0x0003e80000100800 */
[----:B------:R-:W4:Y:S01]  /*18da0*/  LDL.LU R10, [R1+0xb3c] ;  /* 0x000b3c00010a7983 */ /* 0x000f220000300800 */
[----:B0-----:R-:W-:-:S03]  /*18db0*/  LEA.HI.X.SX32 R5, R17, R4, 0x1, P1 ;  /* 0x0000000411057211 */ /* 0x001fc600008f0eff */
[----:B------:R-:W4:Y:S01]  /*18dc0*/  LDL.LU R9, [R1+0xb38] ;  /* 0x000b380001097983 */ /* 0x000f220000300800 */
[----:B-1----:R-:W-:-:S05]  /*18dd0*/  LEA R3, P2, R23, R25, 0x1 ;  /* 0x0000001917037211 */ /* 0x002fca00078408ff */
[----:B------:R0:W-:Y:S04]  /*18de0*/  STL [R1+0xb14], R3 ;  /* 0x000b140301007387 */ /* 0x0001e80000100800 */
[----:B------:R-:W4:Y:S01]  /*18df0*/  LDL.LU R8, [R1+0xb34] ;  /* 0x000b340001087983 */ /* 0x000f220000300800 */
[----:B0-----:R-:W-:-:S03]  /*18e00*/  LEA R3, P1, R26, R25, 0x1 ;  /* 0x000000191a037211 */ /* 0x001fc600078208ff */
[----:B------:R0:W-:Y:S04]  /*18e10*/  STL [R1+0xaf4], R5 ;  /* 0x000af40501007387 */ /* 0x0001e80000100800 */
[----:B------:R-:W4:Y:S04]  /*18e20*/  LDL.LU R7, [R1+0xb2c] ;  /* 0x000b2c0001077983 */ /* 0x000f280000300800 */
[----:B------:R1:W-:Y:S01]  /*18e30*/  STL [R1+0xb18], R3 ;  /* 0x000b180301007387 */ /* 0x0003e20000100800 */
[----:B0-----:R-:W-:-:S03]  /*18e40*/  LEA.HI.X.SX32 R5, R18, R4, 0x1, P0 ;  /* 0x0000000412057211 */ /* 0x001fc600000f0eff */
[----:B------:R-:W4:Y:S01]  /*18e50*/  LDL.LU R28, [R1+0xb30] ;  /* 0x000b3000011c7983 */ /* 0x000f220000300800 */
[----:B-1----:R-:W-:-:S03]  /*18e60*/  LEA R3, P0, R27, R25, 0x1 ;  /* 0x000000191b037211 */ /* 0x002fc600078008ff */
[----:B------:R0:W-:Y:S04]  /*18e70*/  STL [R1+0xafc], R5 ;  /* 0x000afc0501007387 */ /* 0x0001e80000100800 */
[----:B------:R-:W4:Y:S04]  /*18e80*/  LDL.LU R29, [R1+0xb40] ;  /* 0x000b4000011d7983 */ /* 0x000f280000300800 */
[----:B------:R1:W-:Y:S04]  /*18e90*/  STL [R1+0x340], R3 ;  /* 0x0003400301007387 */ /* 0x0003e80000100800 */
[----:B------:R-:W4:Y:S01]  /*18ea0*/  LDL.LU R24, [R1+0xb44] ;  /* 0x000b440001187983 */ /* 0x000f220000300800 */
[----:B0-----:R-:W-:-:S02]  /*18eb0*/  LEA.HI.X.SX32 R5, R19, R4, 0x1, P4 ;  /* 0x0000000413057211 */ /* 0x001fc400020f0eff */
[----:B-1----:R-:W-:-:S03]  /*18ec0*/  LEA.HI.X.SX32 R3, R20, R4, 0x1, P6 ;  /* 0x0000000414037211 */ /* 0x002fc600030f0eff */
[----:B------:R0:W-:Y:S04]  /*18ed0*/  STL [R1+0x328], R5 ;  /* 0x0003280501007387 */ /* 0x0001e80000100800 */
[----:B------:R-:W-:Y:S01]  /*18ee0*/  STL [R1+0x32c], R3 ;  /* 0x00032c0301007387 */ /* 0x000fe20000100800 */
[----:B0-----:R-:W-:-:S05]  /*18ef0*/  LEA.HI.X.SX32 R5, R21, R4, 0x1, P5 ;  /* 0x0000000415057211 */ /* 0x001fca00028f0eff */
[----:B------:R0:W-:Y:S04]  /*18f00*/  STL [R1+0x330], R5 ;  /* 0x0003300501007387 */ /* 0x0001e80000100800 */
[----:B0-----:R-:W0:Y:S01]  /*18f10*/  S2R R5, SR_TID.X ;  /* 0x0000000000057919 */ /* 0x001e220000002100 */
[-C--:B------:R-:W-:Y:S02]  /*18f20*/  LEA.HI.X.SX32 R6, R22, R4.reuse, 0x1, P3 ;  /* 0x0000000416067211 */ /* 0x080fe400018f0eff */
[----:B------:R-:W-:-:S03]  /*18f30*/  LEA.HI.X.SX32 R3, R23, R4, 0x1, P2 ;  /* 0x0000000417037211 */ /* 0x000fc600010f0eff */
[----:B------:R1:W-:Y:S04]  /*18f40*/  STL [R1+0x334], R6 ;  /* 0x0003340601007387 */ /* 0x0003e80000100800 */
[----:B------:R0:W-:Y:S01]  /*18f50*/  STL [R1+0x338], R3 ;  /* 0x0003380301007387 */ /* 0x0001e20000100800 */
[----:B-1----:R-:W-:Y:S02]  /*18f60*/  LEA.HI.X.SX32 R6, R26, R4, 0x1, P1 ;  /* 0x000000041a067211 */ /* 0x002fe400008f0eff */
[----:B0-----:R-:W-:-:S04]  /*18f70*/  SHF.R.U32.HI R15, RZ, 0x5, R5 ;  /* 0x00000005ff0f7819 */ /* 0x001fc80000011605 */
[----:B------:R-:W-:Y:S01]  /*18f80*/  SGXT.U32 R15, R15, 0x3 ;  /* 0x000000030f0f781a */ /* 0x000fe20000000000 */
[----:B------:R0:W-:Y:S03]  /*18f90*/  STL [R1+0x33c], R6 ;  /* 0x00033c0601007387 */ /* 0x0001e60000100800 */
[C---:B------:R-:W-:Y:S02]  /*18fa0*/  LOP3.LUT R13, R15.reuse, 0x78, RZ, 0xfc, !PT ;  /* 0x000000780f0d7812 */ /* 0x040fe400078efcff */
[----:B------:R-:W-:Y:S01]  /*18fb0*/  LOP3.LUT R14, R15, 0x78, RZ, 0xfc, !PT ;  /* 0x000000780f0e7812 */ /* 0x000fe200078efcff */
[----:B------:R-:W-:Y:S01]  /*18fc0*/  IMAD R2, R2, c[0x0][0x184], RZ ;  /* 0x0000610002027a24 */ /* 0x000fe200078e02ff */
[----:B------:R-:W-:Y:S01]  /*18fd0*/  LEA.HI.X.SX32 R3, R27, R4, 0x1, P0 ;  /* 0x000000041b037211 */ /* 0x000fe200000f0eff */
[----:B------:R-:W-:Y:S02]  /*18fe0*/  IMAD.MOV R16, RZ, RZ, -c[0x0][0x188] ;  /* 0x80006200ff107624 */ /* 0x000fe400078e02ff */
[C---:B0-----:R-:W-:Y:S01]  /*18ff0*/  IMAD R6, R15.reuse, c[0x0][0x188], RZ ;  /* 0x000062000f067a24 */ /* 0x041fe200078e02ff */
[----:B------:R-:W-:Y:S01]  /*19000*/  LOP3.LUT R15, R15, 0x78, RZ, 0xfc, !PT ;  /* 0x000000780f0f7812 */ /* 0x000fe200078efcff */
[----:B------:R-:W-:Y:S01]  /*19010*/  IMAD R13, R13, c[0x0][0x188], RZ ;  /* 0x000062000d0d7a24 */ /* 0x000fe200078e02ff */
[----:B------:R0:W-:Y:S01]  /*19020*/  STL [R1+0x2a4], R3 ;  /* 0x0002a40301007387 */ /* 0x0001e20000100800 */
[----:B--2---:R-:W-:-:S02]  /*19030*/  IMAD R4, R16, 0x8, R0 ;  /* 0x0000000810047824 */ /* 0x004fc400078e0200 */
[----:B------:R-:W-:Y:S02]  /*19040*/  IMAD R13, R16, 0x8, R13 ;  /* 0x00000008100d7824 */ /* 0x000fe400078e020d */
[----:B------:R-:W-:Y:S02]  /*19050*/  IMAD R14, R14, c[0x0][0x188], RZ ;  /* 0x000062000e0e7a24 */ /* 0x000fe400078e02ff */
[----:B------:R-:W-:Y:S01]  /*19060*/  IMAD R15, R15, c[0x0][0x188], RZ ;  /* 0x000062000f0f7a24 */ /* 0x000fe200078e02ff */
[----:B0-----:R-:W-:Y:S01]  /*19070*/  LEA R3, P0, R2, c[0x0][0x160], 0x1 ;  /* 0x0000580002037a11 */ /* 0x001fe200078008ff */
[C---:B------:R-:W-:Y:S02]  /*19080*/  IMAD R5, R16.reuse, 0x8, R4 ;  /* 0x0000000810057824 */ /* 0x040fe400078e0204 */
[C---:B------:R-:W-:Y:S02]  /*19090*/  IMAD R14, R16.reuse, 0x8, R14 ;  /* 0x00000008100e7824 */ /* 0x040fe400078e020e */
[----:B------:R-:W-:Y:S01]  /*190a0*/  IMAD R13, R16, 0x8, R13 ;  /* 0x00000008100d7824 */ /* 0x000fe200078e020d */
[----:B------:R-:W-:-:S02]  /*190b0*/  LEA R16, P2, R15, R3, 0x1 ;  /* 0x000000030f107211 */ /* 0x000fc400078408ff */
[-C--:B------:R-:W-:Y:S02]  /*190c0*/  LEA R18, P6, R14, R3.reuse, 0x1 ;  /* 0x000000030e127211 */ /* 0x080fe400078c08ff */
[----:B------:R-:W-:Y:S01]  /*190d0*/  LEA.HI.X.SX32 R2, R2, c[0x0][0x164], 0x1, P0 ;  /* 0x0000590002027a11 */ /* 0x000fe200000f0eff */
[----:B------:R3:W-:Y:S01]  /*190e0*/  STL [R1+0x2ac], R16 ;  /* 0x0002ac1001007387 */ /* 0x0007e20000100800 */
[----:B------:R-:W-:-:S03]  /*190f0*/  LEA R17, P1, R13, R3, 0x1 ;  /* 0x000000030d117211 */ /* 0x000fc600078208ff */
[----:B------:R4:W-:Y:S04]  /*19100*/  STL [R1+0x2b4], R18 ;  /* 0x0002b41201007387 */ /* 0x0009e80000100800 */
[----:B------:R-:W-:Y:S01]  /*19110*/  STL [R1+0x2bc], R17 ;  /* 0x0002bc1101007387 */ /* 0x000fe20000100800 */
[----:B------:R-:W-:Y:S01]  /*19120*/  LEA.HI.X.SX32 R14, R14, R2, 0x1, P6 ;  /* 0x000000020e0e7211 */ /* 0x000fe200030f0eff */
[----:B------:R-:W-:Y:S02]  /*19130*/  USHF.L.U32 UR4, UR7, 0x7, URZ ;  /* 0x0000000707047899 */ /* 0x000fe4000800063f */
[----:B------:R-:W-:Y:S02]  /*19140*/  USHF.L.U32 UR5, UR6, 0x7, URZ ;  /* 0x0000000706057899 */ /* 0x000fe4000800063f */
[----:B------:R-:W-:-:S02]  /*19150*/  USHF.R.S32.HI UR7, URZ, 0x1f, UR4 ;  /* 0x0000001f3f077899 */ /* 0x000fc40008011404 */
[----:B------:R-:W-:Y:S01]  /*19160*/  USHF.R.S32.HI UR6, URZ, 0x1f, UR5 ;  /* 0x0000001f3f067899 */ /* 0x000fe20008011405 */
[----:B---3--:R-:W-:-:S05]  /*19170*/  LEA R16, P0, R12, R3, 0x1 ;  /* 0x000000030c107211 */ /* 0x008fca00078008ff */
[----:B------:R0:W-:Y:S01]  /*19180*/  STL [R1+0x2c4], R16 ;  /* 0x0002c41001007387 */ /* 0x0001e20000100800 */
[-C--:B----4-:R-:W-:Y:S02]  /*19190*/  LEA R18, P5, R11, R3.reuse, 0x1 ;  /* 0x000000030b127211 */ /* 0x090fe400078a08ff */
[----:B0-----:R-:W-:Y:S02]  /*191a0*/  LEA.HI.X.SX32 R16, R15, R2, 0x1, P2 ;  /* 0x000000020f107211 */ /* 0x001fe400010f0eff */
[-C--:B------:R-:W-:Y:S01]  /*191b0*/  LEA R17, P4, R10, R3.reuse, 0x1 ;  /* 0x000000030a117211 */ /* 0x080fe200078808ff */
[----:B------:R-:W-:Y:S01]  /*191c0*/  STL [R1+0x2cc], R18 ;  /* 0x0002cc1201007387 */ /* 0x000fe20000100800 */
[----:B------:R-:W-:-:S03]  /*191d0*/  LEA R15, P3, R9, R3, 0x1 ;  /* 0x00000003090f7211 */ /* 0x000fc600078608ff */
[----:B------:R-:W-:Y:S04]  /*191e0*/  STL [R1+0x2d4], R17 ;  /* 0x0002d41101007387 */ /* 0x000fe80000100800 */
[----:B------:R0:W-:Y:S04]  /*191f0*/  STL [R1+0x2a8], R16 ;  /* 0x0002a81001007387 */ /* 0x0001e80000100800 */
[----:B------:R1:W-:Y:S04]  /*19200*/  STL [R1+0x2dc], R15 ;  /* 0x0002dc0f01007387 */ /* 0x0003e80000100800 */
[----:B------:R2:W-:Y:S01]  /*19210*/  STL [R1+0x2b0], R14 ;  /* 0x0002b00e01007387 */ /* 0x0005e20000100800 */
[----:B0-----:R-:W-:-:S02]  /*19220*/  LEA R16, P2, R8, R3, 0x1 ;  /* 0x0000000308107211 */ /* 0x001fc400078408ff */
[-C--:B-1----:R-:W-:Y:S02]  /*19230*/  LEA.HI.X.SX32 R15, R13, R2.reuse, 0x1, P1 ;  /* 0x000000020d0f7211 */ /* 0x082fe400008f0eff */
[-C--:B------:R-:W-:Y:S02]  /*19240*/  LEA.HI.X.SX32 R13, R12, R2.reuse, 0x1, P0 ;  /* 0x000000020c0d7211 */ /* 0x080fe400000f0eff */
[-C--:B--2---:R-:W-:Y:S01]  /*19250*/  LEA R14, P1, R7, R3.reuse, 0x1 ;  /* 0x00000003070e7211 */ /* 0x084fe200078208ff */
[----:B------:R-:W-:Y:S01]  /*19260*/  STL [R1+0x2e4], R16 ;  /* 0x0002e41001007387 */ /* 0x000fe20000100800 */
[----:B------:R-:W-:Y:S02]  /*19270*/  LEA.HI.X.SX32 R11, R11, R2, 0x1, P5 ;  /* 0x000000020b0b7211 */ /* 0x000fe400028f0eff */
[-C--:B------:R-:W-:Y:S01]  /*19280*/  LEA R12, P0, R28, R3.reuse, 0x1 ;  /* 0x000000031c0c7211 */ /* 0x080fe200078008ff */
[----:B------:R-:W-:Y:S04]  /*19290*/  STL [R1+0x2b8], R15 ;  /* 0x0002b80f01007387 */ /* 0x000fe80000100800 */
        /* <DEDUP_REMOVED lines=9> */
[-C--:B------:R-:W-:Y:S02]  /*19330*/  LEA R9, P3, R0, R3.reuse, 0x1 ;  /* 0x0000000300097211 */ /* 0x080fe400078608ff */
[----:B------:R-:W-:Y:S01]  /*19340*/  LEA.HI.X.SX32 R8, R8, R2, 0x1, P2 ;  /* 0x0000000208087211 */ /* 0x000fe200010f0eff */
[----:B------:R-:W-:Y:S04]  /*19350*/  STL [R1+0x2d0], R12 ;  /* 0x0002d00c01007387 */ /* 0x000fe80000100800 */
[----:B------:R-:W-:Y:S04]  /*19360*/  STL [R1+0x308], R11 ;  /* 0x0003080b01007387 */ /* 0x000fe80000100800 */
[----:B------:R0:W-:Y:S04]  /*19370*/  STL [R1+0x2d8], R10 ;  /* 0x0002d80a01007387 */ /* 0x0001e80000100800 */
[----:B------:R1:W-:Y:S04]  /*19380*/  STL [R1+0x31c], R9 ;  /* 0x00031c0901007387 */ /* 0x0003e80000100800 */
[----:B------:R2:W-:Y:S01]  /*19390*/  STL [R1+0x2e0], R8 ;  /* 0x0002e00801007387 */ /* 0x0005e20000100800 */
[----:B0-----:R-:W-:-:S02]  /*193a0*/  LEA R10, P2, R4, R3, 0x1 ;  /* 0x00000003040a7211 */ /* 0x001fc400078408ff */
[-C--:B-1----:R-:W-:Y:S02]  /*193b0*/  LEA.HI.X.SX32 R9, R7, R2.reuse, 0x1, P1 ;  /* 0x0000000207097211 */ /* 0x082fe400008f0eff */
[----:B------:R-:W-:Y:S02]  /*193c0*/  LEA.HI.X.SX32 R7, R28, R2, 0x1, P0 ;  /* 0x000000021c077211 */ /* 0x000fe400000f0eff */
[-C--:B--2---:R-:W-:Y:S01]  /*193d0*/  LEA R8, P1, R5, R3.reuse, 0x1 ;  /* 0x0000000305087211 */ /* 0x084fe200078208ff */
[----:B------:R-:W-:Y:S04]  /*193e0*/  STL [R1+0x320], R10 ;  /* 0x0003200a01007387 */ /* 0x000fe80000100800 */
[----:B------:R-:W-:Y:S04]  /*193f0*/  STL [R1+0x2e8], R9 ;  /* 0x0002e80901007387 */ /* 0x000fe80000100800 */
[----:B------:R-:W-:Y:S04]  /*19400*/  STL [R1+0x324], R8 ;  /* 0x0003240801007387 */ /* 0x000fe80000100800 */
[----:B------:R0:W-:Y:S01]  /*19410*/  STL [R1+0x2f0], R7 ;  /* 0x0002f00701007387 */ /* 0x0001e20000100800 */
[----:B------:R-:W-:-:S02]  /*19420*/  LEA R3, P0, R6, R3, 0x1 ;  /* 0x0000000306037211 */ /* 0x000fc400078008ff */
[-C--:B0-----:R-:W-:Y:S02]  /*19430*/  LEA.HI.X.SX32 R7, R24, R2.reuse, 0x1, P4 ;  /* 0x0000000218077211 */ /* 0x081fe400020f0eff */
[----:B------:R-:W0:Y:S01]  /*19440*/  S2R R24, SR_TID.X ;  /* 0x0000000000187919 */ /* 0x000e220000002100 */
[----:B------:R-:W-:-:S03]  /*19450*/  LEA.HI.X.SX32 R8, R29, R2, 0x1, P5 ;  /* 0x000000021d087211 */ /* 0x000fc600028f0eff */
[----:B------:R1:W-:Y:S01]  /*19460*/  STL [R1+0x318], R3 ;  /* 0x0003180301007387 */ /* 0x0003e20000100800 */
[----:B------:R-:W-:-:S03]  /*19470*/  LEA.HI.X.SX32 R4, R4, R2, 0x1, P2 ;  /* 0x0000000204047211 */ /* 0x000fc600010f0eff */
[----:B------:R-:W-:Y:S01]  /*19480*/  STL [R1+0x2f8], R8 ;  /* 0x0002f80801007387 */ /* 0x000fe20000100800 */
[----:B-1----:R-:W-:-:S03]  /*19490*/  LEA.HI.X.SX32 R3, R0, R2, 0x1, P3 ;  /* 0x0000000200037211 */ /* 0x002fc600018f0eff */
[----:B------:R1:W5:Y:S04]  /*194a0*/  LDL.LU R0, [R1+0xba8] ;  /* 0x000ba80001007983 */ /* 0x0003680000300800 */
[----:B------:R-:W-:Y:S04]  /*194b0*/  STL [R1+0x300], R7 ;  /* 0x0003000701007387 */ /* 0x000fe80000100800 */
[----:B------:R2:W-:Y:S04]  /*194c0*/  STL [R1+0x30c], R3 ;  /* 0x00030c0301007387 */ /* 0x0005e80000100800 */
[----:B------:R-:W-:Y:S01]  /*194d0*/  STL [R1+0x310], R4 ;  /* 0x0003100401007387 */ /* 0x000fe20000100800 */
[----:B--2---:R-:W-:-:S02]  /*194e0*/  LEA.HI.X.SX32 R3, R5, R2, 0x1, P1 ;  /* 0x0000000205037211 */ /* 0x004fc400008f0eff */
[----:B------:R-:W-:-:S03]  /*194f0*/  LEA.HI.X.SX32 R2, R6, R2, 0x1, P0 ;  /* 0x0000000206027211 */ /* 0x000fc600000f0eff */
[----:B------:R0:W-:Y:S04]  /*19500*/  STL [R1+0x314], R3 ;  /* 0x0003140301007387 */ /* 0x0001e80000100800 */
[----:B------:R1:W-:Y:S04]  /*19510*/  STL [R1+0x304], R2 ;  /* 0x0003040201007387 */ /* 0x0003e80000100800 */
[----:B------:R1:W-:Y:S01]  /*19520*/  STL [R1+0x290], RZ ;  /* 0x000290ff01007387 */ /* 0x0003e20000100800 */
[----:B0-----:R-:W-:-:S03]  /*19530*/  IMAD.SHL.U32 R3, R24, 0x20, RZ ;  /* 0x0000002018037824 */ /* 0x001fc600078e00ff */
[----:B------:R1:W-:Y:S04]  /*19540*/  STL [R1+0x294], RZ ;  /* 0x000294ff01007387 */ /* 0x0003e80000100800 */
[----:B------:R1:W-:Y:S04]  /*19550*/  STL [R1+0x298], RZ ;  /* 0x000298ff01007387 */ /* 0x0003e80000100800 */
[----:B------:R1:W-:Y:S04]  /*19560*/  STL [R1+0xb3c], R3 ;  /* 0x000b3c0301007387 */ /* 0x0003e80000100800 */
[----:B------:R1:W-:Y:S04]  /*19570*/  STL [R1+0x29c], RZ ;  /* 0x00029cff01007387 */ /* 0x0003e80000100800 */
        /* <DEDUP_REMOVED lines=26> */
[----:B------:R1:W-:Y:S01]  /*19720*/  STL [R1+0x218], RZ ;  /* 0x000218ff01007387 */ /* 0x0003e20000100800 */
[----:B------:R-:W-:-:S02]  /*19730*/  USHF.L.U32 UR12, UR5, 0x1, URZ ;  /* 0x00000001050c7899 */ /* 0x000fc4000800063f */
[----:B------:R-:W-:Y:S02]  /*19740*/  USHF.L.U32 UR9, UR4, 0x1, URZ ;  /* 0x0000000104097899 */ /* 0x000fe4000800063f */
[----:B------:R-:W2:Y:S04]  /*19750*/  LDL.LU R29, [R1+0xb64] ;  /* 0x000b6400011d7983 */ /* 0x000ea80000300800 */
[----:B------:R-:W3:Y:S01]  /*19760*/  LDL.LU R24, [R1+0xb68] ;  /* 0x000b680001187983 */ /* 0x000ee20000300800 */
[----:B------:R-:W-:Y:S02]  /*19770*/  USHF.L.U64.HI UR7, UR4, 0x1, UR7 ;  /* 0x0000000104077899 */ /* 0x000fe40008010207 */
[----:B------:R-:W-:Y:S01]  /*19780*/  USHF.L.U64.HI UR6, UR5, 0x1, UR6 ;  /* 0x0000000105067899 */ /* 0x000fe20008010206 */
[----:B--2---:R-:W-:Y:S02]  /*19790*/  SHF.R.S32.HI R4, RZ, 0x7, R29 ;  /* 0x00000007ff047819 */ /* 0x004fe4000001141d */
[----:B-1-3--:R-:W-:-:S03]  /*197a0*/  LOP3.LUT R2, R24, 0x200, R3, 0xf8, !PT ;  /* 0x0000020018027812 */ /* 0x00afc600078ef803 */
[----:B------:R0:W-:Y:S04]  /*197b0*/  STL [R1+0xb34], R4 ;  /* 0x000b340401007387 */ /* 0x0001e80000100800 */
[----:B------:R-:W-:Y:S04]  /*197c0*/  STL [R1+0x21c], RZ ;  /* 0x00021cff01007387 */ /* 0x000fe80000100800 */
[----:B------:R-:W-:Y:S04]  /*197d0*/  STL [R1+0x200], RZ ;  /* 0x000200ff01007387 */ /* 0x000fe80000100800 */
[----:B------:R-:W-:Y:S04]  /*197e0*/  STL [R1+0x204], RZ ;  /* 0x000204ff01007387 */ /* 0x000fe80000100800 */
[----:B------:R1:W-:Y:S04]  /*197f0*/  STL [R1+0x238], R2 ;  /* 0x0002380201007387 */ /* 0x0003e80000100800 */
[----:B------:R-:W-:Y:S04]  /*19800*/  STL [R1+0x208], RZ ;  /* 0x000208ff01007387 */ /* 0x000fe80000100800 */
[----:B------:R-:W-:Y:S04]  /*19810*/  STL [R1+0x20c], RZ ;  /* 0x00020cff01007387 */ /* 0x000fe80000100800 */
[----:B------:R-:W2:Y:S01]  /*19820*/  LDL R24, [R1+0x230] ;  /* 0x0002300001187983 */ /* 0x000ea20000100800 */
[C---:B-----5:R-:W-:Y:S01]  /*19830*/  LOP3.LUT R3, R0.reuse, 0x20, RZ, 0x3c, !PT ;  /* 0x0000002000037812 */ /* 0x060fe200078e3cff */
[----:B------:R-:W-:Y:S01]  /*19840*/  UMOV UR4, URZ ;  /* 0x0000003f00047c82 */ /* 0x000fe20008000000 */
[C---:B------:R-:W-:Y:S01]  /*19850*/  LOP3.LUT R5, R0.reuse, 0x40, RZ, 0x3c, !PT ;  /* 0x0000004000057812 */ /* 0x040fe200078e3cff */
[----:B------:R-:W-:Y:S01]  /*19860*/  STL [R1+0x1f0], RZ ;  /* 0x0001f0ff01007387 */ /* 0x000fe20000100800 */
[----:B0-----:R-:W-:-:S02]  /*19870*/  LOP3.LUT R4, R0, 0x60, RZ, 0x3c, !PT ;  /* 0x0000006000047812 */ /* 0x001fc400078e3cff */
[----:B-1----:R-:W-:Y:S01]  /*19880*/  LOP3.LUT R2, R2, 0x20, RZ, 0x3c, !PT ;  /* 0x0000002002027812 */ /* 0x002fe200078e3cff */
[----:B------:R-:W-:Y:S04]  /*19890*/  STL [R1+0x1f4], RZ ;  /* 0x0001f4ff01007387 */ /* 0x000fe80000100800 */
        /* <DEDUP_REMOVED lines=26> */
[----:B------:R2:W-:Y:S04]  /*19a40*/  STL [R1+0xb30], R3 ;  /* 0x000b300301007387 */ /* 0x0005e80000100800 */
[----:B------:R0:W-:Y:S04]  /*19a50*/  STL [R1+0xb2c], R5 ;  /* 0x000b2c0501007387 */ /* 0x0001e80000100800 */
[----:B------:R0:W-:Y:S01]  /*19a60*/  STL [R1+0xb28], R4 ;  /* 0x000b280401007387 */ /* 0x0001e20000100800 */
[----:B--2---:R-:W-:-:S05]  /*19a70*/  LOP3.LUT R3, R24, 0x40, RZ, 0x3c, !PT ;  /* 0x0000004018037812 */ /* 0x004fca00078e3cff */
[----:B------:R0:W-:Y:S04]  /*19a80*/  STL [R1+0xb38], R3 ;  /* 0x000b380301007387 */ /* 0x0001e80000100800 */
[----:B------:R0:W-:Y:S02]  /*19a90*/  STL [R1+0x23c], R2 ;  /* 0x00023c0201007387 */ /* 0x0001e40000100800 */
.L_x_3:
[----:B0----5:R-:W2:Y:S04]  /*19aa0*/  LDL R3, [R1+0x304] ;  /* 0x0003040001037983 */ /* 0x021ea80000100800 */
[----:B------:R-:W2:Y:S01]  /*19ab0*/  LDL R2, [R1+0x318] ;  /* 0x0003180001027983 */ /* 0x000ea20000100800 */
[----:B------:R-:W-:Y:S02]  /*19ac0*/  UMOV UR5, 0xffffff80 ;  /* 0xffffff8000057882 */ /* 0x000fe40000000000 */
[----:B------:R-:W-:Y:S01]  /*19ad0*/  ULDC UR8, c[0x0][0x180] ;  /* 0x0000600000087ab9 */ /* 0x000fe20000000800 */
[----:B------:R-:W-:Y:S01]  /*19ae0*/  STL [R1+0x1914], R7 ;  /* 0x0019140701007387 */ /* 0x000fe20000100800 */
[----:B------:R-:W-:-:S03]  /*19af0*/  UIMAD UR5, UR4, UR5, UR8 ;  /* 0x00000005040572a4 */ /* 0x000fc6000f8e0208 */
[----:B------:R-:W-:Y:S04]  /*19b00*/  STL [R1+0x191c], R7 ;  /* 0x00191c0701007387 */ /* 0x000fe80000100800 */
[----:B------:R-:W-:Y:S04]  /*19b10*/  STL [R1+0x1924], R7 ;  /* 0x0019240701007387 */ /* 0x000fe80000100800 */
[----:B------:R-:W-:Y:S04]  /*19b20*/  STL [R1+0x192c], R7 ;  /* 0x00192c0701007387 */ /* 0x000fe80000100800 */
[----:B------:R-:W-:Y:S04]  /*19b30*/  STL [R1+0x1938], R7 ;  /* 0x0019380701007387 */ /* 0x000fe80000100800 */
[----:B------:R0:W-:Y:S04]  /*19b40*/  STL [R1+0x1948], R7 ;  /* 0x0019480701007387 */ /* 0x0001e80000100800 */
[----:B------:R-:W-:Y:S04]  /*19b50*/  STL [R1+0x1910], R9 ;  /* 0x0019100901007387 */ /* 0x000fe80000100800 */
[----:B------:R-:W-:Y:S04]  /*19b60*/  STL [R1+0x1918], R9 ;  /* 0x0019180901007387 */ /* 0x000fe80000100800 */
[----:B0-----:R-:W0:Y:S04]  /*19b70*/  S2R R7, SR_TID.X ;  /* 0x0000000000077919 */ /* 0x001e280000002100 */
[----:B------:R-:W-:Y:S04]  /*19b80*/  STL [R1+0x1920], R9 ;  /* 0x0019200901007387 */ /* 0x000fe80000100800 */
        /* <DEDUP_REMOVED lines=8> */
[----:B------:R0:W-:Y:S04]  /*19c10*/  STL [R1+0x1944], R8 ;  /* 0x0019440801007387 */ /* 0x0001e80000100800 */
[----:B------:R-:W-:Y:S04]  /*19c20*/  STL [R1+0x1904], R6 ;  /* 0x0019040601007387 */ /* 0x000fe80000100800 */
[----:B------:R1:W-:Y:S01]  /*19c30*/  STL [R1+0x1950], R6 ;  /* 0x0019500601007387 */ /* 0x0003e20000100800 */
[----:B0-----:R-:W-:-:S03]  /*19c40*/  SHF.R.U32.HI R8, RZ, 0x5, R7 ;  /* 0x00000005ff087819 */ /* 0x001fc60000011607 */
[----:B------:R-:W-:Y:S01]  /*19c50*/  STL [R1+0x1900], R10 ;  /* 0x0019000a01007387 */ /* 0x000fe20000100800 */
[----:B------:R-:W-:-:S03]  /*19c60*/  SGXT.U32 R8, R8, 0x3 ;  /* 0x000000030808781a */ /* 0x000fc60000000000 */
[----:B------:R-:W-:Y:S01]  /*19c70*/  STL [R1+0x18fc], R15 ;  /* 0x0018fc0f01007387 */ /* 0x000fe20000100800 */
[----:B------:R-:W-:-:S03]  /*19c80*/  ISETP.GE.AND P0, PT, R8, UR5, PT ;  /* 0x0000000508007c0c */ /* 0x000fc6000bf06270 */
        /* <DEDUP_REMOVED lines=19> */
[----:B------:R-:W-:Y:S01]  /*19dc0*/  STL [R1+0x18c8], R0 ;  /* 0x0018c80001007387 */ /* 0x000fe20000100800 */
[----:B------:R-:W-:-:S03]  /*19dd0*/  PRMT R16, RZ, 0x7610, R16 ;  /* 0x00007610ff107816 */ /* 0x000fc60000000010 */
[----:B------:R-:W-:Y:S04]  /*19de0*/  STL [R1+0x18cc], R0 ;  /* 0x0018cc0001007387 */ /* 0x000fe80000100800 */
[----:B------:R-:W-:Y:S04]  /*19df0*/  STL [R1+0x18d0], R0 ;  /* 0x0018d00001007387 */ /* 0x000fe80000100800 */
[----:B------:R-:W-:Y:S04]  /*19e00*/  STL [R1+0x18d4], R0 ;  /* 0x0018d40001007387 */ /* 0x000fe80000100800 */
[----:B------:R-:W-:Y:S04]  /*19e10*/  STL [R1+0x18d8], R0 ;  /* 0x0018d80001007387 */ /* 0x000fe80000100800 */
[----:B------:R-:W-:Y:S04]  /*19e20*/  STL [R1+0x18dc], R0 ;  /* 0x0018dc0001007387 */ /* 0x000fe80000100800 */
[----:B-1----:R-:W3:Y:S04]  /*19e30*/  LDL R6, [R1+0x324] ;  /* 0x0003240001067983 */ /* 0x002ee80000100800 */
[----:B------:R-:W0:Y:S01]  /*19e40*/  S2R R4, SR_TID.X ;  /* 0x0000000000047919 */ /* 0x000e220000002100 */
[----:B------:R-:W-:-:S02]  /*19e50*/  PRMT R17, RZ, 0x7610, R17 ;  /* 0x00007610ff117816 */ /* 0x000fc40000000011 */
[----:B------:R-:W-:Y:S01]  /*19e60*/  PRMT R18, RZ, 0x7610, R18 ;  /* 0x00007610ff127816 */ /* 0x000fe20000000012 */
[----:B------:R-:W4:Y:S01]  /*19e70*/  LDL R11, [R1+0x31c] ;  /* 0x00031c00010b7983 */ /* 0x000f220000100800 */
[--C-:B0-----:R-:W-:Y:S02]  /*19e80*/  SHF.R.U32.HI R5, RZ, 0x5, R4.reuse ;  /* 0x00000005ff057819 */ /* 0x101fe40000011604 */
[----:B------:R-:W-:Y:S02]  /*19e90*/  SHF.R.U32.HI R4, RZ, 0x5, R4 ;  /* 0x00000005ff047819 */ /* 0x000fe40000011604 */
[----:B------:R-:W-:Y:S02]  /*19ea0*/  SGXT.U32 R5, R5, 0x3 ;  /* 0x000000030505781a */ /* 0x000fe40000000000 */
[----:B------:R-:W-:Y:S02]  /*19eb0*/  SGXT.U32 R4, R4, 0x3 ;  /* 0x000000030404781a */ /* 0x000fe40000000000 */
[----:B------:R-:W-:-:S02]  /*19ec0*/  LOP3.LUT R9, R5, 0x8, RZ, 0xfc, !PT ;  /* 0x0000000805097812 */ /* 0x000fc400078efcff */
[C---:B------:R-:W-:Y:S01]  /*19ed0*/  LOP3.LUT R5, R4.reuse, 0x10, RZ, 0xfc, !PT ;  /* 0x0000001004057812 */ /* 0x040fe200078efcff */
[----:B--2---:R0:W2:Y:S01]  /*19ee0*/  @!P0 LDG.E.U16 R16, [R2.64] ;  /* 0x0000000a02108981 */ /* 0x0040a2000c1e1500 */
[----:B------:R-:W-:Y:S02]  /*19ef0*/  ISETP.GE.AND P1, PT, R9, UR5, PT ;  /* 0x0000000509007c0c */ /* 0x000fe4000bf26270 */
[----:B------:R-:W-:Y:S01]  /*19f00*/  LOP3.LUT R4, R4, 0x18, RZ, 0xfc, !PT ;  /* 0x0000001804047812 */ /* 0x000fe200078efcff */
[----:B------:R-:W2:Y:S04]  /*19f10*/  LDL R9, [R1+0x310] ;  /* 0x0003100001097983 */ /* 0x000ea80000100800 */
[----:B0-----:R-:W2:Y:S01]  /*19f20*/  LDL R3, [R1+0x314] ;  /* 0x0003140001037983 */ /* 0x001ea20000100800 */
[----:B------:R-:W-:-:S03]  /*19f30*/  ISETP.GE.AND P3, PT, R4, UR5, PT ;  /* 0x0000000504007c0c */ /* 0x000fc6000bf66270 */
[----:B------:R-:W0:Y:S01]  /*19f40*/  S2R R4, SR_TID.X ;  /* 0x0000000000047919 */ /* 0x000e220000002100 */
[----:B------:R-:W-:-:S03]  /*19f50*/  ISETP.GE.AND P2, PT, R5, UR5, PT ;  /* 0x0000000505007c0c */ /* 0x000fc6000bf46270 */
[----:B------:R-:W4:Y:S01]  /*19f60*/  LDL R5, [R1+0x320] ;  /* 0x0003200001057983 */ /* 0x000f220000100800 */
[----:B0-----:R-:W-:-:S04]  /*19f70*/  SHF.R.U32.HI R2, RZ, 0x5, R4 ;  /* 0x00000005ff027819 */ /* 0x001fc80000011604 */
[----:B------:R-:W-:-:S04]  /*19f80*/  SGXT.U32 R2, R2, 0x3 ;  /* 0x000000030202781a */ /* 0x000fc80000000000 */
[----:B------:R-:W-:-:S04]  /*19f90*/  LOP3.LUT R2, R2, 0x20, RZ, 0xfc, !PT ;  /* 0x0000002002027812 */ /* 0x000fc800078efcff */
[----:B------:R-:W-:Y:S01]  /*19fa0*/  ISETP.GE.AND P4, PT, R2, UR5, PT ;  /* 0x0000000502007c0c */ /* 0x000fe2000bf86270 */
[----:B---3--:R-:W-:-:S05]  /*19fb0*/  @!P1 IMAD.MOV.U32 R2, RZ, RZ, R6 ;  /* 0x000000ffff029224 */ /* 0x008fca00078e0006 */
[----:B--2---:R4:W2:Y:S04]  /*19fc0*/  @!P1 LDG.E.U16 R17, [R2.64] ;  /* 0x0000000a02119981 */ /* 0x0048a8000c1e1500 */
[----:B------:R-:W-:Y:S04]  /*19fd0*/  STL [R1+0x1890], R16 ;  /* 0x0018901001007387 */ /* 0x000fe80000100800 */
[----:B------:R-:W-:Y:S01]  /*19fe0*/  STL [R1+0x1894], R16 ;  /* 0x0018941001007387 */ /* 0x000fe20000100800 */
[----:B----4-:R-:W-:Y:S02]  /*19ff0*/  @!P2 IMAD.MOV.U32 R2, RZ, RZ, R5 ;  /* 0x000000ffff02a224 */ /* 0x010fe400078e0005 */
[----:B------:R-:W-:Y:S01]  /*1a000*/  @!P2 IMAD.MOV.U32 R3, RZ, RZ, R9 ;  /* 0x000000ffff03a224 */ /* 0x000fe200078e0009 */
[----:B------:R-:W-:Y:S04]  /*1a010*/  STL [R1+0x1898], R16 ;  /* 0x0018981001007387 */ /* 0x000fe80000100800 */
[----:B------:R-:W-:Y:S04]  /*1a020*/  STL [R1+0x189c], R16 ;  /* 0x00189c1001007387 */ /* 0x000fe80000100800 */
[----:B------:R0:W3:Y:S01]  /*1a030*/  @!P2 LDG.E.U16 R18, [R2.64] ;  /* 0x0000000a0212a981 */ /* 0x0000e2000c1e1500 */
[----:B------:R-:W-:-:S04]  /*1a040*/  SHF.R.U32.HI R4, RZ, 0x5, R4 ;  /* 0x00000005ff047819 */ /* 0x000fc80000011604 */
[----:B------:R-:W-:-:S04]  /*1a050*/  SGXT.U32 R4, R4, 0x3 ;  /* 0x000000030404781a */ /* 0x000fc80000000000 */
[----:B------:R-:W-:-:S04]  /*1a060*/  LOP3.LUT R4, R4, 0x28, RZ, 0xfc, !PT ;  /* 0x0000002804047812 */ /* 0x000fc800078efcff */
[----:B------:R-:W-:Y:S02]  /*1a070*/  ISETP.GE.AND P1, PT, R4, UR5, PT ;  /* 0x0000000504007c0c */ /* 0x000fe4000bf26270 */
[----:B------:R-:W1:Y:S04]  /*1a080*/  S2R R4, SR_TID.X ;  /* 0x0000000000047919 */ /* 0x000e680000002100 */
[----:B--2---:R-:W-:Y:S04]  /*1a090*/  STL [R1+0x188c], R17 ;  /* 0x00188c1101007387 */ /* 0x004fe80000100800 */
[----:B0-----:R-:W2:Y:S01]  /*1a0a0*/  LDL R3, [R1+0x30c] ;  /* 0x00030c0001037983 */ /* 0x001ea20000100800 */
[----:B-1----:R-:W-:-:S02]  /*1a0b0*/  SHF.R.U32.HI R4, RZ, 0x5, R4 ;  /* 0x00000005ff047819 */ /* 0x002fc40000011604 */
[----:B------:R-:W-:Y:S01]  /*1a0c0*/  PRMT R19, RZ, 0x7610, R19 ;  /* 0x00007610ff137816 */ /* 0x000fe20000000013 */
[----:B------:R-:W4:Y:S01]  /*1a0d0*/  LDL R6, [R1+0x308] ;  /* 0x0003080001067983 */ /* 0x000f220000100800 */
[----:B------:R-:W-:-:S03]  /*1a0e0*/  SGXT.U32 R4, R4, 0x3 ;  /* 0x000000030404781a */ /* 0x000fc60000000000 */
[----:B------:R-:W4:Y:S01]  /*1a0f0*/  LDL R9, [R1+0x2f8] ;  /* 0x0002f80001097983 */ /* 0x000f220000100800 */
[----:B------:R-:W-:-:S03]  /*1a100*/  LOP3.LUT R2, R4, 0x30, RZ, 0xfc, !PT ;  /* 0x0000003004027812 */ /* 0x000fc600078efcff */
[----:B------:R-:W4:Y:S01]  /*1a110*/  LDL R5, [R1+0x2fc] ;  /* 0x0002fc0001057983 */ /* 0x000f220000100800 */
[----:B------:R-:W-:Y:S01]  /*1a120*/  ISETP.GE.AND P0, PT, R2, UR5, PT ;  /* 0x0000000502007c0c */ /* 0x000fe2000bf06270 */
[----:B------:R-:W-:Y:S02]  /*1a130*/  @!P3 IMAD.MOV.U32 R2, RZ, RZ, R11 ;  /* 0x000000ffff02b224 */ /* 0x000fe400078e000b */
[----:B---3--:R-:W-:Y:S04]  /*1a140*/  STL [R1+0x1888], R18 ;  /* 0x0018881201007387 */ /* 0x008fe80000100800 */
[----:B------:R-:W0:Y:S01]  /*1a150*/  S2R R4, SR_TID.X ;  /* 0x0000000000047919 */ /* 0x000e220000002100 */
[----:B------:R-:W-:Y:S02]  /*1a160*/  PRMT R20, RZ, 0x7610, R20 ;  /* 0x00007610ff147816 */ /* 0x000fe40000000014 */
[----:B------:R-:W-:Y:S01]  /*1a170*/  PRMT R21, RZ, 0x7610, R21 ;  /* 0x00007610ff157816 */ /* 0x000fe20000000015 */
[----:B------:R-:W3:Y:S04]  /*1a180*/  LDL R11, [R1+0x2f4] ;  /* 0x0002f400010b7983 */ /* 0x000ee80000100800 */
[----:B--2---:R1:W2:Y:S04]  /*1a190*/  @!P3 LDG.E.U16 R19, [R2.64] ;  /* 0x0000000a0213b981 */ /* 0x0042a8000c1e1500 */
[----:B-1----:R-:W2:Y:S01]  /*1a1a0*/  LDL R3, [R1+0x300] ;  /* 0x0003000001037983 */ /* 0x002ea20000100800 */
[----:B0-----:R-:W-:-:S04]  /*1a1b0*/  SHF.R.U32.HI R4, RZ, 0x5, R4 ;  /* 0x00000005ff047819 */ /* 0x001fc80000011604 */
[----:B------:R-:W-:-:S04]  /*1a1c0*/  SGXT.U32 R4, R4, 0x3 ;  /* 0x000000030404781a */ /* 0x000fc80000000000 */
[----:B------:R-:W-:-:S04]  /*1a1d0*/  LOP3.LUT R2, R4, 0x38, RZ, 0xfc, !PT ;  /* 0x0000003804027812 */ /* 0x000fc800078efcff */
[----:B------:R-:W-:Y:S01]  /*1a1e0*/  ISETP.GE.AND P2, PT, R2, UR5, PT ;  /* 0x0000000502007c0c */ /* 0x000fe2000bf46270 */
[----:B----4-:R-:W-:Y:S01]  /*1a1f0*/  @!P4 IMAD.MOV.U32 R2, RZ, RZ, R6 ;  /* 0x000000ffff02c224 */ /* 0x010fe200078e0006 */
[----:B------:R-:W0:Y:S04]  /*1a200*/  S2R R4, SR_TID.X ;  /* 0x0000000000047919 */ /* 0x000e280000002100 */
[----:B--2---:R1:W2:Y:S01]  /*1a210*/  @!P4 LDG.E.U16 R20, [R2.64] ;  /* 0x0000000a0214c981 */ /* 0x0042a2000c1e1500 */
[----:B0-----:R-:W-:-:S04]  /*1a220*/  SHF.R.U32.HI R4, RZ, 0x5, R4 ;  /* 0x00000005ff047819 */ /* 0x001fc80000011604 */
[----:B------:R-:W-:-:S04]  /*1a230*/  SGXT.U32 R4, R4, 0x3 ;  /* 0x000000030404781a */ /* 0x000fc80000000000 */
[----:B-1----:R-:W-:Y:S01]  /*1a240*/  LOP3.LUT R3, R4, 0x40, RZ, 0xfc, !PT ;  /* 0x0000004004037812 */ /* 0x002fe200078efcff */
[----:B------:R-:W-:-:S03]  /*1a250*/  @!P1 IMAD.MOV.U32 R2, RZ, RZ, R5 ;  /* 0x000000ffff029224 */ /* 0x000fc600078e0005 */
[----:B------:R-:W-:Y:S01]  /*1a260*/  ISETP.GE.AND P3, PT, R3, UR5, PT ;  /* 0x0000000503007c0c */ /* 0x000fe2000bf66270 */
[----:B------:R-:W-:Y:S01]  /*1a270*/  @!P1 IMAD.MOV.U32 R3, RZ, RZ, R9 ;  /* 0x000000ffff039224 */ /* 0x000fe200078e0009 */
[----:B------:R-:W-:Y:S04]  /*1a280*/  STL [R1+0x1884], R19 ;  /* 0x0018841301007387 */ /* 0x000fe80000100800 */
[----:B------:R-:W4:Y:S04]  /*1a290*/  LDL R6, [R1+0x2ec] ;  /* 0x0002ec0001067983 */ /* 0x000f280000100800 */
[----:B------:R0:W4:Y:S04]  /*1a2a0*/  @!P1 LDG.E.U16 R21, [R2.64] ;  /* 0x0000000a02159981 */ /* 0x000128000c1e1500 */
        /* <DEDUP_REMOVED lines=8> */
[----:B------:R-:W-:-:S04]  /*1a330*/  LOP3.LUT R2, R9, 0x48, RZ, 0xfc, !PT ;  /* 0x0000004809027812 */ /* 0x000fc800078efcff */
[----:B------:R-:W-:Y:S01]  /*1a340*/  ISETP.GE.AND P4, PT, R2, UR5, PT ;  /* 0x0000000502007c0c */ /* 0x000fe2000bf86270 */
[----:B---3--:R-:W-:Y:S02]  /*1a350*/  @!P0 IMAD.MOV.U32 R2, RZ, RZ, R11 ;  /* 0x000000ffff028224 */ /* 0x008fe400078e000b */
[----:B------:R-:W0:Y:S04]  /*1a360*/  S2R R11, SR_TID.X ;  /* 0x00000000000b7919 */ /* 0x000e280000002100 */
[----:B--2---:R1:W2:Y:S04]  /*1a370*/  @!P0 LDG.E.U16 R22, [R2.64] ;  /* 0x0000000a02168981 */ /* 0x0042a8000c1e1500 */
[----:B-1----:R-:W3:Y:S01]  /*1a380*/  LDL R3, [R1+0x2e8] ;  /* 0x0002e80001037983 */ /* 0x002ee20000100800 */
[----:B------:R-:W-:Y:S01]  /*1a390*/  LOP3.LUT R9, R9, 0x50, RZ, 0xfc, !PT ;  /* 0x0000005009097812 */ /* 0x000fe200078efcff */
[----:B----4-:R-:W-:Y:S01]  /*1a3a0*/  @!P2 IMAD.MOV.U32 R2, RZ, RZ, R6 ;  /* 0x000000ffff02a224 */ /* 0x010fe200078e0006 */
[----:B------:R-:W-:-:S02]  /*1a3b0*/  PRMT R23, RZ, 0x7610, R23 ;  /* 0x00007610ff177816 */ /* 0x000fc40000000017 */
[----:B------:R-:W-:Y:S02]  /*1a3c0*/  ISETP.GE.AND P5, PT, R9, UR5, PT ;  /* 0x0000000509007c0c */ /* 0x000fe4000bfa6270 */
[----:B------:R-:W4:Y:S01]  /*1a3d0*/  LDL R9, [R1+0x2d4] ;  /* 0x0002d40001097983 */ /* 0x000f220000100800 */
[--C-:B0-----:R-:W-:Y:S02]  /*1a3e0*/  SHF.R.U32.HI R6, RZ, 0x5, R11.reuse ;  /* 0x00000005ff067819 */ /* 0x101fe4000001160b */
[----:B------:R-:W-:Y:S02]  /*1a3f0*/  SHF.R.U32.HI R11, RZ, 0x5, R11 ;  /* 0x00000005ff0b7819 */ /* 0x000fe4000001160b */
[----:B------:R-:W-:Y:S02]  /*1a400*/  SGXT.U32 R6, R6, 0x3 ;  /* 0x000000030606781a */ /* 0x000fe40000000000 */
[----:B------:R-:W-:Y:S02]  /*1a410*/  SGXT.U32 R11, R11, 0x3 ;  /* 0x000000030b0b781a */ /* 0x000fe40000000000 */
[----:B------:R-:W-:-:S02]  /*1a420*/  LOP3.LUT R6, R6, 0x58, RZ, 0xfc, !PT ;  /* 0x0000005806067812 */ /* 0x000fc400078efcff */
[----:B------:R-:W-:Y:S02]  /*1a430*/  PRMT R25, RZ, 0x7610, R25 ;  /* 0x00007610ff197816 */ /* 0x000fe40000000019 */
[----:B------:R-:W-:Y:S02]  /*1a440*/  LOP3.LUT R11, R11, 0x60, RZ, 0xfc, !PT ;  /* 0x000000600b0b7812 */ /* 0x000fe400078efcff */
[----:B------:R-:W-:Y:S02]  /*1a450*/  ISETP.GE.AND P0, PT, R6, UR5, PT ;  /* 0x0000000506007c0c */ /* 0x000fe4000bf06270 */
[----:B------:R-:W-:Y:S01]  /*1a460*/  ISETP.GE.AND P1, PT, R11, UR5, PT ;  /* 0x000000050b007c0c */ /* 0x000fe2000bf26270 */
[----:B------:R0:W4:Y:S04]  /*1a470*/  @!P4 LDG.E.U16 R25, [R4.64] ;  /* 0x0000000a0419c981 */ /* 0x000128000c1e1500 */
[----:B--2---:R-:W-:Y:S04]  /*1a480*/  STL [R1+0x187c], R22 ;  /* 0x00187c1601007387 */ /* 0x004fe80000100800 */
[----:B---3--:R1:W2:Y:S04]  /*1a490*/  @!P2 LDG.E.U16 R23, [R2.64] ;  /* 0x0000000a0217a981 */ /* 0x0082a8000c1e1500 */
[----:B-1----:R-:W3:Y:S04]  /*1a4a0*/  LDL R2, [R1+0x2e0] ;  /* 0x0002e00001027983 */ /* 0x002ee80000100800 */
[----:B------:R-:W3:Y:S04]  /*1a4b0*/  LDL R3, [R1+0x2e4] ;  /* 0x0002e40001037983 */ /* 0x000ee80000100800 */
[----:B------:R-:W2:Y:S04]  /*1a4c0*/  LDL.LU R6, [R1+0x1950] ;  /* 0x0019500001067983 */ /* 0x000ea80000300800 */
[----:B------:R-:W2:Y:S04]  /*1a4d0*/  LDL.LU R11, [R1+0x194c] ;  /* 0x00194c00010b7983 */ /* 0x000ea80000300800 */
[----:B0-----:R-:W2:Y:S01]  /*1a4e0*/  LDL R5, [R1+0x2d0] ;  /* 0x0002d00001057983 */ /* 0x001ea20000100800 */
[----:B------:R-:W-:Y:S01]  /*1a4f0*/  PRMT R24, RZ, 0x7610, R24 ;  /* 0x00007610ff187816 */ /* 0x000fe20000000018 */
[----:B----4-:R-:W-:Y:S01]  /*1a500*/  @!P5 IMAD.MOV.U32 R4, RZ, RZ, R9 ;  /* 0x000000ffff04d224 */ /* 0x010fe200078e0009 */
[----:B---3--:R-:W-:-:S04]  /*1a510*/  @!P3 LOP3.LUT R3, R3, R2, RZ, 0x3c, !PT ;  /* 0x000000020303b212 */ /* 0x008fc800078e3cff */
[----:B------:R-:W-:-:S04]  /*1a520*/  @!P3 LOP3.LUT R2, R3, R2, RZ, 0x3c, !PT ;  /* 0x000000020302b212 */ /* 0x000fc800078e3cff */
[----:B------:R-:W-:-:S05]  /*1a530*/  @!P3 LOP3.LUT R3, R3, R2, RZ, 0x3c, !PT ;  /* 0x000000020303b212 */ /* 0x000fca00078e3cff */
[----:B------:R0:W3:Y:S02]  /*1a540*/  @!P3 LDG.E.U16 R24, [R2.64] ;  /* 0x0000000a0218b981 */ /* 0x0000e4000c1e1500 */
[----:B0-----:R-:W-:-:S06]  /*1a550*/  PRMT R2, RZ, 0x7610, R2 ;  /* 0x00007610ff027816 */ /* 0x001fcc0000000002 */
[----:B--2---:R0:W2:Y:S04]  /*1a560*/  @!P5 LDG.E.U16 R2, [R4.64] ;  /* 0x0000000a0402d981 */ /* 0x0040a8000c1e1500 */
[----:B0-----:R-:W4:Y:S04]  /*1a570*/  LDL R4, [R1+0x2c8] ;  /* 0x0002c80001047983 */ /* 0x001f280000100800 */
[----:B------:R-:W4:Y:S01]  /*1a580*/  LDL R5, [R1+0x2cc] ;  /* 0x0002cc0001057983 */ /* 0x000f220000100800 */
[----:B------:R-:W-:Y:S02]  /*1a590*/  PRMT R11, RZ, 0x7610, R11 ;  /* 0x00007610ff0b7816 */ /* 0x000fe4000000000b */
[----:B------:R-:W-:-:S02]  /*1a5a0*/  SHF.R.U32.HI R7, RZ, 0x5, R7 ;  /* 0x00000005ff077819 */ /* 0x000fc40000011607 */
[----:B----4-:R-:W-:-:S04]  /*1a5b0*/  @!P0 LOP3.LUT R5, R5, R4, RZ, 0x3c, !PT ;  /* 0x0000000405058212 */ /* 0x010fc800078e3cff */
[----:B------:R-:W-:-:S04]  /*1a5c0*/  @!P0 LOP3.LUT R4, R5, R4, RZ, 0x3c, !PT ;  /* 0x0000000405048212 */ /* 0x000fc800078e3cff */
[----:B------:R-:W-:-:S05]  /*1a5d0*/  @!P0 LOP3.LUT R5, R5, R4, RZ, 0x3c, !PT ;  /* 0x0000000405058212 */ /* 0x000fca00078e3cff */
[----:B------:R-:W4:Y:S01]  /*1a5e0*/  @!P0 LDG.E.U16 R11, [R4.64] ;  /* 0x0000000a040b8981 */ /* 0x000f22000c1e1500 */
[----:B------:R-:W-:Y:S02]  /*1a5f0*/  SGXT.U32 R7, R7, 0x3 ;  /* 0x000000030707781a */ /* 0x000fe40000000000 */
[C---:B------:R-:W-:Y:S02]  /*1a600*/  LOP3.LUT R9, R8.reuse, 0x70, RZ, 0xfc, !PT ;  /* 0x0000007008097812 */ /* 0x040fe400078efcff */
[----:B------:R-:W-:Y:S02]  /*1a610*/  LOP3.LUT R7, R7, 0x68, RZ, 0xfc, !PT ;  /* 0x0000006807077812 */ /* 0x000fe400078efcff */
[----:B------:R-:W-:Y:S02]  /*1a620*/  LOP3.LUT R8, R8, 0x78, RZ, 0xfc, !PT ;  /* 0x0000007808087812 */ /* 0x000fe400078efcff */
[----:B------:R-:W-:Y:S02]  /*1a630*/  ISETP.GE.AND P2, PT, R7, UR5, PT ;  /* 0x0000000507007c0c */ /* 0x000fe4000bf46270 */
[----:B------:R-:W2:Y:S01]  /*1a640*/  LDL.LU R7, [R1+0x1948] ;  /* 0x0019480001077983 */ /* 0x000ea20000300800 */
[----:B------:R-:W-:-:S03]  /*1a650*/  ISETP.GE.AND P4, PT, R8, UR5, PT ;  /* 0x0000000508007c0c */ /* 0x000fc6000bf86270 */
[----:B------:R-:W2:Y:S04]  /*1a660*/  LDL.LU R8, [R1+0x1944] ;  /* 0x0019440001087983 */ /* 0x000ea80000300800 */
[----:B----4-:R0:W-:Y:S04]  /*1a670*/  STL [R1+0x20], R11 ;  /* 0x0000200b01007387 */ /* 0x0101e80000100800 */
[----:B0-----:R-:W4:Y:S04]  /*1a680*/  LDL.LU R11, [R1+0x1940] ;  /* 0x00194000010b7983 */ /* 0x001f280000300800 */
[----:B------:R-:W3:Y:S04]  /*1a690*/  LDL R4, [R1+0x2c0] ;  /* 0x0002c00001047983 */ /* 0x000ee80000100800 */
[----:B------:R-:W3:Y:S01]  /*1a6a0*/  LDL R5, [R1+0x2c4] ;  /* 0x0002c40001057983 */ /* 0x000ee20000100800 */
[----:B--2---:R-:W-:-:S02]  /*1a6b0*/  PRMT R7, RZ, 0x7610, R7 ;  /* 0x00007610ff077816 */ /* 0x004fc40000000007 */
[----:B------:R-:W-:Y:S02]  /*1a6c0*/  ISETP.GE.AND P3, PT, R9, UR5, PT ;  /* 0x0000000509007c0c */ /* 0x000fe4000bf66270 */
[----:B------:R-:W0:Y:S01]  /*1a6d0*/  S2R R9, SR_TID.X ;  /* 0x0000000000097919 */ /* 0x000e220000002100 */
[----:B---3--:R-:W-:-:S04]  /*1a6e0*/  @!P1 LOP3.LUT R5, R5, R4, RZ, 0x3c, !PT ;  /* 0x0000000405059212 */ /* 0x008fc800078e3cff */
[----:B------:R-:W-:-:S04]  /*1a6f0*/  @!P1 LOP3.LUT R4, R5, R4, RZ, 0x3c, !PT ;  /* 0x0000000405049212 */ /* 0x000fc800078e3cff */
[----:B------:R-:W-:-:S05]  /*1a700*/  @!P1 LOP3.LUT R5, R5, R4, RZ, 0x3c, !PT ;  /* 0x0000000405059212 */ /* 0x000fca00078e3cff */
[----:B------:R-:W2:Y:S01]  /*1a710*/  @!P1 LDG.E.U16 R7, [R4.64] ;  /* 0x0000000a04079981 */ /* 0x000ea2000c1e1500 */
[----:B0-----:R-:W-:-:S04]  /*1a720*/  LOP3.LUT R9, R9, 0x7f, RZ, 0xc0, !PT ;  /* 0x0000007f09097812 */ /* 0x001fc800078ec0ff */
[----:B------:R-:W-:Y:S02]  /*1a730*/  ISETP.GE.AND P0, PT, R9, UR5, PT ;  /* 0x0000000509007c0c */ /* 0x000fe4000bf06270 */
[----:B------:R-:W3:Y:S04]  /*1a740*/  LDL.LU R9, [R1+0x193c] ;  /* 0x00193c0001097983 */ /* 0x000ee80000300800 */
[----:B--2---:R0:W-:Y:S04]  /*1a750*/  STL [R1+0x74], R7 ;  /* 0x0000740701007387 */ /* 0x0041e80000100800 */
[----:B0-----:R-:W2:Y:S04]  /*1a760*/  LDL.LU R7, [R1+0x1938] ;  /* 0x0019380001077983 */ /* 0x001ea80000300800 */
[----:B------:R-:W2:Y:S04]  /*1a770*/  LDL R4, [R1+0x2b8] ;  /* 0x0002b80001047983 */ /* 0x000ea80000100800 */
[----:B------:R-:W2:Y:S01]  /*1a780*/  LDL R5, [R1+0x2bc] ;  /* 0x0002bc0001057983 */ /* 0x000ea20000100800 */
[----:B----4-:R-:W-:-:S02]  /*1a790*/  PRMT R11, RZ, 0x7610, R11 ;  /* 0x00007610ff0b7816 */ /* 0x010fc4000000000b */
[----:B--2---:R-:W-:-:S04]  /*1a7a0*/  @!P2 LOP3.LUT R5, R5, R4, RZ, 0x3c, !PT ;  /* 0x000000040505a212 */ /* 0x004fc800078e3cff */
[----:B------:R-:W-:-:S04]  /*1a7b0*/  @!P2 LOP3.LUT R4, R5, R4, RZ, 0x3c, !PT ;  /* 0x000000040504a212 */ /* 0x000fc800078e3cff */
[----:B------:R-:W-:-:S05]  /*1a7c0*/  @!P2 LOP3.LUT R5, R5, R4, RZ, 0x3c, !PT ;  /* 0x000000040505a212 */ /* 0x000fca00078e3cff */
[----:B------:R-:W2:Y:S04]  /*1a7d0*/  @!P2 LDG.E.U16 R11, [R4.64] ;  /* 0x0000000a040ba981 */ /* 0x000ea8000c1e1500 */
[----:B--2---:R0:W-:Y:S04]  /*1a7e0*/  STL [R1+0x70], R11 ;  /* 0x0000700b01007387 */ /* 0x0041e80000100800 */
[----:B0-----:R-:W2:Y:S04]  /*1a7f0*/  LDL.LU R11, [R1+0x1934] ;  /* 0x00193400010b7983 */ /* 0x001ea80000300800 */
[----:B------:R-:W4:Y:S04]  /*1a800*/  LDL R4, [R1+0x2b0] ;  /* 0x0002b00001047983 */ /* 0x000f280000100800 */
[----:B------:R-:W4:Y:S01]  /*1a810*/  LDL R5, [R1+0x2b4] ;  /* 0x0002b40001057983 */ /* 0x000f220000100800 */
[----:B---3--:R-:W-:-:S02]  /*1a820*/  PRMT R9, RZ, 0x7610, R9 ;  /* 0x00007610ff097816 */ /* 0x008fc40000000009 */
[----:B----4-:R-:W-:-:S04]  /*1a830*/  @!P3 LOP3.LUT R5, R5, R4, RZ, 0x3c, !PT ;  /* 0x000000040505b212 */ /* 0x010fc800078e3cff */
[----:B------:R-:W-:-:S04]  /*1a840*/  @!P3 LOP3.LUT R4, R5, R4, RZ, 0x3c, !PT ;  /* 0x000000040504b212 */ /* 0x000fc800078e3cff */
[----:B------:R-:W-:-:S05]  /*1a850*/  @!P3 LOP3.LUT R5, R5, R4, RZ, 0x3c, !PT ;  /* 0x000000040505b212 */ /* 0x000fca00078e3cff */
[----:B------:R-:W3:Y:S04]  /*1a860*/  @!P3 LDG.E.U16 R9, [R4.64] ;  /* 0x0000000a0409b981 */ /* 0x000ee8000c1e1500 */
[----:B---3--:R0:W-:Y:S04]  /*1a870*/  STL [R1+0x6c], R9 ;  /* 0x00006c0901007387 */ /* 0x0081e80000100800 */
[----:B0-----:R-:W3:Y:S04]  /*1a880*/  LDL.LU R9, [R1+0x1930] ;  /* 0x0019300001097983 */ /* 0x001ee80000300800 */
[----:B------:R-:W4:Y:S04]  /*1a890*/  LDL R4, [R1+0x2a8] ;  /* 0x0002a80001047983 */ /* 0x000f280000100800 */
[----:B------:R-:W4:Y:S01]  /*1a8a0*/  LDL R5, [R1+0x2ac] ;  /* 0x0002ac0001057983 */ /* 0x000f220000100800 */
[----:B------:R-:W-:-:S02]  /*1a8b0*/  PRMT R7, RZ, 0x7610, R7 ;  /* 0x00007610ff077816 */ /* 0x000fc40000000007 */
[----:B----4-:R-:W-:-:S04]  /*1a8c0*/  @!P4 LOP3.LUT R5, R5, R4, RZ, 0x3c, !PT ;  /* 0x000000040505c212 */ /* 0x010fc800078e3cff */
[----:B------:R-:W-:-:S04]  /*1a8d0*/  @!P4 LOP3.LUT R4, R5, R4, RZ, 0x3c, !PT ;  /* 0x000000040504c212 */ /* 0x000fc800078e3cff */
[----:B------:R-:W-:-:S05]  /*1a8e0*/  @!P4 LOP3.LUT R5, R5, R4, RZ, 0x3c, !PT ;  /* 0x000000040505c212 */ /* 0x000fca00078e3cff */
[----:B------:R-:W4:Y:S01]  /*1a8f0*/  @!P4 LDG.E.U16 R7, [R4.64] ;  /* 0x0000000a0407c981 */ /* 0x000f22000c1e1500 */
[----:B--2---:R-:W-:-:S03]  /*1a900*/  PRMT R11, RZ, 0x7610, R11 ;  /* 0x00007610ff0b7816 */ /* 0x004fc6000000000b */
[----:B------:R-:W-:Y:S06]  /*1a910*/  BAR.SYNC.DEFER_BLOCKING 0x0 ;  /* 0x0000000000007b1d */ /* 0x000fec0000010000 */
[----:B----4-:R0:W-:Y:S04]  /*1a920*/  STL [R1+0x7c], R7 ;  /* 0x00007c0701007387 */ /* 0x0101e80000100800 */
[----:B0-----:R-:W2:Y:S04]  /*1a930*/  LDL.LU R7, [R1+0x192c] ;  /* 0x00192c0001077983 */ /* 0x001ea80000300800 */
[----:B------:R-:W4:Y:S04]  /*1a940*/  LDL R4, [R1+0xb1c] ;  /* 0x000b1c0001047983 */ /* 0x000f280000100800 */
[----:B------:R-:W4:Y:S02]  /*1a950*/  LDL R5, [R1+0xb20] ;  /* 0x000b200001057983 */ /* 0x000f240000100800 */
[----:B----4-:R-:W-:-:S04]  /*1a960*/  @!P0 LOP3.LUT R5, R5, R4, RZ, 0x3c, !PT ;  /* 0x0000000405058212 */ /* 0x010fc800078e3cff */
[----:B------:R-:W-:-:S04]  /*1a970*/  @!P0 LOP3.LUT R4, R5, R4, RZ, 0x3c, !PT ;  /* 0x0000000405048212 */ /* 0x000fc800078e3cff */
[----:B------:R-:W-:-:S05]  /*1a980*/  @!P0 LOP3.LUT R5, R5, R4, RZ, 0x3c, !PT ;  /* 0x0000000405058212 */ /* 0x000fca00078e3cff */
[----:B------:R-:W4:Y:S04]  /*1a990*/  @!P0 LDG.E.U16 R11, [R4.64] ;  /* 0x0000000a040b8981 */ /* 0x000f28000c1e1500 */
[----:B----4-:R0:W-:Y:S04]  /*1a9a0*/  STL [R1+0x1c], R11 ;  /* 0x00001c0b01007387 */ /* 0x0101e80000100800 */
[----:B0-----:R-:W4:Y:S04]  /*1a9b0*/  LDL.LU R11, [R1+0x1928] ;  /* 0x00192800010b7983 */ /* 0x001f280000300800 */
[----:B------:R-:W3:Y:S04]  /*1a9c0*/  LDL R4, [R1+0x334] ;  /* 0x0003340001047983 */ /* 0x000ee80000100800 */
[----:B------:R-:W3:Y:S01]  /*1a9d0*/  LDL R5, [R1+0xb10] ;  /* 0x000b100001057983 */ /* 0x000ee20000100800 */
[----:B--2---:R-:W-:-:S02]  /*1a9e0*/  PRMT R7, RZ, 0x7610, R7 ;  /* 0x00007610ff077816 */ /* 0x004fc40000000007 */
[----:B---3--:R-:W-:-:S04]  /*1a9f0*/  @!P0 LOP3.LUT R5, R5, R4, RZ, 0x3c, !PT ;  /* 0x0000000405058212 */ /* 0x008fc800078e3cff */
[----:B------:R-:W-:-:S04]  /*1aa00*/  @!P0 LOP3.LUT R4, R5, R4, RZ, 0x3c, !PT ;  /* 0x0000000405048212 */ /* 0x000fc800078e3cff */
[----:B------:R-:W-:-:S05]  /*1aa10*/  @!P0 LOP3.LUT R5, R5, R4, RZ, 0x3c, !PT ;  /* 0x0000000405058212 */ /* 0x000fca00078e3cff */
[----:B------:R-:W2:Y:S04]  /*1aa20*/  @!P0 LDG.E.U16 R7, [R4.64] ;  /* 0x0000000a04078981 */ /* 0x000ea8000c1e1500 */
[----:B--2---:R0:W-:Y:S04]  /*1aa30*/  STL [R1+0x68], R7 ;  /* 0x0000680701007387 */ /* 0x0041e80000100800 */
[----:B0-----:R-:W2:Y:S04]  /*1aa40*/  LDL.LU R7, [R1+0x1924] ;  /* 0x0019240001077983 */ /* 0x001ea80000300800 */
[----:B------:R-:W3:Y:S04]  /*1aa50*/  LDL R4, [R1+0xafc] ;  /* 0x000afc0001047983 */ /* 0x000ee80000100800 */
[----:B------:R-:W3:Y:S01]  /*1aa60*/  LDL R5, [R1+0xb00] ;  /* 0x000b000001057983 */ /* 0x000ee20000100800 */
[----:B------:R-:W-:-:S02]  /*1aa70*/  PRMT R9, RZ, 0x7610, R9 ;  /* 0x00007610ff097816 */ /* 0x000fc40000000009 */
[----:B---3--:R-:W-:-:S04]  /*1aa80*/  @!P0 LOP3.LUT R5, R5, R4, RZ, 0x3c, !PT ;  /* 0x0000000405058212 */ /* 0x008fc800078e3cff */
[----:B------:R-:W-:-:S04]  /*1aa90*/  @!P0 LOP3.LUT R4, R5, R4, RZ, 0x3c, !PT ;  /* 0x0000000405048212 */ /* 0x000fc800078e3cff */
[----:B------:R-:W-:-:S05]  /*1aaa0*/  @!P0 LOP3.LUT R5, R5, R4, RZ, 0x3c, !PT ;  /* 0x0000000405058212 */ /* 0x000fca00078e3cff */
[----:B------:R-:W3:Y:S04]  /*1aab0*/  @!P0 LDG.E.U16 R9, [R4.64] ;  /* 0x0000000a04098981 */ /* 0x000ee8000c1e1500 */
[----:B---3--:R0:W-:Y:S04]  /*1aac0*/  STL [R1+0x78], R9 ;  /* 0x0000780901007387 */ /* 0x0081e80000100800 */
[----:B0-----:R-:W3:Y:S04]  /*1aad0*/  LDL.LU R9, [R1+0x1920] ;  /* 0x0019200001097983 */ /* 0x001ee80000300800 */
        /* <DEDUP_REMOVED lines=47> */
[----:B------:R-:W-:-:S02]  /*1add0*/  PRMT R8, RZ, 0x7610, R8 ;  /* 0x00007610ff087816 */ /* 0x000fc40000000008 */
[----:B----4-:R-:W-:-:S04]  /*1ade0*/  @!P0 LOP3.LUT R5, R5, R4, RZ, 0x3c, !PT ;  /* 0x0000000405058212 */ /* 0x010fc800078e3cff */
[----:B------:R-:W-:-:S04]  /*1adf0*/  @!P0 LOP3.LUT R4, R5, R4, RZ, 0x3c, !PT ;  /* 0x0000000405048212 */ /* 0x000fc800078e3cff */
[----:B------:R-:W-:-:S05]  /*1ae00*/  @!P0 LOP3.LUT R5, R5, R4, RZ, 0x3c, !PT ;  /* 0x0000000405058212 */ /* 0x000fca00078e3cff */
[----:B------:R-:W4:Y:S04]  /*1ae10*/  @!P0 LDG.E.U16 R8, [R4.64] ;  /* 0x0000000a04088981 */ /* 0x000f28000c1e1500 */
[----:B----4-:R0:W-:Y:S04]  /*1ae20*/  STL [R1+0x50], R8 ;  /* 0x0000500801007387 */ /* 0x0101e80000100800 */
[----:B0-----:R-:W4:Y:S04]  /*1ae30*/  LDL.LU R8, [R1+0x1908] ;  /* 0x0019080001087983 */ /* 0x001f280000300800 */
[----:B------:R-:W2:Y:S04]  /*1ae40*/  LDL R4, [R1+0xa1c] ;  /* 0x000a1c0001047983 */ /* 0x000ea80000100800 */
[----:B------:R-:W2:Y:S01]  /*1ae50*/  LDL R5, [R1+0xa20] ;  /* 0x000a200001057983 */ /* 0x000ea20000100800 */
[----:B------:R-:W-:-:S02]  /*1ae60*/  PRMT R6, RZ, 0x7610, R6 ;  /* 0x00007610ff067816 */ /* 0x000fc40000000006 */
[----:B--2---:R-:W-:-:S04]  /*1ae70*/  @!P0 LOP3.LUT R5, R5, R4, RZ, 0x3c, !PT ;  /* 0x0000000405058212 */ /* 0x004fc800078e3cff */
[----:B------:R-:W-:-:S04]  /*1ae80*/  @!P0 LOP3.LUT R4, R5, R4, RZ, 0x3c, !PT ;  /* 0x0000000405048212 */ /* 0x000fc800078e3cff */
[----:B------:R-:W-:-:S05]  /*1ae90*/  @!P0 LOP3.LUT R5, R5, R4, RZ, 0x3c, !PT ;  /* 0x0000000405058212 */ /* 0x000fca00078e3cff */
[----:B------:R-:W2:Y:S04]  /*1aea0*/  @!P0 LDG.E.U16 R6, [R4.64] ;  /* 0x0000000a04068981 */ /* 0x000ea8000c1e1500 */
[----:B--2---:R0:W-:Y:S04]  /*1aeb0*/  STL [R1+0x4c], R6 ;  /* 0x00004c0601007387 */ /* 0x0041e80000100800 */
[----:B0-----:R-:W2:Y:S04]  /*1aec0*/  LDL.LU R6, [R1+0x1904] ;  /* 0x0019040001067983 */ /* 0x001ea80000300800 */
        /* <DEDUP_REMOVED lines=15> */
[----:B------:R0:W2:Y:S04]  /*1afc0*/  @!P0 LDG.E.U16 R7, [R4.64] ;  /* 0x0000000a04078981 */ /* 0x0000a8000c1e1500 */
[----:B0-----:R-:W2:Y:S04]  /*1afd0*/  LDL R4, [R1+0x9bc] ;  /* 0x0009bc0001047983 */ /* 0x001ea80000100800 */
[----:B------:R-:W2:Y:S01]  /*1afe0*/  LDL R5, [R1+0x9c0] ;  /* 0x0009c00001057983 */ /* 0x000ea20000100800 */
[----:B------:R-:W-:Y:S02]  /*1aff0*/  PRMT R15, RZ, 0x7610, R15 ;  /* 0x00007610ff0f7816 */ /* 0x000fe4000000000f */
[----:B--2---:R-:W-:-:S04]  /*1b000*/  @!P0 LOP3.LUT R5, R5, R4, RZ, 0x3c, !PT ;  /* 0x0000000405058212 */ /* 0x004fc800078e3cff */
[----:B------:R-:W-:-:S04]  /*1b010*/  @!P0 LOP3.LUT R4, R5, R4, RZ, 0x3c, !PT ;  /* 0x0000000405048212 */ /* 0x000fc800078e3cff */
[----:B------:R-:W-:-:S05]  /*1b020*/  @!P0 LOP3.LUT R5, R5, R4, RZ, 0x3c, !PT ;  /* 0x0000000405058212 */ /* 0x000fca00078e3cff */
[----:B------:R-:W2:Y:S04]  /*1b030*/  @!P0 LDG.E.U16 R15, [R4.64] ;  /* 0x0000000a040f8981 */ /* 0x000ea8000c1e1500 */
[----:B------:R0:W-:Y:S04]  /*1b040*/  STL [R1+0x44], R7 ;  /* 0x0000440701007387 */ /* 0x0001e80000100800 */
[----:B0-----:R-:W3:Y:S04]  /*1b050*/  LDL R7, [R1+0x920] ;  /* 0x0009200001077983 */ /* 0x001ee80000100800 */
        /* <DEDUP_REMOVED lines=22> */
[----:B---3--:R-:W-:-:S02]  /*1b1c0*/  PRMT R9, RZ, 0x7610, R9 ;  /* 0x00007610ff097816 */ /* 0x008fc40000000009 */
[----:B--2---:R-:W-:-:S04]  /*1b1d0*/  @!P0 LOP3.LUT R5, R5, R4, RZ, 0x3c, !PT ;  /* 0x0000000405058212 */ /* 0x004fc800078e3cff */
[----:B------:R-:W-:-:S04]  /*1b1e0*/  @!P0 LOP3.LUT R4, R5, R4, RZ, 0x3c, !PT ;  /* 0x0000000405048212 */ /* 0x000fc800078e3cff */
[----:B------:R-:W-:-:S05]  /*1b1f0*/  @!P0 LOP3.LUT R5, R5, R4, RZ, 0x3c, !PT ;  /* 0x0000000405058212 */ /* 0x000fca00078e3cff */
[----:B------:R0:W2:Y:S04]  /*1b200*/  @!P0 LDG.E.U16 R9, [R4.64] ;  /* 0x0000000a04098981 */ /* 0x0000a8000c1e1500 */
[----:B0-----:R-:W3:Y:S04]  /*1b210*/  LDL R4, [R1+0x93c] ;  /* 0x00093c0001047983 */ /* 0x001ee80000100800 */
[----:B------:R-:W3:Y:S01]  /*1b220*/  LDL R5, [R1+0x940] ;  /* 0x0009400001057983 */ /* 0x000ee20000100800 */
[----:B------:R-:W-:Y:S02]  /*1b230*/  PRMT R28, RZ, 0x7610, R28 ;  /* 0x00007610ff1c7816 */ /* 0x000fe4000000001c */
[----:B---3--:R-:W-:-:S04]  /*1b240*/  @!P0 LOP3.LUT R5, R5, R4, RZ, 0x3c, !PT ;  /* 0x0000000405058212 */ /* 0x008fc800078e3cff */
[----:B------:R-:W-:-:S04]  /*1b250*/  @!P0 LOP3.LUT R4, R5, R4, RZ, 0x3c, !PT ;  /* 0x0000000405048212 */ /* 0x000fc800078e3cff */
[----:B------:R-:W-:-:S05]  /*1b260*/  @!P0 LOP3.LUT R5, R5, R4, RZ, 0x3c, !PT ;  /* 0x0000000405058212 */ /* 0x000fca00078e3cff */
[----:B------:R-:W3:Y:S04]  /*1b270*/  @!P0 LDG.E.U16 R28, [R4.64] ;  /* 0x0000000a041c8981 */ /* 0x000ee8000c1e1500 */
[----:B--2---:R0:W-:Y:S04]  /*1b280*/  STL [R1+0x34], R9 ;  /* 0x0000340901007387 */ /* 0x0041e80000100800 */
[----:B0-----:R-:W2:Y:S04]  /*1b290*/  LDL R9, [R1+0x8a0] ;  /* 0x0008a00001097983 */ /* 0x001ea80000100800 */
[----:B---3--:R0:W-:Y:S04]  /*1b2a0*/  STL [R1+0x30], R28 ;  /* 0x0000301c01007387 */ /* 0x0081e80000100800 */
[----:B0-----:R-:W3:Y:S04]  /*1b2b0*/  LDL.LU R28, [R1+0x18f0] ;  /* 0x0018f000011c7983 */ /* 0x001ee80000300800 */
[----:B------:R-:W2:Y:S01]  /*1b2c0*/  LDL R5, [R1+0x91c] ;  /* 0x00091c0001057983 */ /* 0x000ea20000100800 */
[----:B------:R-:W-:Y:S01]  /*1b2d0*/  PRMT R27, RZ, 0x7610, R27 ;  /* 0x00007610ff1b7816 */ /* 0x000fe2000000001b */
[----:B------:R-:W-:-:S02]  /*1b2e0*/  @!P0 IMAD.MOV.U32 R4, RZ, RZ, R7 ;  /* 0x000000ffff048224 */ /* 0x000fc400078e0007 */
[----:B------:R-:W3:Y:S04]  /*1b2f0*/  LDL R7, [R1+0x880] ;  /* 0x0008800001077983 */ /* 0x000ee80000100800 */
[----:B--2---:R-:W2:Y:S04]  /*1b300*/  @!P0 LDG.E.U16 R27, [R4.64] ;  /* 0x0000000a041b8981 */ /* 0x004ea8000c1e1500 */
        /* <DEDUP_REMOVED lines=29> */
[----:B------:R-:W2:Y:S01]  /*1b4e0*/  LDL R5, [R1+0x89c] ;  /* 0x00089c0001057983 */ /* 0x000ea20000100800 */
[----:B----4-:R-:W-:Y:S01]  /*1b4f0*/  PRMT R8, RZ, 0x7610, R8 ;  /* 0x00007610ff087816 */ /* 0x010fe20000000008 */
[----:B------:R-:W-:Y:S01]  /*1b500*/  @!P0 IMAD.MOV.U32 R4, RZ, RZ, R9 ;  /* 0x000000ffff048224 */ /* 0x000fe200078e0009 */
[----:B------:R-:W-:Y:S01]  /*1b510*/  PRMT R6, RZ, 0x7610, R6 ;  /* 0x00007610ff067816 */ /* 0x000fe20000000006 */
[----:B------:R-:W4:Y:S04]  /*1b520*/  LDL R9, [R1+0x7fc] ;  /* 0x0007fc0001097983 */ /* 0x000f280000100800 */
[----:B--2---:R0:W2:Y:S04]  /*1b530*/  @!P0 LDG.E.U16 R8, [R4.64] ;  /* 0x0000000a04088981 */ /* 0x0040a8000c1e1500 */
[----:B0-----:R-:W4:Y:S01]  /*1b540*/  LDL R5, [R1+0x87c] ;  /* 0x00087c0001057983 */ /* 0x001f220000100800 */
[----:B---3--:R-:W-:-:S03]  /*1b550*/  @!P0 IMAD.MOV.U32 R4, RZ, RZ, R7 ;  /* 0x000000ffff048224 */ /* 0x008fc600078e0007 */
[----:B--2---:R0:W-:Y:S01]  /*1b560*/  STL [R1+0x14], R8 ;  /* 0x0000140801007387 */ /* 0x0041e20000100800 */
[----:B------:R-:W-:-:S03]  /*1b570*/  PRMT R12, RZ, 0x7610, R12 ;  /* 0x00007610ff0c7816 */ /* 0x000fc6000000000c */
[----:B------:R-:W2:Y:S04]  /*1b580*/  LDL R7, [R1+0x7dc] ;  /* 0x0007dc0001077983 */ /* 0x000ea80000100800 */
[----:B----4-:R1:W3:Y:S04]  /*1b590*/  @!P0 LDG.E.U16 R6, [R4.64] ;  /* 0x0000000a04068981 */ /* 0x0102e8000c1e1500 */
[----:B0-----:R-:W4:Y:S04]  /*1b5a0*/  LDL R8, [R1+0x800] ;  /* 0x0008000001087983 */ /* 0x001f280000100800 */
[----:B-1----:R-:W2:Y:S04]  /*1b5b0*/  LDL R4, [R1+0x85c] ;  /* 0x00085c0001047983 */ /* 0x002ea80000100800 */
[----:B------:R-:W2:Y:S02]  /*1b5c0*/  LDL R5, [R1+0x860] ;  /* 0x0008600001057983 */ /* 0x000ea40000100800 */
[----:B--2---:R-:W-:-:S04]  /*1b5d0*/  @!P0 LOP3.LUT R5, R5, R4, RZ, 0x3c, !PT ;  /* 0x0000000405058212 */ /* 0x004fc800078e3cff */
[----:B------:R-:W-:-:S04]  /*1b5e0*/  @!P0 LOP3.LUT R4, R5, R4, RZ, 0x3c, !PT ;  /* 0x0000000405048212 */ /* 0x000fc800078e3cff */
[----:B------:R-:W-:-:S05]  /*1b5f0*/  @!P0 LOP3.LUT R5, R5, R4, RZ, 0x3c, !PT ;  /* 0x0000000405058212 */ /* 0x000fca00078e3cff */
[----:B------:R-:W2:Y:S04]  /*1b600*/  @!P0 LDG.E.U16 R12, [R4.64] ;  /* 0x0000000a040c8981 */ /* 0x000ea8000c1e1500 */
[----:B---3--:R0:W-:Y:S04]  /*1b610*/  STL [R1+0x10], R6 ;  /* 0x0000100601007387 */ /* 0x0081e80000100800 */
[----:B0-----:R-:W3:Y:S04]  /*1b620*/  LDL R6, [R1+0x7e0] ;  /* 0x0007e00001067983 */ /* 0x001ee80000100800 */
[----:B--2---:R0:W-:Y:S04]  /*1b630*/  STL [R1+0xc], R12 ;  /* 0x00000c0c01007387 */ /* 0x0041e80000100800 */
[----:B0-----:R-:W2:Y:S04]  /*1b640*/  LDL.LU R12, [R1+0x18e0] ;  /* 0x0018e000010c7983 */ /* 0x001ea80000300800 */
[----:B------:R-:W2:Y:S01]  /*1b650*/  LDL R5, [R1+0x83c] ;  /* 0x00083c0001057983 */ /* 0x000ea20000100800 */
[----:B------:R-:W-:Y:S01]  /*1b660*/  PRMT R10, RZ, 0x7610, R10 ;  /* 0x00007610ff0a7816 */ /* 0x000fe2000000000a */
[----:B------:R-:W-:-:S02]  /*1b670*/  @!P0 IMAD.MOV.U32 R4, RZ, RZ, R11 ;  /* 0x000000ffff048224 */ /* 0x000fc400078e000b */
[----:B------:R-:W3:Y:S04]  /*1b680*/  LDL R11, [R1+0x7bc] ;  /* 0x0007bc00010b7983 */ /* 0x000ee80000100800 */
[----:B--2---:R0:W2:Y:S04]  /*1b690*/  @!P0 LDG.E.U16 R10, [R4.64] ;  /* 0x0000000a040a8981 */ /* 0x0040a8000c1e1500 */
[----:B0-----:R-:W3:Y:S04]  /*1b6a0*/  LDL R4, [R1+0x81c] ;  /* 0x00081c0001047983 */ /* 0x001ee80000100800 */
[----:B------:R-:W3:Y:S01]  /*1b6b0*/  LDL R5, [R1+0x820] ;  /* 0x0008200001057983 */ /* 0x000ee20000100800 */
[----:B------:R-:W-:-:S03]  /*1b6c0*/  PRMT R15, RZ, 0x7610, R15 ;  /* 0x00007610ff0f7816 */ /* 0x000fc6000000000f */
[----:B--2---:R0:W-:Y:S04]  /*1b6d0*/  STL [R1+0x8], R10 ;  /* 0x0000080a01007387 */ /* 0x0041e80000100800 */
[----:B0-----:R-:W2:Y:S01]  /*1b6e0*/  LDL R10, [R1+0x7c0] ;  /* 0x0007c000010a7983 */ /* 0x001ea20000100800 */
[----:B---3--:R-:W-:-:S04]  /*1b6f0*/  @!P0 LOP3.LUT R5, R5, R4, RZ, 0x3c, !PT ;  /* 0x0000000405058212 */ /* 0x008fc800078e3cff */
[----:B------:R-:W-:-:S04]  /*1b700*/  @!P0 LOP3.LUT R4, R5, R4, RZ, 0x3c, !PT ;  /* 0x0000000405048212 */ /* 0x000fc800078e3cff */
[----:B------:R-:W-:Y:S02]  /*1b710*/  @!P0 LOP3.LUT R5, R5, R4, RZ, 0x3c, !PT ;  /* 0x0000000405058212 */ /* 0x000fe400078e3cff */
[----:B------:R-:W-:-:S03]  /*1b720*/  PRMT R14, RZ, 0x7610, R14 ;  /* 0x00007610ff0e7816 */ /* 0x000fc6000000000e */
[----:B------:R4:W3:Y:S01]  /*1b730*/  @!P0 LDG.E.U16 R15, [R4.64] ;  /* 0x0000000a040f8981 */ /* 0x0008e2000c1e1500 */
[----:B------:R-:W-:Y:S01]  /*1b740*/  PRMT R29, RZ, 0x7610, R29 ;  /* 0x00007610ff1d7816 */ /* 0x000fe2000000001d */
[----:B----4-:R-:W-:Y:S02]  /*1b750*/  @!P0 IMAD.MOV.U32 R4, RZ, RZ, R8 ;  /* 0x000000ffff048224 */ /* 0x010fe400078e0008 */
[----:B------:R-:W-:Y:S01]  /*1b760*/  @!P0 IMAD.MOV.U32 R5, RZ, RZ, R9 ;  /* 0x000000ffff058224 */ /* 0x000fe200078e0009 */
[----:B------:R-:W-:Y:S01]  /*1b770*/  PRMT R28, RZ, 0x7610, R28 ;  /* 0x00007610ff1c7816 */ /* 0x000fe2000000001c */
[----:B------:R-:W4:Y:S04]  /*1b780*/  LDL R9, [R1+0x79c] ;  /* 0x00079c0001097983 */ /* 0x000f280000100800 */
[----:B------:R0:W3:Y:S04]  /*1b790*/  @!P0 LDG.E.U16 R14, [R4.64] ;  /* 0x0000000a040e8981 */ /* 0x0000e8000c1e1500 */
[----:B------:R-:W3:Y:S01]  /*1b7a0*/  LDL R8, [R1+0x7a0] ;  /* 0x0007a00001087983 */ /* 0x000ee20000100800 */
[----:B0-----:R-:W-:-:S02]  /*1b7b0*/  @!P0 IMAD.MOV.U32 R4, RZ, RZ, R6 ;  /* 0x000000ffff048224 */ /* 0x001fc400078e0006 */
[----:B------:R-:W-:Y:S01]  /*1b7c0*/  @!P0 IMAD.MOV.U32 R5, RZ, RZ, R7 ;  /* 0x000000ffff058224 */ /* 0x000fe200078e0007 */
[----:B------:R-:W-:Y:S01]  /*1b7d0*/  PRMT R27, RZ, 0x7610, R27 ;  /* 0x00007610ff1b7816 */ /* 0x000fe2000000001b */
[----:B------:R-:W3:Y:S04]  /*1b7e0*/  LDL R7, [R1+0x77c] ;  /* 0x00077c0001077983 */ /* 0x000ee80000100800 */
[----:B------:R0:W3:Y:S04]  /*1b7f0*/  @!P0 LDG.E.U16 R29, [R4.64] ;  /* 0x0000000a041d8981 */ /* 0x0000e8000c1e1500 */
[----:B------:R-:W3:Y:S01]  /*1b800*/  LDL R6, [R1+0x780] ;  /* 0x0007800001067983 */ /* 0x000ee20000100800 */
[----:B0-----:R-:W-:-:S02]  /*1b810*/  @!P0 IMAD.MOV.U32 R5, RZ, RZ, R11 ;  /* 0x000000ffff058224 */ /* 0x001fc400078e000b */
[----:B--2---:R-:W-:-:S05]  /*1b820*/  @!P0 IMAD.MOV.U32 R4, RZ, RZ, R10 ;  /* 0x000000ffff048224 */ /* 0x004fca00078e000a */
[----:B------:R4:W2:Y:S02]  /*1b830*/  @!P0 LDG.E.U16 R28, [R4.64] ;  /* 0x0000000a041c8981 */ /* 0x0008a4000c1e1500 */
[----:B----4-:R-:W-:Y:S02]  /*1b840*/  @!P0 IMAD.MOV.U32 R5, RZ, RZ, R9 ;  /* 0x000000ffff058224 */ /* 0x010fe400078e0009 */
[----:B---3--:R-:W-:-:S05]  /*1b850*/  @!P0 IMAD.MOV.U32 R4, RZ, RZ, R8 ;  /* 0x000000ffff048224 */ /* 0x008fca00078e0008 */
[----:B------:R0:W3:Y:S04]  /*1b860*/  @!P0 LDG.E.U16 R27, [R4.64] ;  /* 0x0000000a041b8981 */ /* 0x0000e8000c1e1500 */
[----:B------:R-:W-:Y:S04]  /*1b870*/  STL [R1+0x180c], R29 ;  /* 0x00180c1d01007387 */ /* 0x000fe80000100800 */
[----:B------:R-:W-:Y:S04]  /*1b880*/  STL [R1+0x1810], R29 ;  /* 0x0018101d01007387 */ /* 0x000fe80000100800 */
[----:B--2---:R-:W-:Y:S04]  /*1b890*/  STL [R1+0x1808], R28 ;  /* 0x0018081c01007387 */ /* 0x004fe80000100800 */
[----:B------:R-:W-:Y:S04]  /*1b8a0*/  STL [R1+0x1814], R28 ;  /* 0x0018141c01007387 */ /* 0x000fe80000100800 */
[----:B------:R-:W-:Y:S04]  /*1b8b0*/  STL [R1+0x1818], R28 ;  /* 0x0018181c01007387 */ /* 0x000fe80000100800 */
[----:B------:R-:W-:Y:S04]  /*1b8c0*/  STL [R1+0x184c], R28 ;  /* 0x00184c1c01007387 */ /* 0x000fe80000100800 */
[----:B------:R-:W2:Y:S04]  /*1b8d0*/  LDL R9, [R1+0x75c] ;  /* 0x00075c0001097983 */ /* 0x000ea80000100800 */
[----:B------:R-:W4:Y:S01]  /*1b8e0*/  LDL R8, [R1+0x760] ;  /* 0x0007600001087983 */ /* 0x000f220000100800 */
[----:B------:R-:W-:Y:S01]  /*1b8f0*/  PRMT R26, RZ, 0x7610, R26 ;  /* 0x00007610ff1a7816 */ /* 0x000fe2000000001a */
[----:B0-----:R-:W-:-:S02]  /*1b900*/  @!P0 IMAD.MOV.U32 R4, RZ, RZ, R6 ;  /* 0x000000ffff048224 */ /* 0x001fc400078e0006 */
[----:B------:R-:W-:Y:S01]  /*1b910*/  @!P0 IMAD.MOV.U32 R5, RZ, RZ, R7 ;  /* 0x000000ffff058224 */ /* 0x000fe200078e0007 */
[----:B------:R-:W-:-:S04]  /*1b920*/  PRMT R3, RZ, 0x7610, R3 ;  /* 0x00007610ff037816 */ /* 0x000fc80000000003 */
[----:B------:R2:W4:Y:S04]  /*1b930*/  @!P0 LDG.E.U16 R26, [R4.64] ;  /* 0x0000000a041a8981 */ /* 0x000528000c1e1500 */
[----:B---3--:R-:W-:Y:S04]  /*1b940*/  STL [R1+0x1804], R27 ;  /* 0x0018041b01007387 */ /* 0x008fe80000100800 */
[----:B------:R-:W-:Y:S04]  /*1b950*/  STL [R1+0x181c], R27 ;  /* 0x00181c1b01007387 */ /* 0x000fe80000100800 */
[----:B------:R-:W-:Y:S04]  /*1b960*/  STL [R1+0x1820], R27 ;  /* 0x0018201b01007387 */ /* 0x000fe80000100800 */
[----:B------:R-:W3:Y:S04]  /*1b970*/  LDL R7, [R1+0x73c] ;  /* 0x00073c0001077983 */ /* 0x000ee80000100800 */
[----:B------:R-:W3:Y:S01]  /*1b980*/  LDL R6, [R1+0x740] ;  /* 0x0007400001067983 */ /* 0x000ee20000100800 */
[----:B--2---:R-:W-:-:S02]  /*1b990*/  @!P0 IMAD.MOV.U32 R5, RZ, RZ, R9 ;  /* 0x000000ffff058224 */ /* 0x004fc400078e0009 */
[----:B----4-:R-:W-:-:S05]  /*1b9a0*/  @!P0 IMAD.MOV.U32 R4, RZ, RZ, R8 ;  /* 0x000000ffff048224 */ /* 0x010fca00078e0008 */
[----:B------:R0:W2:Y:S04]  /*1b9b0*/  @!P0 LDG.E.U16 R3, [R4.64] ;  /* 0x0000000a04038981 */ /* 0x0000a8000c1e1500 */
[----:B------:R1:W-:Y:S04]  /*1b9c0*/  STL [R1+0x4], R15 ;  /* 0x0000040f01007387 */ /* 0x0003e80000100800 */
[----:B------:R-:W4:Y:S01]  /*1b9d0*/  LDL R11, [R1+0x71c] ;  /* 0x00071c00010b7983 */ /* 0x000f220000100800 */
[----:B0-----:R-:W-:-:S03]  /*1b9e0*/  PRMT R4, RZ, 0x7610, R4 ;  /* 0x00007610ff047816 */ /* 0x001fc60000000004 */
[----:B------:R-:W4:Y:S04]  /*1b9f0*/  LDL R10, [R1+0x720] ;  /* 0x00072000010a7983 */ /* 0x000f280000100800 */
[----:B------:R-:W-:Y:S04]  /*1ba00*/  STL [R1+0x1800], R26 ;  /* 0x0018001a01007387 */ /* 0x000fe80000100800 */
[----:B------:R-:W-:Y:S04]  /*1ba10*/  STL [R1+0x1824], R26 ;  /* 0x0018241a01007387 */ /* 0x000fe80000100800 */
[----:B------:R0:W-:Y:S04]  /*1ba20*/  STL [R1], R14 ;  /* 0x0000000e01007387 */ /* 0x0001e80000100800 */
[----:B------:R-:W-:Y:S04]  /*1ba30*/  STL [R1+0x1828], R26 ;  /* 0x0018281a01007387 */ /* 0x000fe80000100800 */
[----:B---3--:R4:W3:Y:S04]  /*1ba40*/  @!P0 LDG.E.U16 R4, [R6.64] ;  /* 0x0000000a06048981 */ /* 0x0088e8000c1e1500 */
[----:B------:R-:W-:Y:S04]  /*1ba50*/  STL [R1+0x182c], R26 ;  /* 0x00182c1a01007387 */ /* 0x000fe80000100800 */
[----:B------:R-:W-:Y:S04]  /*1ba60*/  STL [R1+0x1848], R26 ;  /* 0x0018481a01007387 */ /* 0x000fe80000100800 */
[----:B------:R-:W-:Y:S04]  /*1ba70*/  STL [R1+0x1868], R26 ;  /* 0x0018681a01007387 */ /* 0x000fe80000100800 */
[----:B------:R-:W-:Y:S04]  /*1ba80*/  STL [R1+0x186c], R26 ;  /* 0x00186c1a01007387 */ /* 0x000fe80000100800 */
[----:B--2---:R-:W-:Y:S04]  /*1ba90*/  STL [R1+0x17fc], R3 ;  /* 0x0017fc0301007387 */ /* 0x004fe80000100800 */
[----:B------:R-:W-:Y:S04]  /*1baa0*/  STL [R1+0x1830], R3 ;  /* 0x0018300301007387 */ /* 0x000fe80000100800 */
[----:B------:R-:W-:Y:S04]  /*1bab0*/  STL [R1+0x1850], R3 ;  /* 0x0018500301007387 */ /* 0x000fe80000100800 */
[----:B------:R-:W-:Y:S04]  /*1bac0*/  STL [R1+0x1854], R3 ;  /* 0x0018540301007387 */ /* 0x000fe80000100800 */
[----:B------:R-:W-:Y:S04]  /*1bad0*/  STL [R1+0x1858], R3 ;  /* 0x0018580301007387 */ /* 0x000fe80000100800 */
[----:B------:R-:W-:Y:S04]  /*1bae0*/  STL [R1+0x185c], R3 ;  /* 0x00185c0301007387 */ /* 0x000fe80000100800 */
[----:B------:R-:W2:Y:S04]  /*1baf0*/  LDL R9, [R1+0x6fc] ;  /* 0x0006fc0001097983 */ /* 0x000ea80000100800 */
[----:B------:R-:W2:Y:S01]  /*1bb00*/  LDL R8, [R1+0x700] ;  /* 0x0007000001087983 */ /* 0x000ea20000100800 */
[----:B------:R-:W-:Y:S01]  /*1bb10*/  PRMT R5, RZ, 0x7610, R5 ;  /* 0x00007610ff057816 */ /* 0x000fe20000000005 */
[----:B----4-:R-:W-:-:S02]  /*1bb20*/  @!P0 IMAD.MOV.U32 R6, RZ, RZ, R10 ;  /* 0x000000ffff068224 */ /* 0x010fc400078e000a */
[----:B---3--:R-:W-:Y:S01]  /*1bb30*/  STL [R1+0x17f8], R4 ;  /* 0x0017f80401007387 */ /* 0x008fe20000100800 */
[----:B------:R-:W-:-:S03]  /*1bb40*/  @!P0 IMAD.MOV.U32 R7, RZ, RZ, R11 ;  /* 0x000000ffff078224 */ /* 0x000fc600078e000b */
[----:B------:R-:W-:Y:S04]  /*1bb50*/  STL [R1+0x1834], R4 ;  /* 0x0018340401007387 */ /* 0x000fe80000100800 */
[----:B-1----:R-:W3:Y:S04]  /*1bb60*/  LDL R15, [R1+0x6dc] ;  /* 0x0006dc00010f7983 */ /* 0x002ee80000100800 */
[----:B0-----:R-:W4:Y:S04]  /*1bb70*/  LDL R14, [R1+0x6e0] ;  /* 0x0006e000010e7983 */ /* 0x001f280000100800 */
[----:B------:R0:W4:Y:S04]  /*1bb80*/  @!P0 LDG.E.U16 R5, [R6.64] ;  /* 0x0000000a06058981 */ /* 0x000128000c1e1500 */
[----:B------:R-:W4:Y:S04]  /*1bb90*/  LDL R11, [R1+0x6bc] ;  /* 0x0006bc00010b7983 */ /* 0x000f280000100800 */
[----:B------:R-:W4:Y:S01]  /*1bba0*/  LDL R10, [R1+0x6c0] ;  /* 0x0006c000010a7983 */ /* 0x000f220000100800 */
[----:B0-----:R-:W-:-:S06]  /*1bbb0*/  PRMT R6, RZ, 0x7610, R6 ;  /* 0x00007610ff067816 */ /* 0x001fcc0000000006 */
[----:B--2---:R3:W2:Y:S01]  /*1bbc0*/  @!P0 LDG.E.U16 R6, [R8.64] ;  /* 0x0000000a08068981 */ /* 0x0046a2000c1e1500 */
[----:B------:R-:W-:Y:S01]  /*1bbd0*/  PRMT R7, RZ, 0x7610, R7 ;  /* 0x00007610ff077816 */ /* 0x000fe20000000007 */
[----:B---3--:R-:W-:Y:S02]  /*1bbe0*/  @!P0 IMAD.MOV.U32 R9, RZ, RZ, R15 ;  /* 0x000000ffff098224 */ /* 0x008fe400078e000f */
[----:B----4-:R-:W-:Y:S01]  /*1bbf0*/  @!P0 IMAD.MOV.U32 R8, RZ, RZ, R14 ;  /* 0x000000ffff088224 */ /* 0x010fe200078e000e */
[----:B------:R-:W-:Y:S04]  /*1bc00*/  STL [R1+0x17f4], R5 ;  /* 0x0017f40501007387 */ /* 0x000fe80000100800 */
[----:B------:R-:W-:Y:S04]  /*1bc10*/  STL [R1+0x1838], R5 ;  /* 0x0018380501007387 */ /* 0x000fe80000100800 */
[----:B------:R0:W3:Y:S04]  /*1bc20*/  @!P0 LDG.E.U16 R7, [R8.64] ;  /* 0x0000000a08078981 */ /* 0x0000e8000c1e1500 */
[----:B------:R-:W-:Y:S04]  /*1bc30*/  STL [R1+0x183c], R5 ;  /* 0x00183c0501007387 */ /* 0x000fe80000100800 */
[----:B------:R-:W-:Y:S01]  /*1bc40*/  STL [R1+0x1870], R5 ;  /* 0x0018700501007387 */ /* 0x000fe20000100800 */
[----:B0-----:R-:W-:-:S03]  /*1bc50*/  PRMT R8, RZ, 0x7610, R8 ;  /* 0x00007610ff087816 */ /* 0x001fc60000000008 */
[----:B------:R-:W-:Y:S04]  /*1bc60*/  STL [R1+0x1874], R5 ;  /* 0x0018740501007387 */ /* 0x000fe80000100800 */
[----:B------:R-:W-:Y:S04]  /*1bc70*/  STL [R1+0x1878], R5 ;  /* 0x0018780501007387 */ /* 0x000fe80000100800 */
[----:B------:R0:W4:Y:S04]  /*1bc80*/  @!P0 LDG.E.U16 R8, [R10.64] ;  /* 0x0000000a0a088981 */ /* 0x000128000c1e1500 */
[----:B--2---:R-:W-:Y:S04]  /*1bc90*/  STL [R1+0x17f0], R6 ;  /* 0x0017f00601007387 */ /* 0x004fe80000100800 */
[----:B------:R-:W-:Y:S04]  /*1bca0*/  STL [R1+0x1840], R6 ;  /* 0x0018400601007387 */ /* 0x000fe80000100800 */
[----:B------:R-:W-:Y:S04]  /*1bcb0*/  STL [R1+0x1844], R6 ;  /* 0x0018440601007387 */ /* 0x000fe80000100800 */
[----:B0-----:R-:W2:Y:S04]  /*1bcc0*/  LDL R10, [R1+0x69c] ;  /* 0x00069c00010a7983 */ /* 0x001ea80000100800 */
[----:B------:R-:W2:Y:S01]  /*1bcd0*/  LDL R11, [R1+0x6a0] ;  /* 0x0006a000010b7983 */ /* 0x000ea20000100800 */
[----:B------:R-:W-:-:S02]  /*1bce0*/  PRMT R9, RZ, 0x7610, R9 ;  /* 0x00007610ff097816 */ /* 0x000fc40000000009 */
[----:B------:R-:W-:Y:S01]  /*1bcf0*/  PRMT R13, RZ, 0x7610, R13 ;  /* 0x00007610ff0d7816 */ /* 0x000fe2000000000d */
[----:B------:R-:W3:Y:S01]  /*1bd00*/  LDL R15, [R1+0x63c] ;  /* 0x00063c00010f7983 */ /* 0x000ee20000100800 */
[----:B------:R-:W-:-:S03]  /*1bd10*/  PRMT R12, RZ, 0x7610, R12 ;  /* 0x00007610ff0c7816 */ /* 0x000fc6000000000c */
[----:B------:R-:W3:Y:S01]  /*1bd20*/  LDL R14, [R1+0x640] ;  /* 0x00064000010e7983 */ /* 0x000ee20000100800 */
[----:B--2---:R-:W-:-:S04]  /*1bd30*/  @!P0 LOP3.LUT R11, R11, R10, RZ, 0x3c, !PT ;  /* 0x0000000a0b0b8212 */ /* 0x004fc800078e3cff */
[----:B------:R-:W-:-:S04]  /*1bd40*/  @!P0 LOP3.LUT R10, R11, R10, RZ, 0x3c, !PT ;  /* 0x0000000a0b0a8212 */ /* 0x000fc800078e3cff */
[----:B------:R-:W-:-:S05]  /*1bd50*/  @!P0 LOP3.LUT R11, R11, R10, RZ, 0x3c, !PT ;  /* 0x0000000a0b0b8212 */ /* 0x000fca00078e3cff */
[----:B------:R0:W2:Y:S04]  /*1bd60*/  @!P0 LDG.E.U16 R9, [R10.64] ;  /* 0x0000000a0a098981 */ /* 0x0000a8000c1e1500 */
[----:B0-----:R-:W2:Y:S04]  /*1bd70*/  LDL R10, [R1+0x67c] ;  /* 0x00067c00010a7983 */ /* 0x001ea80000100800 */
[----:B------:R-:W2:Y:S02]  /*1bd80*/  LDL R11, [R1+0x680] ;  /* 0x00068000010b7983 */ /* 0x000ea40000100800 */
        /* <DEDUP_REMOVED lines=10> */
[----:B------:R-:W-:Y:S01]  /*1be30*/  STL [R1+0x17ec], R13 ;  /* 0x0017ec0d01007387 */ /* 0x000fe20000100800 */
[----:B0-----:R-:W-:-:S06]  /*1be40*/  PRMT R11, RZ, 0x7610, R11 ;  /* 0x00007610ff0b7816 */ /* 0x001fcc000000000b */
[----:B---3--:R0:W3:Y:S04]  /*1be50*/  @!P0 LDG.E.U16 R11, [R14.64] ;  /* 0x0000000a0e0b8981 */ /* 0x0080e8000c1e1500 */
[----:B--2---:R-:W-:Y:S04]  /*1be60*/  STL [R1+0x17e8], R12 ;  /* 0x0017e80c01007387 */ /* 0x004fe80000100800 */
[----:B0-----:R-:W2:Y:S04]  /*1be70*/  LDL R14, [R1+0x61c] ;  /* 0x00061c00010e7983 */ /* 0x001ea80000100800 */
        /* <DEDUP_REMOVED lines=13> */
[----:B--2---:R0:W-:Y:S04]  /*1bf50*/  STL [R1+0x80], R0 ;  /* 0x0000800001007387 */ /* 0x0041e80000100800 */
[----:B0-----:R-:W2:Y:S04]  /*1bf60*/  LDL.LU R0, [R1+0x18dc] ;  /* 0x0018dc0001007983 */ /* 0x001ea80000300800 */
        /* <DEDUP_REMOVED lines=153> */
[----:B------:R-:W2:Y:S04]  /*1c900*/  LDL R14, [R1+0x3bc] ;  /* 0x0003bc00010e7983 */ /* 0x000ea80000100800 */
[----:B------:R-:W2:Y:S01]  /*1c910*/  LDL R15, [R1+0x3c0] ;  /* 0x0003c000010f7983 */ /* 0x000ea20000100800 */
[----:B---3--:R-:W-:-:S02]  /*1c920*/  PRMT R16, RZ, 0x7610, R16 ;  /* 0x00007610ff107816 */ /* 0x008fc40000000010 */
        /* <DEDUP_REMOVED lines=30> */
[----:B------:R0:W3:Y:S04]  /*1cb10*/  @!P0 LDG.E.U16 R28, [R14.64] ;  /* 0x0000000a0e1c8981 */ /* 0x0000e8000c1e1500 */
[----:B0-----:R-:W2:Y:S04]  /*1cb20*/  LDL R14, [R1+0x2a4] ;  /* 0x0002a400010e7983 */ /* 0x001ea80000100800 */
[----:B------:R-:W2:Y:S01]  /*1cb30*/  LDL R15, [R1+0x340] ;  /* 0x00034000010f7983 */ /* 0x000ea20000100800 */
[----:B------:R-:W-:Y:S02]  /*1cb40*/  PRMT R17, RZ, 0x7610, R17 ;  /* 0x00007610ff117816 */ /* 0x000fe40000000011 */
        /* <DEDUP_REMOVED lines=32> */
[----:B------:R-:W2:Y:S01]  /*1cd50*/  @!P0 LDG.E.U16 R20, [R14.64] ;  /* 0x0000000a0e148981 */ /* 0x000ea2000c1e1500 */
[----:B------:R-:W-:-:S03]  /*1cd60*/  PRMT R5, RZ, 0x7610, R5 ;  /* 0x00007610ff057816 */ /* 0x000fc60000000005 */
[----:B--2---:R0:W-:Y:S04]  /*1cd70*/  STL [R1+0x180], R20 ;  /* 0x0001801401007387 */ /* 0x0041e80000100800 */
[----:B0-----:R-:W2:Y:S04]  /*1cd80*/  LDL.LU R20, [R1+0x1880] ;  /* 0x0018800001147983 */ /* 0x001ea80000300800 */
[----:B------:R-:W2:Y:S01]  /*1cd90*/  LDL R15, [R1+0xab4] ;  /* 0x000ab400010f7983 */ /* 0x000ea20000100800 */
[----:B---3--:R-:W-:Y:S01]  /*1cda0*/  @!P0 IMAD.MOV.U32 R14, RZ, RZ, R28 ;  /* 0x000000ffff0e8224 */ /* 0x008fe200078e001c */
[----:B------:R-:W-:-:S02]  /*1cdb0*/  PRMT R22, RZ, 0x7610, R22 ;  /* 0x00007610ff167816 */ /* 0x000fc40000000016 */
[----:B------:R-:W3:Y:S04]  /*1cdc0*/  LDL R28, [R1+0xa38] ;  /* 0x000a3800011c7983 */ /* 0x000ee80000100800 */
[----:B--2---:R0:W2:Y:S04]  /*1cdd0*/  @!P0 LDG.E.U16 R5, [R14.64] ;  /* 0x0000000a0e058981 */ /* 0x0040a8000c1e1500 */
[----:B0-----:R-:W2:Y:S04]  /*1cde0*/  LDL R14, [R1+0xa94] ;  /* 0x000a9400010e7983 */ /* 0x001ea80000100800 */
[----:B------:R-:W2:Y:S02]  /*1cdf0*/  LDL R15, [R1+0xa98] ;  /* 0x000a9800010f7983 */ /* 0x000ea40000100800 */
[----:B--2---:R-:W-:-:S04]  /*1ce00*/  @!P0 LOP3.LUT R15, R15, R14, RZ, 0x3c, !PT ;  /* 0x0000000e0f0f8212 */ /* 0x004fc800078e3cff */
[----:B------:R-:W-:-:S04]  /*1ce10*/  @!P0 LOP3.LUT R14, R15, R14, RZ, 0x3c, !PT ;  /* 0x0000000e0f0e8212 */ /* 0x000fc800078e3cff */
[----:B------:R-:W-:-:S05]  /*1ce20*/  @!P0 LOP3.LUT R15, R15, R14, RZ, 0x3c, !PT ;  /* 0x0000000e0f0f8212 */ /* 0x000fca00078e3cff */
[----:B------:R-:W2:Y:S04]  /*1ce30*/  @!P0 LDG.E.U16 R22, [R14.64] ;  /* 0x0000000a0e168981 */ /* 0x000ea8000c1e1500 */
[----:B------:R0:W-:Y:S04]  /*1ce40*/  STL [R1+0x17c], R5 ;  /* 0x00017c0501007387 */ /* 0x0001e80000100800 */
[----:B0-----:R-:W3:Y:S04]  /*1ce50*/  LDL.LU R5, [R1+0x20] ;  /* 0x0000200001057983 */ /* 0x001ee80000300800 */
        /* <DEDUP_REMOVED lines=9> */
[----:B0-----:R-:W3:Y:S04]  /*1cef0*/  LDL R14, [R1+0xa54] ;  /* 0x000a5400010e7983 */ /* 0x001ee80000100800 */
[----:B------:R-:W3:Y:S01]  /*1cf00*/  LDL R15, [R1+0xa58] ;  /* 0x000a5800010f7983 */ /* 0x000ee20000100800 */
[----:B------:R-:W-:-:S03]  /*1cf10*/  PRMT R4, RZ, 0x7610, R4 ;  /* 0x00007610ff047816 */ /* 0x000fc60000000004 */
[----:B--2---:R0:W-:Y:S04]  /*1cf20*/  STL [R1+0x174], R26 ;  /* 0x0001741a01007387 */ /* 0x0041e80000100800 */
[----:B0-----:R-:W2:Y:S01]  /*1cf30*/  LDL.LU R26, [R1+0x70] ;  /* 0x00007000011a7983 */ /* 0x001ea20000300800 */
[----:B---3--:R-:W-:-:S04]  /*1cf40*/  @!P0 LOP3.LUT R15, R15, R14, RZ, 0x3c, !PT ;  /* 0x0000000e0f0f8212 */ /* 0x008fc800078e3cff */
[----:B------:R-:W-:-:S04]  /*1cf50*/  @!P0 LOP3.LUT R14, R15, R14, RZ, 0x3c, !PT ;  /* 0x0000000e0f0e8212 */ /* 0x000fc800078e3cff */
[----:B------:R-:W-:-:S05]  /*1cf60*/  @!P0 LOP3.LUT R15, R15, R14, RZ, 0x3c, !PT ;  /* 0x0000000e0f0f8212 */ /* 0x000fca00078e3cff */
[----:B------:R0:W3:Y:S04]  /*1cf70*/  @!P0 LDG.E.U16 R4, [R14.64] ;  /* 0x0000000a0e048981 */ /* 0x0000e8000c1e1500 */
[----:B0-----:R-:W2:Y:S01]  /*1cf80*/  LDL R15, [R1+0xa34] ;  /* 0x000a3400010f7983 */ /* 0x001ea20000100800 */
[----:B------:R-:W-:Y:S01]  /*1cf90*/  PRMT R27, RZ, 0x7610, R27 ;  /* 0x00007610ff1b7816 */ /* 0x000fe2000000001b */
[----:B------:R-:W-:Y:S02]  /*1cfa0*/  @!P0 IMAD.MOV.U32 R14, RZ, RZ, R28 ;  /* 0x000000ffff0e8224 */ /* 0x000fe400078e001c */
[----:B---3--:R0:W-:Y:S04]  /*1cfb0*/  STL [R1+0x170], R4 ;  /* 0x0001700401007387 */ /* 0x0081e80000100800 */
[----:B0-----:R-:W3:Y:S04]  /*1cfc0*/  LDL.LU R4, [R1+0x6c] ;  /* 0x00006c0001047983 */ /* 0x001ee80000300800 */
[----:B--2---:R0:W2:Y:S04]  /*1cfd0*/  @!P0 LDG.E.U16 R27, [R14.64] ;  /* 0x0000000a0e1b8981 */ /* 0x0040a8000c1e1500 */
[----:B0-----:R-:W3:Y:S04]  /*1cfe0*/  LDL R14, [R1+0xa14] ;  /* 0x000a1400010e7983 */ /* 0x001ee80000100800 */
[----:B------:R-:W3:Y:S01]  /*1cff0*/  LDL R15, [R1+0xa18] ;  /* 0x000a1800010f7983 */ /* 0x000ee20000100800 */
[----:B------:R-:W-:-:S03]  /*1d000*/  PRMT R3, RZ, 0x7610, R3 ;  /* 0x00007610ff037816 */ /* 0x000fc60000000003 */
[----:B--2---:R0:W-:Y:S04]  /*1d010*/  STL [R1+0x16c], R27 ;  /* 0x00016c1b01007387 */ /* 0x0041e80000100800 */
[----:B0-----:R-:W2:Y:S01]  /*1d020*/  LDL R27, [R1+0x9b8] ;  /* 0x0009b800011b7983 */ /* 0x001ea20000100800 */
[----:B---3--:R-:W-:-:S03]  /*1d030*/  @!P0 LOP3.LUT R15, R15, R14, RZ, 0x3c, !PT ;  /* 0x0000000e0f0f8212 */ /* 0x008fc600078e3cff */
[----:B------:R-:W3:Y:S01]  /*1d040*/  LDL.LU R28, [R1+0x7c] ;  /* 0x00007c00011c7983 */ /* 0x000ee20000300800 */
        /* <DEDUP_REMOVED lines=9> */
[----:B------:R0:W2:Y:S04]  /*1d0e0*/  @!P0 LDG.E.U16 R29, [R14.64] ;  /* 0x0000000a0e1d8981 */ /* 0x0000a8000c1e1500 */
[----:B------:R-:W-:Y:S04]  /*1d0f0*/  STS.U16 [R0+0x20000], R16 ;  /* 0x0200001000007388 */ /* 0x000fe80000000400 */
[----:B------:R-:W-:Y:S04]  /*1d100*/  STS.U16 [R0+0x20200], R17 ;  /* 0x0202001100007388 */ /* 0x000fe80000000400 */
[----:B------:R-:W-:Y:S04]  /*1d110*/  STS.U16 [R0+0x20400], R18 ;  /* 0x0204001200007388 */ /* 0x000fe80000000400 */
[----:B------:R-:W-:Y:S04]  /*1d120*/  STS.U16 [R0+0x20600], R19 ;  /* 0x0206001300007388 */ /* 0x000fe80000000400 */
[----:B------:R1:W-:Y:S04]  /*1d130*/  STL [R1+0x168], R3 ;  /* 0x0001680301007387 */ /* 0x0003e80000100800 */
[----:B------:R-:W-:Y:S04]  /*1d140*/  STS.U16 [R0+0x20800], R20 ;  /* 0x0208001400007388 */ /* 0x000fe80000000400 */
[----:B------:R-:W-:Y:S04]  /*1d150*/  STS.U16 [R0+0x20a00], R21 ;  /* 0x020a001500007388 */ /* 0x000fe80000000400 */
[----:B-1----:R-:W3:Y:S04]  /*1d160*/  LDL.LU R3, [R1+0x1c] ;  /* 0x00001c0001037983 */ /* 0x002ee80000300800 */
[----:B0-----:R-:W3:Y:S04]  /*1d170*/  LDL R14, [R1+0x9d4] ;  /* 0x0009d400010e7983 */ /* 0x001ee80000100800 */
[----:B------:R-:W3:Y:S04]  /*1d180*/  LDL R15, [R1+0x9d8] ;  /* 0x0009d800010f7983 */ /* 0x000ee80000100800 */
[----:B------:R-:W-:Y:S04]  /*1d190*/  STS.U16 [R0+0x20c00], R22 ;  /* 0x020c001600007388 */ /* 0x000fe80000000400 */
[----:B------:R-:W-:Y:S04]  /*1d1a0*/  STS.U16 [R0+0x20e00], R23 ;  /* 0x020e001700007388 */ /* 0x000fe80000000400 */
[----:B------:R-:W-:Y:S04]  /*1d1b0*/  STS.U16 [R0+0x21000], R24 ;  /* 0x0210001800007388 */ /* 0x000fe80000000400 */
[----:B------:R-:W-:Y:S04]  /*1d1c0*/  STS.U16 [R0+0x21200], R25 ;  /* 0x0212001900007388 */ /* 0x000fe80000000400 */
[----:B------:R-:W-:Y:S04]  /*1d1d0*/  STS.U16 [R0+0x21400], R2 ;  /* 0x0214000200007388 */ /* 0x000fe80000000400 */
[----:B------:R-:W-:Y:S04]  /*1d1e0*/  STS.U16 [R0+0x21600], R5 ;  /* 0x0216000500007388 */ /* 0x000fe80000000400 */
[----:B--2---:R0:W-:Y:S04]  /*1d1f0*/  STL [R1+0x164], R29 ;  /* 0x0001641d01007387 */ /* 0x0041e80000100800 */
[----:B0-----:R-:W2:Y:S04]  /*1d200*/  LDL.LU R29, [R1+0x68] ;  /* 0x00006800011d7983 */ /* 0x001ea80000300800 */
[----:B------:R-:W2:Y:S01]  /*1d210*/  LDL.LU R5, [R1+0x1878] ;  /* 0x0018780001057983 */ /* 0x000ea20000300800 */
[----:B---3--:R-:W-:-:S04]  /*1d220*/  @!P0 LOP3.LUT R15, R15, R14, RZ, 0x3c, !PT ;  /* 0x0000000e0f0f8212 */ /* 0x008fc800078e3cff */
[----:B------:R-:W-:-:S04]  /*1d230*/  @!P0 LOP3.LUT R14, R15, R14, RZ, 0x3c, !PT ;  /* 0x0000000e0f0e8212 */ /* 0x000fc800078e3cff */
[----:B------:R-:W-:Y:S02]  /*1d240*/  @!P0 LOP3.LUT R15, R15, R14, RZ, 0x3c, !PT ;  /* 0x0000000e0f0f8212 */ /* 0x000fe400078e3cff */
[----:B--2---:R-:W-:-:S06]  /*1d250*/  PRMT R5, RZ, 0x7610, R5 ;  /* 0x00007610ff057816 */ /* 0x004fcc0000000005 */
[----:B------:R-:W2:Y:S04]  /*1d260*/  @!P0 LDG.E.U16 R5, [R14.64] ;  /* 0x0000000a0e058981 */ /* 0x000ea8000c1e1500 */
[----:B--2---:R0:W-:Y:S04]  /*1d270*/  STL [R1+0x20], R5 ;  /* 0x0000200501007387 */ /* 0x0041e80000100800 */
[----:B0-----:R-:W2:Y:S04]  /*1d280*/  LDL.LU R5, [R1+0x1874] ;  /* 0x0018740001057983 */ /* 0x001ea80000300800 */
[----:B------:R-:W3:Y:S04]  /*1d290*/  LDL.LU R14, [R1+0x74] ;  /* 0x00007400010e7983 */ /* 0x000ee80000300800 */
[----:B------:R-:W4:Y:S01]  /*1d2a0*/  LDL R15, [R1+0x9b4] ;  /* 0x0009b400010f7983 */ /* 0x000f220000100800 */
[----:B--2---:R-:W-:-:S03]  /*1d2b0*/  PRMT R5, RZ, 0x7610, R5 ;  /* 0x00007610ff057816 */ /* 0x004fc60000000005 */
[----:B---3--:R0:W-:Y:S02]  /*1d2c0*/  STS.U16 [R0+0x21800], R14 ;  /* 0x0218000e00007388 */ /* 0x0081e40000000400 */
[----:B0-----:R-:W-:Y:S02]  /*1d2d0*/  @!P0 IMAD.MOV.U32 R14, RZ, RZ, R27 ;  /* 0x000000ffff0e8224 */ /* 0x001fe400078e001b */
[----:B------:R-:W2:Y:S04]  /*1d2e0*/  LDL.LU R27, [R1+0x64] ;  /* 0x00006400011b7983 */ /* 0x000ea80000300800 */
[----:B----4-:R-:W3:Y:S04]  /*1d2f0*/  @!P0 LDG.E.U16 R5, [R14.64] ;  /* 0x0000000a0e058981 */ /* 0x010ee8000c1e1500 */
[----:B------:R-:W-:Y:S04]  /*1d300*/  STS.U16 [R0+0x21a00], R26 ;  /* 0x021a001a00007388 */ /* 0x000fe80000000400 */
[----:B---3--:R0:W-:Y:S04]  /*1d310*/  STL [R1+0x160], R5 ;  /* 0x0001600501007387 */ /* 0x0081e80000100800 */
[----:B0-----:R-:W3:Y:S04]  /*1d320*/  LDL.LU R5, [R1+0x1870] ;  /* 0x0018700001057983 */ /* 0x001ee80000300800 */
[----:B------:R-:W4:Y:S04]  /*1d330*/  LDL R14, [R1+0x994] ;  /* 0x00099400010e7983 */ /* 0x000f280000100800 */
[----:B------:R-:W4:Y:S04]  /*1d340*/  LDL R15, [R1+0x998] ;  /* 0x00099800010f7983 */ /* 0x000f280000100800 */
[----:B------:R-:W2:Y:S01]  /*1d350*/  LDL.LU R26, [R1+0x186c] ;  /* 0x00186c00011a7983 */ /* 0x000ea20000300800 */
[----:B----4-:R-:W-:-:S04]  /*1d360*/  @!P0 LOP3.LUT R15, R15, R14, RZ, 0x3c, !PT ;  /* 0x0000000e0f0f8212 */ /* 0x010fc800078e3cff */
[C---:B------:R-:W-:Y:S02]  /*1d370*/  @!P0 LOP3.LUT R14, R15.reuse, R14, RZ, 0x3c, !PT ;  /* 0x0000000e0f0e8212 */ /* 0x040fe400078e3cff */
[----:B--2---:R-:W-:Y:S02]  /*1d380*/  PRMT R26, RZ, 0x7610, R26 ;  /* 0x00007610ff1a7816 */ /* 0x004fe4000000001a */
[----:B------:R-:W-:-:S05]  /*1d390*/  @!P0 LOP3.LUT R15, R15, R14, RZ, 0x3c, !PT ;  /* 0x0000000e0f0f8212 */ /* 0x000fca00078e3cff */
[----:B------:R-:W2:Y:S04]  /*1d3a0*/  @!P0 LDG.E.U16 R26, [R14.64] ;  /* 0x0000000a0e1a8981 */ /* 0x000ea8000c1e1500 */
[----:B--2---:R0:W-:Y:S04]  /*1d3b0*/  STL [R1+0x15c], R26 ;  /* 0x00015c1a01007387 */ /* 0x0041e80000100800 */
[----:B0-----:R-:W2:Y:S04]  /*1d3c0*/  LDL.LU R26, [R1+0x1868] ;  /* 0x00186800011a7983 */ /* 0x001ea80000300800 */
[----:B------:R-:W4:Y:S04]  /*1d3d0*/  LDL R14, [R1+0x974] ;  /* 0x00097400010e7983 */ /* 0x000f280000100800 */
[----:B------:R-:W4:Y:S01]  /*1d3e0*/  LDL R15, [R1+0x978] ;  /* 0x00097800010f7983 */ /* 0x000f220000100800 */
[----:B--2---:R-:W-:-:S02]  /*1d3f0*/  PRMT R26, RZ, 0x7610, R26 ;  /* 0x00007610ff1a7816 */ /* 0x004fc4000000001a */
[----:B----4-:R-:W-:-:S04]  /*1d400*/  @!P0 LOP3.LUT R15, R15, R14, RZ, 0x3c, !PT ;  /* 0x0000000e0f0f8212 */ /* 0x010fc800078e3cff */
[----:B------:R-:W-:-:S04]  /*1d410*/  @!P0 LOP3.LUT R14, R15, R14, RZ, 0x3c, !PT ;  /* 0x0000000e0f0e8212 */ /* 0x000fc800078e3cff */
[----:B------:R-:W-:-:S05]  /*1d420*/  @!P0 LOP3.LUT R15, R15, R14, RZ, 0x3c, !PT ;  /* 0x0000000e0f0f8212 */ /* 0x000fca00078e3cff */
[----:B------:R0:W2:Y:S04]  /*1d430*/  @!P0 LDG.E.U16 R26, [R14.64] ;  /* 0x0000000a0e1a8981 */ /* 0x0000a8000c1e1500 */
[----:B------:R1:W-:Y:S04]  /*1d440*/  STS.U16 [R0+0x21c00], R4 ;  /* 0x021c000400007388 */ /* 0x0003e80000000400 */
[----:B-1----:R-:W4:Y:S04]  /*1d450*/  LDL.LU R4, [R1+0x60] ;  /* 0x0000600001047983 */ /* 0x002f280000300800 */
[----:B0-----:R-:W3:Y:S04]  /*1d460*/  LDL R14, [R1+0x954] ;  /* 0x00095400010e7983 */ /* 0x001ee80000100800 */
[----:B------:R-:W3:Y:S04]  /*1d470*/  LDL R15, [R1+0x958] ;  /* 0x00095800010f7983 */ /* 0x000ee80000100800 */
[----:B------:R-:W-:Y:S04]  /*1d480*/  STS.U16 [R0+0x21e00], R28 ;  /* 0x021e001c00007388 */ /* 0x000fe80000000400 */
[----:B--2---:R0:W-:Y:S04]  /*1d490*/  STL [R1+0x158], R26 ;  /* 0x0001581a01007387 */ /* 0x0041e80000100800 */
[----:B0-----:R-:W2:Y:S04]  /*1d4a0*/  LDL R26, [R1+0x8f8] ;  /* 0x0008f800011a7983 */ /* 0x001ea80000100800 */
[----:B------:R-:W2:Y:S04]  /*1d4b0*/  LDL.LU R0, [R1+0x1864] ;  /* 0x0018640001007983 */ /* 0x000ea80000300800 */
[----:B------:R-:W4:Y:S01]  /*1d4c0*/  LDL.LU R28, [R1+0x5c] ;  /* 0x00005c00011c7983 */ /* 0x000f220000300800 */
[----:B---3--:R-:W-:-:S04]  /*1d4d0*/  @!P0 LOP3.LUT R15, R15, R14, RZ, 0x3c, !PT ;  /* 0x0000000e0f0f8212 */ /* 0x008fc800078e3cff */
[----:B------:R-:W-:-:S04]  /*1d4e0*/  @!P0 LOP3.LUT R14, R15, R14, RZ, 0x3c, !PT ;  /* 0x0000000e0f0e8212 */ /* 0x000fc800078e3cff */
[----:B------:R-:W-:Y:S02]  /*1d4f0*/  @!P0 LOP3.LUT R15, R15, R14, RZ, 0x3c, !PT ;  /* 0x0000000e0f0f8212 */ /* 0x000fe400078e3cff */
[----:B--2---:R-:W-:-:S06]  /*1d500*/  PRMT R0, RZ, 0x7610, R0 ;  /* 0x00007610ff007816 */ /* 0x004fcc0000000000 */
[----:B------:R-:W2:Y:S04]  /*1d510*/  @!P0 LDG.E.U16 R0, [R14.64] ;  /* 0x0000000a0e008981 */ /* 0x000ea8000c1e1500 */
[----:B--2---:R0:W-:Y:S04]  /*1d520*/  STL [R1+0x154], R0 ;  /* 0x0001540001007387 */ /* 0x0041e80000100800 */
[----:B0-----:R-:W2:Y:S04]  /*1d530*/  LDL.LU R0, [R1+0x1860] ;  /* 0x0018600001007983 */ /* 0x001ea80000300800 */
[----:B------:R-:W3:Y:S04]  /*1d540*/  LDL R14, [R1+0x934] ;  /* 0x00093400010e7983 */ /* 0x000ee80000100800 */
[----:B------:R-:W3:Y:S04]  /*1d550*/  LDL R15, [R1+0x938] ;  /* 0x00093800010f7983 */ /* 0x000ee80000100800 */
[----:B--2---:R0:W-:Y:S04]  /*1d560*/  STS.U16 [R0], R3 ;  /* 0x0000000300007388 */ /* 0x0041e80000000400 */
[----:B0-----:R-:W2:Y:S01]  /*1d570*/  LDL.LU R3, [R1+0x185c] ;  /* 0x00185c0001037983 */ /* 0x001ea20000300800 */
        /* <DEDUP_REMOVED lines=14> */
[----:B------:R0:W-:Y:S04]  /*1d660*/  STS.U16 [R0+0x800], R29 ;  /* 0x0008001d00007388 */ /* 0x0001e80000000400 */
[----:B0-----:R-:W3:Y:S04]  /*1d670*/  LDL.LU R29, [R1+0x54] ;  /* 0x00005400011d7983 */ /* 0x001ee80000300800 */
[----:B--2---:R0:W-:Y:S04]  /*1d680*/  STL [R1+0x14c], R3 ;  /* 0x00014c0301007387 */ /* 0x0041e80000100800 */
[----:B0-----:R-:W2:Y:S04]  /*1d690*/  LDL.LU R3, [R1+0x1854] ;  /* 0x0018540001037983 */ /* 0x001ea80000300800 */
[----:B------:R-:W2:Y:S04]  /*1d6a0*/  LDL.LU R14, [R1+0x78] ;  /* 0x00007800010e7983 */ /* 0x000ea80000300800 */
[----:B------:R-:W3:Y:S01]  /*1d6b0*/  LDL R15, [R1+0x8f4] ;  /* 0x0008f400010f7983 */ /* 0x000ee20000100800 */
[----:B------:R-:W-:-:S03]  /*1d6c0*/  PRMT R6, RZ, 0x7610, R6 ;  /* 0x00007610ff067816 */ /* 0x000fc60000000006 */
[----:B--2---:R0:W-:Y:S02]  /*1d6d0*/  STS.U16 [R0+0x1000], R14 ;  /* 0x0010000e00007388 */ /* 0x0041e40000000400 */
[----:B0-----:R-:W-:Y:S01]  /*1d6e0*/  @!P0 IMAD.MOV.U32 R14, RZ, RZ, R26 ;  /* 0x000000ffff0e8224 */ /* 0x001fe200078e001a */
[----:B------:R-:W-:Y:S01]  /*1d6f0*/  PRMT R5, RZ, 0x7610, R5 ;  /* 0x00007610ff057816 */ /* 0x000fe20000000005 */
[----:B------:R-:W2:Y:S04]  /*1d700*/  LDL R26, [R1+0x874] ;  /* 0x00087400011a7983 */ /* 0x000ea80000100800 */
[----:B---3--:R0:W3:Y:S04]  /*1d710*/  @!P0 LDG.E.U16 R6, [R14.64] ;  /* 0x0000000a0e068981 */ /* 0x0080e8000c1e1500 */
[----:B0-----:R-:W2:Y:S04]  /*1d720*/  LDL R14, [R1+0x8d4] ;  /* 0x0008d400010e7983 */ /* 0x001ea80000100800 */
[----:B------:R-:W2:Y:S04]  /*1d730*/  LDL R15, [R1+0x8d8] ;  /* 0x0008d800010f7983 */ /* 0x000ea80000100800 */
[----:B------:R-:W-:Y:S04]  /*1d740*/  STS.U16 [R0+0x1800], R27 ;  /* 0x0018001b00007388 */ /* 0x000fe80000000400 */
[----:B---3--:R0:W-:Y:S04]  /*1d750*/  STL [R1+0x148], R6 ;  /* 0x0001480601007387 */ /* 0x0081e80000100800 */
[----:B0-----:R-:W3:Y:S01]  /*1d760*/  LDL R6, [R1+0x878] ;  /* 0x0008780001067983 */ /* 0x001ee20000100800 */
[----:B--2---:R-:W-:-:S03]  /*1d770*/  @!P0 LOP3.LUT R15, R15, R14, RZ, 0x3c, !PT ;  /* 0x0000000e0f0f8212 */ /* 0x004fc600078e3cff */
[----:B------:R-:W2:Y:S01]  /*1d780*/  LDL.LU R27, [R1+0x50] ;  /* 0x00005000011b7983 */ /* 0x000ea20000300800 */
        /* <DEDUP_REMOVED lines=10> */
[----:B----4-:R0:W-:Y:S04]  /*1d830*/  STS.U16 [R0+0x2000], R4 ;  /* 0x0020000400007388 */ /* 0x0101e80000000400 */
[----:B------:R1:W-:Y:S04]  /*1d840*/  STL [R1+0x144], R5 ;  /* 0x0001440501007387 */ /* 0x0003e80000100800 */
[----:B0-----:R-:W4:Y:S04]  /*1d850*/  LDL R4, [R1+0x858] ;  /* 0x0008580001047983 */ /* 0x001f280000100800 */
[----:B-1----:R-:W3:Y:S04]  /*1d860*/  LDL R5, [R1+0x854] ;  /* 0x0008540001057983 */ /* 0x002ee80000100800 */
[----:B------:R-:W-:Y:S04]  /*1d870*/  STS.U16 [R0+0x2800], R28 ;  /* 0x0028001c00007388 */ /* 0x000fe80000000400 */
[----:B--2---:R0:W-:Y:S04]  /*1d880*/  STL [R1+0x140], R3 ;  /* 0x0001400301007387 */ /* 0x0041e80000100800 */
[----:B0-----:R-:W2:Y:S04]  /*1d890*/  LDL.LU R3, [R1+0x1850] ;  /* 0x0018500001037983 */ /* 0x001ea80000300800 */
[----:B------:R-:W2:Y:S04]  /*1d8a0*/  LDL R14, [R1+0x894] ;  /* 0x00089400010e7983 */ /* 0x000ea80000100800 */
[----:B------:R-:W2:Y:S04]  /*1d8b0*/  LDL R15, [R1+0x898] ;  /* 0x00089800010f7983 */ /* 0x000ea80000100800 */
[----:B------:R-:W3:Y:S01]  /*1d8c0*/  LDL.LU R28, [R1+0x184c] ;  /* 0x00184c00011c7983 */ /* 0x000ee20000300800 */
[----:B--2---:R-:W-:-:S04]  /*1d8d0*/  @!P0 LOP3.LUT R15, R15, R14, RZ, 0x3c, !PT ;  /* 0x0000000e0f0f8212 */ /* 0x004fc800078e3cff */
[C---:B------:R-:W-:Y:S02]  /*1d8e0*/  @!P0 LOP3.LUT R14, R15.reuse, R14, RZ, 0x3c, !PT ;  /* 0x0000000e0f0e8212 */ /* 0x040fe400078e3cff */
[----:B---3--:R-:W-:Y:S02]  /*1d8f0*/  PRMT R28, RZ, 0x7610, R28 ;  /* 0x00007610ff1c7816 */ /* 0x008fe4000000001c */
[----:B------:R-:W-:-:S05]  /*1d900*/  @!P0 LOP3.LUT R15, R15, R14, RZ, 0x3c, !PT ;  /* 0x0000000e0f0f8212 */ /* 0x000fca00078e3cff */
[----:B------:R0:W2:Y:S04]  /*1d910*/  @!P0 LDG.E.U16 R28, [R14.64] ;  /* 0x0000000a0e1c8981 */ /* 0x0000a8000c1e1500 */
[----:B0-----:R-:W3:Y:S01]  /*1d920*/  LDL.LU R15, [R1+0x58] ;  /* 0x00005800010f7983 */ /* 0x001ee20000300800 */
[----:B------:R-:W-:Y:S01]  /*1d930*/  @!P0 IMAD.MOV.U32 R14, RZ, RZ, R6 ;  /* 0x000000ffff0e8224 */ /* 0x000fe200078e0006 */
[----:B------:R-:W-:Y:S02]  /*1d940*/  PRMT R24, RZ, 0x7610, R24 ;  /* 0x00007610ff187816 */ /* 0x000fe40000000018 */
[----:B--2---:R0:W-:Y:S04]  /*1d950*/  STL [R1+0x13c], R28 ;  /* 0x00013c1c01007387 */ /* 0x0041e80000100800 */
[----:B---3--:R1:W-:Y:S04]  /*1d960*/  STS.U16 [R0+0x3000], R15 ;  /* 0x0030000f00007388 */ /* 0x0083e80000000400 */
[----:B0-----:R-:W2:Y:S04]  /*1d970*/  LDL.LU R28, [R1+0x4c] ;  /* 0x00004c00011c7983 */ /* 0x001ea80000300800 */
[----:B------:R-:W3:Y:S01]  /*1d980*/  LDL R6, [R1+0x838] ;  /* 0x0008380001067983 */ /* 0x000ee20000100800 */
[----:B-1----:R-:W-:-:S03]  /*1d990*/  @!P0 IMAD.MOV.U32 R15, RZ, RZ, R26 ;  /* 0x000000ffff0f8224 */ /* 0x002fc600078e001a */
[----:B------:R-:W2:Y:S04]  /*1d9a0*/  LDL R26, [R1+0x834] ;  /* 0x00083400011a7983 */ /* 0x000ea80000100800 */
[----:B------:R4:W2:Y:S01]  /*1d9b0*/  @!P0 LDG.E.U16 R24, [R14.64] ;  /* 0x0000000a0e188981 */ /* 0x0008a2000c1e1500 */
[----:B------:R-:W-:Y:S02]  /*1d9c0*/  PRMT R22, RZ, 0x7610, R22 ;  /* 0x00007610ff167816 */ /* 0x000fe40000000016 */
[----:B------:R-:W-:Y:S01]  /*1d9d0*/  PRMT R20, RZ, 0x7610, R20 ;  /* 0x00007610ff147816 */ /* 0x000fe20000000014 */
[----:B----4-:R-:W-:Y:S02]  /*1d9e0*/  @!P0 IMAD.MOV.U32 R14, RZ, RZ, R4 ;  /* 0x000000ffff0e8224 */ /* 0x010fe400078e0004 */
[----:B------:R-:W-:-:S05]  /*1d9f0*/  @!P0 IMAD.MOV.U32 R15, RZ, RZ, R5 ;  /* 0x000000ffff0f8224 */ /* 0x000fca00078e0005 */
[----:B------:R3:W4:Y:S02]  /*1da00*/  @!P0 LDG.E.U16 R22, [R14.64] ;  /* 0x0000000a0e168981 */ /* 0x000724000c1e1500 */
[----:B---3--:R-:W-:Y:S02]  /*1da10*/  @!P0 IMAD.MOV.U32 R14, RZ, RZ, R6 ;  /* 0x000000ffff0e8224 */ /* 0x008fe400078e0006 */
[----:B--2---:R-:W-:-:S05]  /*1da20*/  @!P0 IMAD.MOV.U32 R15, RZ, RZ, R26 ;  /* 0x000000ffff0f8224 */ /* 0x004fca00078e001a */
[----:B------:R-:W2:Y:S04]  /*1da30*/  @!P0 LDG.E.U16 R20, [R14.64] ;  /* 0x0000000a0e148981 */ /* 0x000ea8000c1e1500 */
[----:B------:R-:W-:Y:S04]  /*1da40*/  STL [R1+0x1754], R24 ;  /* 0x0017541801007387 */ /* 0x000fe80000100800 */
[----:B------:R-:W3:Y:S04]  /*1da50*/  LDL R5, [R1+0x814] ;  /* 0x0008140001057983 */ /* 0x000ee80000100800 */
[----:B------:R-:W3:Y:S04]  /*1da60*/  LDL R4, [R1+0x818] ;  /* 0x0008180001047983 */ /* 0x000ee80000100800 */
[----:B------:R0:W-:Y:S04]  /*1da70*/  STS.U16 [R0+0x3800], R29 ;  /* 0x0038001d00007388 */ /* 0x0001e80000000400 */
[----:B------:R1:W-:Y:S04]  /*1da80*/  STS.U16 [R0+0x4000], R27 ;  /* 0x0040001b00007388 */ /* 0x0003e80000000400 */
[----:B0-----:R-:W3:Y:S04]  /*1da90*/  LDL.LU R29, [R1+0x48] ;  /* 0x00004800011d7983 */ /* 0x001ee80000300800 */
[----:B----4-:R-:W-:Y:S04]  /*1daa0*/  STL [R1+0x1758], R22 ;  /* 0x0017581601007387 */ /* 0x010fe80000100800 */
[----:B------:R-:W-:Y:S04]  /*1dab0*/  STL [R1+0x175c], R22 ;  /* 0x00175c1601007387 */ /* 0x000fe80000100800 */
[----:B------:R-:W-:Y:S04]  /*1dac0*/  STL [R1+0x1760], R22 ;  /* 0x0017601601007387 */ /* 0x000fe80000100800 */
[----:B------:R-:W-:Y:S04]  /*1dad0*/  STL [R1+0x1764], R22 ;  /* 0x0017641601007387 */ /* 0x000fe80000100800 */
[----:B------:R-:W-:Y:S04]  /*1dae0*/  STL [R1+0x178c], R22 ;  /* 0x00178c1601007387 */ /* 0x000fe80000100800 */
[----:B------:R-:W4:Y:S04]  /*1daf0*/  LDL.LU R26, [R1+0x44] ;  /* 0x00004400011a7983 */ /* 0x000f280000300800 */
[----:B-1----:R-:W4:Y:S01]  /*1db00*/  LDL.LU R27, [R1+0x40] ;  /* 0x00004000011b7983 */ /* 0x002f220000300800 */
[----:B------:R-:W-:-:S03]  /*1db10*/  PRMT R18, RZ, 0x7610, R18 ;  /* 0x00007610ff127816 */ /* 0x000fc60000000012 */
[----:B------:R0:W-:Y:S04]  /*1db20*/  STS.U16 [R0+0x4800], R28 ;  /* 0x0048001c00007388 */ /* 0x0001e80000000400 */
[----:B--2---:R-:W-:Y:S04]  /*1db30*/  STL [R1+0x1768], R20 ;  /* 0x0017681401007387 */ /* 0x004fe80000100800 */
[----:B------:R-:W-:Y:S04]  /*1db40*/  STL [R1+0x176c], R20 ;  /* 0x00176c1401007387 */ /* 0x000fe80000100800 */
[----:B------:R-:W-:Y:S01]  /*1db50*/  STL [R1+0x1790], R20 ;  /* 0x0017901401007387 */ /* 0x000fe20000100800 */
[----:B---3--:R-:W-:-:S03]  /*1db60*/  @!P0 IMAD.MOV.U32 R15, RZ, RZ, R5 ;  /* 0x000000ffff0f8224 */ /* 0x008fc600078e0005 */
[----:B------:R-:W-:Y:S01]  /*1db70*/  STL [R1+0x1794], R20 ;  /* 0x0017941401007387 */ /* 0x000fe20000100800 */
[----:B------:R-:W-:-:S03]  /*1db80*/  @!P0 IMAD.MOV.U32 R14, RZ, RZ, R4 ;  /* 0x000000ffff0e8224 */ /* 0x000fc600078e0004 */
[----:B------:R-:W-:Y:S04]  /*1db90*/  STL [R1+0x1798], R20 ;  /* 0x0017981401007387 */ /* 0x000fe80000100800 */
[----:B------:R-:W-:Y:S04]  /*1dba0*/  STL [R1+0x179c], R20 ;  /* 0x00179c1401007387 */ /* 0x000fe80000100800 */
[----:B------:R-:W-:Y:S04]  /*1dbb0*/  STL [R1+0x17a0], R20 ;  /* 0x0017a01401007387 */ /* 0x000fe80000100800 */
[----:B------:R-:W2:Y:S04]  /*1dbc0*/  LDL.LU R6, [R1+0x3c] ;  /* 0x00003c0001067983 */ /* 0x000ea80000300800 */
[----:B------:R-:W3:Y:S04]  /*1dbd0*/  LDL.LU R5, [R1+0x38] ;  /* 0x0000380001057983 */ /* 0x000ee80000300800 */
[----:B0-----:R-:W2:Y:S04]  /*1dbe0*/  LDL.LU R28, [R1+0x34] ;  /* 0x00003400011c7983 */ /* 0x001ea80000300800 */
[----:B------:R0:W2:Y:S04]  /*1dbf0*/  @!P0 LDG.E.U16 R18, [R14.64] ;  /* 0x0000000a0e128981 */ /* 0x0000a8000c1e1500 */
[----:B0-----:R-:W2:Y:S04]  /*1dc00*/  LDL R14, [R1+0x7f4] ;  /* 0x0007f400010e7983 */ /* 0x001ea80000100800 */
[----:B------:R-:W2:Y:S01]  /*1dc10*/  LDL R15, [R1+0x7f8] ;  /* 0x0007f800010f7983 */ /* 0x000ea20000100800 */
[----:B------:R-:W-:-:S02]  /*1dc20*/  PRMT R16, RZ, 0x7610, R16 ;  /* 0x00007610ff107816 */ /* 0x000fc40000000010 */
[----:B--2---:R-:W-:-:S04]  /*1dc30*/  @!P0 LOP3.LUT R15, R15, R14, RZ, 0x3c, !PT ;  /* 0x0000000e0f0f8212 */ /* 0x004fc800078e3cff */
[----:B------:R-:W-:-:S04]  /*1dc40*/  @!P0 LOP3.LUT R14, R15, R14, RZ, 0x3c, !PT ;  /* 0x0000000e0f0e8212 */ /* 0x000fc800078e3cff */
[----:B------:R-:W-:-:S05]  /*1dc50*/  @!P0 LOP3.LUT R15, R15, R14, RZ, 0x3c, !PT ;  /* 0x0000000e0f0f8212 */ /* 0x000fca00078e3cff */
[----:B------:R0:W2:Y:S04]  /*1dc60*/  @!P0 LDG.E.U16 R16, [R14.64] ;  /* 0x0000000a0e108981 */ /* 0x0000a8000c1e1500 */
[----:B------:R-:W-:Y:S04]  /*1dc70*/  STL [R1+0x1770], R18 ;  /* 0x0017701201007387 */ /* 0x000fe80000100800 */
[----:B------:R-:W-:Y:S04]  /*1dc80*/  STL [R1+0x1774], R18 ;  /* 0x0017741201007387 */ /* 0x000fe80000100800 */
[----:B------:R-:W-:Y:S04]  /*1dc90*/  STL [R1+0x1778], R18 ;  /* 0x0017781201007387 */ /* 0x000fe80000100800 */
[----:B------:R-:W-:Y:S04]  /*1dca0*/  STL [R1+0x17a4], R18 ;  /* 0x0017a41201007387 */ /* 0x000fe80000100800 */
[----:B------:R1:W-:Y:S04]  /*1dcb0*/  STS.U16 [R0+0x5000], R29 ;  /* 0x0050001d00007388 */ /* 0x0003e80000000400 */
[----:B------:R-:W3:Y:S04]  /*1dcc0*/  LDL R4, [R1+0x7b8] ;  /* 0x0007b80001047983 */ /* 0x000ee80000100800 */
[----:B-1----:R-:W3:Y:S04]  /*1dcd0*/  LDL.LU R29, [R1+0x30] ;  /* 0x00003000011d7983 */ /* 0x002ee80000300800 */
[----:B0-----:R-:W3:Y:S04]  /*1dce0*/  LDL R14, [R1+0x7d4] ;  /* 0x0007d400010e7983 */ /* 0x001ee80000100800 */
[----:B------:R-:W3:Y:S04]  /*1dcf0*/  LDL R15, [R1+0x7d8] ;  /* 0x0007d800010f7983 */ /* 0x000ee80000100800 */
[----:B----4-:R0:W-:Y:S04]  /*1dd00*/  STS.U16 [R0+0x5800], R26 ;  /* 0x0058001a00007388 */ /* 0x0101e80000000400 */
[----:B--2---:R-:W-:Y:S04]  /*1dd10*/  STL [R1+0x177c], R16 ;  /* 0x00177c1001007387 */ /* 0x004fe80000100800 */
[----:B------:R-:W-:Y:S04]  /*1dd20*/  STL [R1+0x1780], R16 ;  /* 0x0017801001007387 */ /* 0x000fe80000100800 */
[----:B------:R-:W-:Y:S04]  /*1dd30*/  STL [R1+0x1784], R16 ;  /* 0x0017841001007387 */ /* 0x000fe80000100800 */
[----:B------:R-:W-:Y:S04]  /*1dd40*/  STL [R1+0x17a8], R16 ;  /* 0x0017a81001007387 */ /* 0x000fe80000100800 */
[----:B------:R-:W-:Y:S04]  /*1dd50*/  STL [R1+0x17ac], R16 ;  /* 0x0017ac1001007387 */ /* 0x000fe80000100800 */
[----:B0-----:R-:W2:Y:S01]  /*1dd60*/  LDL.LU R26, [R1+0x1848] ;  /* 0x00184800011a7983 */ /* 0x001ea20000300800 */
[----:B---3--:R-:W-:-:S04]  /*1dd70*/  @!P0 LOP3.LUT R15, R15, R14, RZ, 0x3c, !PT ;  /* 0x0000000e0f0f8212 */ /* 0x008fc800078e3cff */
[----:B------:R-:W-:-:S04]  /*1dd80*/  @!P0 LOP3.LUT R14, R15, R14, RZ, 0x3c, !PT ;  /* 0x0000000e0f0e8212 */ /* 0x000fc800078e3cff */
[----:B------:R-:W-:Y:S02]  /*1dd90*/  @!P0 LOP3.LUT R15, R15, R14, RZ, 0x3c, !PT ;  /* 0x0000000e0f0f8212 */ /* 0x000fe400078e3cff */
[----:B--2---:R-:W-:-:S06]  /*1dda0*/  PRMT R26, RZ, 0x7610, R26 ;  /* 0x00007610ff1a7816 */ /* 0x004fcc000000001a */
[----:B------:R0:W2:Y:S04]  /*1ddb0*/  @!P0 LDG.E.U16 R26, [R14.64] ;  /* 0x0000000a0e1a8981 */ /* 0x0000a8000c1e1500 */
[----:B0-----:R-:W3:Y:S01]  /*1ddc0*/  LDL R15, [R1+0x7b4] ;  /* 0x0007b400010f7983 */ /* 0x001ee20000100800 */
[----:B------:R-:W-:Y:S01]  /*1ddd0*/  PRMT R3, RZ, 0x7610, R3 ;  /* 0x00007610ff037816 */ /* 0x000fe20000000003 */
[----:B------:R-:W-:Y:S02]  /*1dde0*/  @!P0 IMAD.MOV.U32 R14, RZ, RZ, R4 ;  /* 0x000000ffff0e8224 */ /* 0x000fe400078e0004 */
[----:B------:R0:W-:Y:S04]  /*1ddf0*/  STS.U16 [R0+0x6000], R27 ;  /* 0x0060001b00007388 */ /* 0x0001e80000000400 */
[----:B0-----:R-:W4:Y:S04]  /*1de00*/  LDL R27, [R1+0x754] ;  /* 0x00075400011b7983 */ /* 0x001f280000100800 */
[----:B---3--:R0:W3:Y:S04]  /*1de10*/  @!P0 LDG.E.U16 R3, [R14.64] ;  /* 0x0000000a0e038981 */ /* 0x0080e8000c1e1500 */
[----:B--2---:R1:W-:Y:S04]  /*1de20*/  STL [R1+0x138], R26 ;  /* 0x0001381a01007387 */ /* 0x0043e80000100800 */
[----:B------:R-:W2:Y:S04]  /*1de30*/  LDL R4, [R1+0x734] ;  /* 0x0007340001047983 */ /* 0x000ea80000100800 */
[----:B0-----:R-:W2:Y:S04]  /*1de40*/  LDL R14, [R1+0x794] ;  /* 0x00079400010e7983 */ /* 0x001ea80000100800 */
[----:B------:R-:W2:Y:S04]  /*1de50*/  LDL R15, [R1+0x798] ;  /* 0x00079800010f7983 */ /* 0x000ea80000100800 */
[----:B-1----:R-:W4:Y:S04]  /*1de60*/  LDL R26, [R1+0x758] ;  /* 0x00075800011a7983 */ /* 0x002f280000100800 */
[----:B------:R-:W-:Y:S04]  /*1de70*/  STS.U16 [R0+0x6800], R6 ;  /* 0x0068000600007388 */ /* 0x000fe80000000400 */
[----:B---3--:R0:W-:Y:S04]  /*1de80*/  STL [R1+0x134], R3 ;  /* 0x0001340301007387 */ /* 0x0081e80000100800 */
[----:B0-----:R-:W3:Y:S04]  /*1de90*/  LDL R3, [R1+0x738] ;  /* 0x0007380001037983 */ /* 0x001ee80000100800 */
[----:B------:R-:W3:Y:S01]  /*1dea0*/  LDL.LU R6, [R1+0x1844] ;  /* 0x0018440001067983 */ /* 0x000ee20000300800 */
[----:B--2---:R-:W-:-:S04]  /*1deb0*/  @!P0 LOP3.LUT R15, R15, R14, RZ, 0x3c, !PT ;  /* 0x0000000e0f0f8212 */ /* 0x004fc800078e3cff */
[----:B------:R-:W-:-:S04]  /*1dec0*/  @!P0 LOP3.LUT R14, R15, R14, RZ, 0x3c, !PT ;  /* 0x0000000e0f0e8212 */ /* 0x000fc800078e3cff */
[----:B------:R-:W-:Y:S02]  /*1ded0*/  @!P0 LOP3.LUT R15, R15, R14, RZ, 0x3c, !PT ;  /* 0x0000000e0f0f8212 */ /* 0x000fe400078e3cff */
[----:B---3--:R-:W-:-:S06]  /*1dee0*/  PRMT R6, RZ, 0x7610, R6 ;  /* 0x00007610ff067816 */ /* 0x008fcc0000000006 */
[----:B------:R-:W2:Y:S04]  /*1def0*/  @!P0 LDG.E.U16 R6, [R14.64] ;  /* 0x0000000a0e068981 */ /* 0x000ea8000c1e1500 */
[----:B------:R-:W-:Y:S04]  /*1df00*/  STS.U16 [R0+0x7000], R5 ;  /* 0x0070000500007388 */ /* 0x000fe80000000400 */
[----:B--2---:R0:W-:Y:S04]  /*1df10*/  STL [R1+0x130], R6 ;  /* 0x0001300601007387 */ /* 0x0041e80000100800 */
[----:B0-----:R-:W2:Y:S04]  /*1df20*/  LDL.LU R6, [R1+0x1840] ;  /* 0x0018400001067983 */ /* 0x001ea80000300800 */
[----:B------:R-:W3:Y:S04]  /*1df30*/  LDL R14, [R1+0x774] ;  /* 0x00077400010e7983 */ /* 0x000ee80000100800 */
[----:B------:R-:W3:Y:S04]  /*1df40*/  LDL R15, [R1+0x778] ;  /* 0x00077800010f7983 */ /* 0x000ee80000100800 */
[----:B------:R-:W2:Y:S01]  /*1df50*/  LDL.LU R5, [R1+0x183c] ;  /* 0x00183c0001057983 */ /* 0x000ea20000300800 */
[----:B------:R-:W-:-:S02]  /*1df60*/  PRMT R22, RZ, 0x7610, R22 ;  /* 0x00007610ff167816 */ /* 0x000fc40000000016 */
[----:B---3--:R-:W-:-:S04]  /*1df70*/  @!P0 LOP3.LUT R15, R15, R14, RZ, 0x3c, !PT ;  /* 0x0000000e0f0f8212 */ /* 0x008fc800078e3cff */
[C---:B------:R-:W-:Y:S02]  /*1df80*/  @!P0 LOP3.LUT R14, R15.reuse, R14, RZ, 0x3c, !PT ;  /* 0x0000000e0f0e8212 */ /* 0x040fe400078e3cff */
[----:B--2---:R-:W-:Y:S02]  /*1df90*/  PRMT R5, RZ, 0x7610, R5 ;  /* 0x00007610ff057816 */ /* 0x004fe40000000005 */
[----:B------:R-:W-:-:S05]  /*1dfa0*/  @!P0 LOP3.LUT R15, R15, R14, RZ, 0x3c, !PT ;  /* 0x0000000e0f0f8212 */ /* 0x000fca00078e3cff */
[----:B------:R4:W2:Y:S02]  /*1dfb0*/  @!P0 LDG.E.U16 R5, [R14.64] ;  /* 0x0000000a0e058981 */ /* 0x0008a4000c1e1500 */
[----:B----4-:R-:W-:Y:S02]  /*1dfc0*/  @!P0 IMAD.MOV.U32 R14, RZ, RZ, R26 ;  /* 0x000000ffff0e8224 */ /* 0x010fe400078e001a */
[----:B------:R-:W-:-:S05]  /*1dfd0*/  @!P0 IMAD.MOV.U32 R15, RZ, RZ, R27 ;  /* 0x000000ffff0f8224 */ /* 0x000fca00078e001b */
[----:B------:R0:W3:Y:S01]  /*1dfe0*/  @!P0 LDG.E.U16 R22, [R14.64] ;  /* 0x0000000a0e168981 */ /* 0x0000e2000c1e1500 */
[----:B------:R-:W-:-:S03]  /*1dff0*/  PRMT R17, RZ, 0x7610, R17 ;  /* 0x00007610ff117816 */ /* 0x000fc60000000011 */
[----:B------:R-:W-:Y:S04]  /*1e000*/  STS.U16 [R0+0x7800], R28 ;  /* 0x0078001c00007388 */ /* 0x000fe80000000400 */
[----:B------:R-:W-:Y:S01]  /*1e010*/  STS.U16 [R0+0x8000], R29 ;  /* 0x0080001d00007388 */ /* 0x000fe20000000400 */
[----:B0-----:R-:W-:Y:S02]  /*1e020*/  @!P0 IMAD.MOV.U32 R14, RZ, RZ, R3 ;  /* 0x000000ffff0e8224 */ /* 0x001fe400078e0003 */
[----:B------:R-:W-:-:S05]  /*1e030*/  @!P0 IMAD.MOV.U32 R15, RZ, RZ, R4 ;  /* 0x000000ffff0f8224 */ /* 0x000fca00078e0004 */
[----:B------:R0:W4:Y:S04]  /*1e040*/  @!P0 LDG.E.U16 R17, [R14.64] ;  /* 0x0000000a0e118981 */ /* 0x000128000c1e1500 */
[----:B--2---:R1:W-:Y:S04]  /*1e050*/  STL [R1+0x12c], R5 ;  /* 0x00012c0501007387 */ /* 0x0043e80000100800 */
[----:B-1----:R-:W2:Y:S04]  /*1e060*/  LDL.LU R5, [R1+0x1838] ;  /* 0x0018380001057983 */ /* 0x002ea80000300800 */
[----:B------:R-:W2:Y:S04]  /*1e070*/  LDL.LU R28, [R1+0x2c] ;  /* 0x00002c00011c7983 */ /* 0x000ea80000300800 */
[----:B------:R-:W2:Y:S04]  /*1e080*/  LDL.LU R29, [R1+0x28] ;  /* 0x00002800011d7983 */ /* 0x000ea80000300800 */
[----:B------:R-:W2:Y:S04]  /*1e090*/  LDL.LU R4, [R1+0x24] ;  /* 0x0000240001047983 */ /* 0x000ea80000300800 */
[----:B------:R-:W2:Y:S04]  /*1e0a0*/  LDL.LU R3, [R1+0x18] ;  /* 0x0000180001037983 */ /* 0x000ea80000300800 */
[----:B------:R-:W2:Y:S04]  /*1e0b0*/  LDL.LU R26, [R1+0x14] ;  /* 0x00001400011a7983 */ /* 0x000ea80000300800 */
[----:B---3--:R1:W-:Y:S04]  /*1e0c0*/  STL [R1+0x128], R22 ;  /* 0x0001281601007387 */ /* 0x0083e80000100800 */
[----:B-1----:R-:W3:Y:S04]  /*1e0d0*/  LDL.LU R22, [R1+0x10] ;  /* 0x0000100001167983 */ /* 0x002ee80000300800 */
[----:B------:R-:W3:Y:S04]  /*1e0e0*/  LDL.LU R27, [R1+0xc] ;  /* 0x00000c00011b7983 */ /* 0x000ee80000300800 */
[----:B0-----:R-:W3:Y:S04]  /*1e0f0*/  LDL R14, [R1+0x714] ;  /* 0x00071400010e7983 */ /* 0x001ee80000100800 */
[----:B------:R-:W3:Y:S04]  /*1e100*/  LDL R15, [R1+0x718] ;  /* 0x00071800010f7983 */ /* 0x000ee80000100800 */
[----:B----4-:R-:W-:Y:S04]  /*1e110*/  STL [R1+0x1788], R17 ;  /* 0x0017881101007387 */ /* 0x010fe80000100800 */
        /* <DEDUP_REMOVED lines=15> */
[----:B--2---:R0:W-:Y:S04]  /*1e210*/  STS.U16 [R0+0x8800], R28 ;  /* 0x0088001c00007388 */ /* 0x0041e80000000400 */
[----:B0-----:R-:W2:Y:S01]  /*1e220*/  LDL.LU R28, [R1+0x8] ;  /* 0x00000800011c7983 */ /* 0x001ea20000300800 */
[----:B---3--:R-:W-:-:S04]  /*1e230*/  @!P0 LOP3.LUT R15, R15, R14, RZ, 0x3c, !PT ;  /* 0x0000000e0f0f8212 */ /* 0x008fc800078e3cff */
[----:B------:R-:W-:-:S04]  /*1e240*/  @!P0 LOP3.LUT R14, R15, R14, RZ, 0x3c, !PT ;  /* 0x0000000e0f0e8212 */ /* 0x000fc800078e3cff */
[----:B------:R-:W-:-:S05]  /*1e250*/  @!P0 LOP3.LUT R15, R15, R14, RZ, 0x3c, !PT ;  /* 0x0000000e0f0f8212 */ /* 0x000fca00078e3cff */
[----:B------:R0:W3:Y:S04]  /*1e260*/  @!P0 LDG.E.U16 R19, [R14.64] ;  /* 0x0000000a0e138981 */ /* 0x0000e8000c1e1500 */
[----:B0-----:R-:W4:Y:S04]  /*1e270*/  LDL R14, [R1+0x6f4] ;  /* 0x0006f400010e7983 */ /* 0x001f280000100800 */
[----:B------:R-:W4:Y:S01]  /*1e280*/  LDL R15, [R1+0x6f8] ;  /* 0x0006f800010f7983 */ /* 0x000f220000100800 */
[----:B------:R-:W-:-:S03]  /*1e290*/  PRMT R21, RZ, 0x7610, R21 ;  /* 0x00007610ff157816 */ /* 0x000fc60000000015 */
[----:B------:R0:W-:Y:S04]  /*1e2a0*/  STS.U16 [R0+0x9000], R29 ;  /* 0x0090001d00007388 */ /* 0x0001e80000000400 */
[----:B0-----:R-:W2:Y:S01]  /*1e2b0*/  LDL.LU R29, [R1+0x4] ;  /* 0x00000400011d7983 */ /* 0x001ea20000300800 */
[----:B----4-:R-:W-:-:S04]  /*1e2c0*/  @!P0 LOP3.LUT R15, R15, R14, RZ, 0x3c, !PT ;  /* 0x0000000e0f0f8212 */ /* 0x010fc800078e3cff */
[----:B------:R-:W-:-:S04]  /*1e2d0*/  @!P0 LOP3.LUT R14, R15, R14, RZ, 0x3c, !PT ;  /* 0x0000000e0f0e8212 */ /* 0x000fc800078e3cff */
[----:B------:R-:W-:-:S05]  /*1e2e0*/  @!P0 LOP3.LUT R15, R15, R14, RZ, 0x3c, !PT ;  /* 0x0000000e0f0f8212 */ /* 0x000fca00078e3cff */
[----:B------:R0:W4:Y:S04]  /*1e2f0*/  @!P0 LDG.E.U16 R21, [R14.64] ;  /* 0x0000000a0e158981 */ /* 0x000128000c1e1500 */
[----:B0-----:R-:W2:Y:S04]  /*1e300*/  LDL R14, [R1+0x6d4] ;  /* 0x0006d400010e7983 */ /* 0x001ea80000100800 */
[----:B------:R-:W2:Y:S01]  /*1e310*/  LDL R15, [R1+0x6d8] ;  /* 0x0006d800010f7983 */ /* 0x000ea20000100800 */
[----:B------:R-:W-:-:S03]  /*1e320*/  PRMT R23, RZ, 0x7610, R23 ;  /* 0x00007610ff177816 */ /* 0x000fc60000000017 */
[----:B------:R0:W-:Y:S04]  /*1e330*/  STS.U16 [R0+0x9800], R4 ;  /* 0x0098000400007388 */ /* 0x0001e80000000400 */
[----:B0-----:R-:W3:Y:S01]  /*1e340*/  LDL.LU R4, [R1+0x1834] ;  /* 0x0018340001047983 */ /* 0x001ee20000300800 */
[----:B--2---:R-:W-:-:S04]  /*1e350*/  @!P0 LOP3.LUT R15, R15, R14, RZ, 0x3c, !PT ;  /* 0x0000000e0f0f8212 */ /* 0x004fc800078e3cff */
[----:B------:R-:W-:-:S04]  /*1e360*/  @!P0 LOP3.LUT R14, R15, R14, RZ, 0x3c, !PT ;  /* 0x0000000e0f0e8212 */ /* 0x000fc800078e3cff */
[----:B------:R-:W-:-:S05]  /*1e370*/  @!P0 LOP3.LUT R15, R15, R14, RZ, 0x3c, !PT ;  /* 0x0000000e0f0f8212 */ /* 0x000fca00078e3cff */
[----:B------:R0:W2:Y:S04]  /*1e380*/  @!P0 LDG.E.U16 R23, [R14.64] ;  /* 0x0000000a0e178981 */ /* 0x0000a8000c1e1500 */
[----:B0-----:R-:W2:Y:S04]  /*1e390*/  LDL R14, [R1+0x6b4] ;  /* 0x0006b400010e7983 */ /* 0x001ea80000100800 */
[----:B------:R-:W2:Y:S01]  /*1e3a0*/  LDL R15, [R1+0x6b8] ;  /* 0x0006b800010f7983 */ /* 0x000ea20000100800 */
[----:B------:R-:W-:-:S03]  /*1e3b0*/  PRMT R25, RZ, 0x7610, R25 ;  /* 0x00007610ff197816 */ /* 0x000fc60000000019 */
[----:B------:R0:W-:Y:S04]  /*1e3c0*/  STS.U16 [R0+0xa000], R3 ;  /* 0x00a0000300007388 */ /* 0x0001e80000000400 */
[----:B0-----:R-:W3:Y:S04]  /*1e3d0*/  LDL.LU R3, [R1+0x1830] ;  /* 0x0018300001037983 */ /* 0x001ee80000300800 */
[----:B------:R0:W-:Y:S01]  /*1e3e0*/  STS.U16 [R0+0xa800], R26 ;  /* 0x00a8001a00007388 */ /* 0x0001e20000000400 */
[----:B--2---:R-:W-:-:S04]  /*1e3f0*/  @!P0 LOP3.LUT R15, R15, R14, RZ, 0x3c, !PT ;  /* 0x0000000e0f0f8212 */ /* 0x004fc800078e3cff */
[----:B------:R-:W-:-:S04]  /*1e400*/  @!P0 LOP3.LUT R14, R15, R14, RZ, 0x3c, !PT ;  /* 0x0000000e0f0e8212 */ /* 0x000fc800078e3cff */
[----:B------:R-:W-:-:S05]  /*1e410*/  @!P0 LOP3.LUT R15, R15, R14, RZ, 0x3c, !PT ;  /* 0x0000000e0f0f8212 */ /* 0x000fca00078e3cff */
[----:B------:R1:W2:Y:S04]  /*1e420*/  @!P0 LDG.E.U16 R25, [R14.64] ;  /* 0x0000000a0e198981 */ /* 0x0002a8000c1e1500 */
[----:B-1----:R-:W2:Y:S04]  /*1e430*/  LDL R14, [R1+0x694] ;  /* 0x00069400010e7983 */ /* 0x002ea80000100800 */
[----:B------:R-:W2:Y:S04]  /*1e440*/  LDL R15, [R1+0x698] ;  /* 0x00069800010f7983 */ /* 0x000ea80000100800 */
[----:B0-----:R-:W3:Y:S01]  /*1e450*/  LDL.LU R26, [R1+0x182c] ;  /* 0x00182c00011a7983 */ /* 0x001ee20000300800 */
[----:B--2---:R-:W-:-:S04]  /*1e460*/  @!P0 LOP3.LUT R15, R15, R14, RZ, 0x3c, !PT ;  /* 0x0000000e0f0f8212 */ /* 0x004fc800078e3cff */
[C---:B------:R-:W-:Y:S02]  /*1e470*/  @!P0 LOP3.LUT R14, R15.reuse, R14, RZ, 0x3c, !PT ;  /* 0x0000000e0f0e8212 */ /* 0x040fe400078e3cff */
[----:B---3--:R-:W-:Y:S02]  /*1e480*/  PRMT R26, RZ, 0x7610, R26 ;  /* 0x00007610ff1a7816 */ /* 0x008fe4000000001a */
        /* <DEDUP_REMOVED lines=12> */
[----:B0-----:R-:W3:Y:S04]  /*1e550*/  LDL R22, [R1+0x5f8] ;  /* 0x0005f80001167983 */ /* 0x001ee80000100800 */
        /* <DEDUP_REMOVED lines=10> */
[----:B------:R-:W2:Y:S04]  /*1e600*/  @!P0 LDG.E.U16 R27, [R14.64] ;  /* 0x0000000a0e1b8981 */ /* 0x000ea8000c1e1500 */
[----:B------:R-:W-:Y:S04]  /*1e610*/  STS.U16 [R0+0xc000], R28 ;  /* 0x00c0001c00007388 */ /* 0x000fe80000000400 */
[----:B--2---:R0:W-:Y:S04]  /*1e620*/  STL [R1+0x11c], R27 ;  /* 0x00011c1b01007387 */ /* 0x0041e80000100800 */
[----:B0-----:R-:W2:Y:S04]  /*1e630*/  LDL.LU R27, [R1+0x181c] ;  /* 0x00181c00011b7983 */ /* 0x001ea80000300800 */
[----:B------:R-:W3:Y:S04]  /*1e640*/  LDL R14, [R1+0x634] ;  /* 0x00063400010e7983 */ /* 0x000ee80000100800 */
[----:B------:R-:W3:Y:S04]  /*1e650*/  LDL R15, [R1+0x638] ;  /* 0x00063800010f7983 */ /* 0x000ee80000100800 */
[----:B------:R-:W2:Y:S01]  /*1e660*/  LDL.LU R28, [R1+0x1818] ;  /* 0x00181800011c7983 */ /* 0x000ea20000300800 */
[----:B---3--:R-:W-:-:S04]  /*1e670*/  @!P0 LOP3.LUT R15, R15, R14, RZ, 0x3c, !PT ;  /* 0x0000000e0f0f8212 */ /* 0x008fc800078e3cff */
[C---:B------:R-:W-:Y:S02]  /*1e680*/  @!P0 LOP3.LUT R14, R15.reuse, R14, RZ, 0x3c, !PT ;  /* 0x0000000e0f0e8212 */ /* 0x040fe400078e3cff */
[----:B--2---:R-:W-:Y:S02]  /*1e690*/  PRMT R28, RZ, 0x7610, R28 ;  /* 0x00007610ff1c7816 */ /* 0x004fe4000000001c */
        /* <DEDUP_REMOVED lines=13> */
[----:B--2---:R0:W-:Y:S04]  /*1e770*/  STL [R1+0xfc], R29 ;  /* 0x0000fc1d01007387 */ /* 0x0041e80000100800 */
[----:B0-----:R-:W2:Y:S04]  /*1e780*/  LDL.LU R29, [R1+0x180c] ;  /* 0x00180c00011d7983 */ /* 0x001ea80000300800 */
[----:B------:R-:W3:Y:S04]  /*1e790*/  LDL.LU R14, [R1] ;  /* 0x00000000010e7983 */ /* 0x000ee80000300800 */
[----:B------:R-:W2:Y:S01]  /*1e7a0*/  LDL R15, [R1+0x5f4] ;  /* 0x0005f400010f7983 */ /* 0x000ea20000100800 */
[----:B------:R-:W-:-:S03]  /*1e7b0*/  PRMT R2, RZ, 0x7610, R2 ;  /* 0x00007610ff027816 */ /* 0x000fc60000000002 */
[----:B---3--:R0:W-:Y:S02]  /*1e7c0*/  STS.U16 [R0+0xd000], R14 ;  /* 0x00d0000e00007388 */ /* 0x0081e40000000400 */
[----:B0-----:R-:W-:Y:S01]  /*1e7d0*/  @!P0 IMAD.MOV.U32 R14, RZ, RZ, R22 ;  /* 0x000000ffff0e8224 */ /* 0x001fe200078e0016 */
[----:B------:R-:W-:Y:S01]  /*1e7e0*/  PRMT R28, RZ, 0x7610, R28 ;  /* 0x00007610ff1c7816 */ /* 0x000fe2000000001c */
        /* <DEDUP_REMOVED lines=38> */
[----:B0-----:R-:W2:Y:S01]  /*1ea50*/  LDL.LU R3, [R1+0x17fc] ;  /* 0x0017fc0001037983 */ /* 0x001ea20000300800 */
[----:B------:R-:W-:-:S03]  /*1ea60*/  PRMT R4, RZ, 0x7610, R4 ;  /* 0x00007610ff047816 */ /* 0x000fc60000000004 */
[----:B--2---:R3:W-:Y:S02]  /*1ea70*/  STS.U16 [R0+0xf800], R3 ;  /* 0x00f8000300007388 */ /* 0x0047e40000000400 */
[----:B---3--:R-:W-:Y:S02]  /*1ea80*/  @!P0 IMAD.MOV.U32 R3, RZ, RZ, R22 ;  /* 0x000000ffff038224 */ /* 0x008fe400078e0016 */
[----:B------:R-:W2:Y:S04]  /*1ea90*/  LDL R22, [R1+0x4d8] ;  /* 0x0004d80001167983 */ /* 0x000ea80000100800 */
[----:B------:R-:W3:Y:S04]  /*1eaa0*/  @!P0 LDG.E.U16 R4, [R2.64] ;  /* 0x0000000a02048981 */ /* 0x000ee8000c1e1500 */
[----:B---3--:R0:W-:Y:S04]  /*1eab0*/  STL [R1+0xb4], R4 ;  /* 0x0000b40401007387 */ /* 0x0081e80000100800 */
[----:B0-----:R-:W3:Y:S04]  /*1eac0*/  LDL.LU R4, [R1+0x17f8] ;  /* 0x0017f80001047983 */ /* 0x001ee80000300800 */
        /* <DEDUP_REMOVED lines=25> */
[----:B0-----:R-:W3:Y:S01]  /*1ec60*/  LDL R3, [R1+0x4d4] ;  /* 0x0004d40001037983 */ /* 0x001ee20000100800 */
[----:B------:R-:W-:Y:S01]  /*1ec70*/  PRMT R16, RZ, 0x7610, R16 ;  /* 0x00007610ff107816 */ /* 0x000fe20000000010 */
[----:B------:R-:W-:Y:S02]  /*1ec80*/  @!P0 IMAD.MOV.U32 R2, RZ, RZ, R22 ;  /* 0x000000ffff028224 */ /* 0x000fe400078e0016 */
[----:B--2---:R0:W-:Y:S04]  /*1ec90*/  STL [R1+0xa8], R15 ;  /* 0x0000a80f01007387 */ /* 0x0041e80000100800 */
[----:B---3--:R1:W2:Y:S01]  /*1eca0*/  @!P0 LDG.E.U16 R16, [R2.64] ;  /* 0x0000000a02108981 */ /* 0x0082a2000c1e1500 */
[----:B------:R-:W-:-:S03]  /*1ecb0*/  PRMT R24, RZ, 0x7610, R24 ;  /* 0x00007610ff187816 */ /* 0x000fc60000000018 */
[----:B0-----:R-:W3:Y:S04]  /*1ecc0*/  LDL R15, [R1+0x478] ;  /* 0x00047800010f7983 */ /* 0x001ee80000100800 */
[----:B-1----:R-:W3:Y:S04]  /*1ecd0*/  LDL R2, [R1+0x4b4] ;  /* 0x0004b40001027983 */ /* 0x002ee80000100800 */
[----:B------:R-:W3:Y:S04]  /*1ece0*/  LDL R3, [R1+0x4b8] ;  /* 0x0004b80001037983 */ /* 0x000ee80000100800 */
        /* <DEDUP_REMOVED lines=18> */
[----:B------:R-:W2:Y:S01]  /*1ee10*/  LDL R3, [R1+0x474] ;  /* 0x0004740001037983 */ /* 0x000ea20000100800 */
[----:B------:R-:W-:Y:S01]  /*1ee20*/  PRMT R12, RZ, 0x7610, R12 ;  /* 0x00007610ff0c7816 */ /* 0x000fe2000000000c */
[----:B------:R-:W-:-:S02]  /*1ee30*/  @!P0 IMAD.MOV.U32 R2, RZ, RZ, R15 ;  /* 0x000000ffff028224 */ /* 0x000fc400078e000f */
[----:B------:R-:W3:Y:S04]  /*1ee40*/  LDL.LU R15, [R1+0x88] ;  /* 0x00008800010f7983 */ /* 0x000ee80000300800 */
[----:B--2---:R-:W2:Y:S01]  /*1ee50*/  @!P0 LDG.E.U16 R12, [R2.64] ;  /* 0x0000000a020c8981 */ /* 0x004ea2000c1e1500 */
[----:B------:R-:W-:-:S03]  /*1ee60*/  PRMT R18, RZ, 0x7610, R18 ;  /* 0x00007610ff127816 */ /* 0x000fc60000000012 */
[----:B--2---:R0:W-:Y:S04]  /*1ee70*/  STL [R1+0x98], R12 ;  /* 0x0000980c01007387 */ /* 0x0041e80000100800 */
[----:B0-----:R-:W2:Y:S04]  /*1ee80*/  LDL.LU R12, [R1+0x17e8] ;  /* 0x0017e800010c7983 */ /* 0x001ea80000300800 */
[----:B------:R-:W2:Y:S01]  /*1ee90*/  LDL R3, [R1+0x454] ;  /* 0x0004540001037983 */ /* 0x000ea20000100800 */
[----:B------:R-:W-:-:S03]  /*1eea0*/  @!P0 IMAD.MOV.U32 R2, RZ, RZ, R16 ;  /* 0x000000ffff028224 */ /* 0x000fc600078e0010 */
[----:B------:R-:W3:Y:S04]  /*1eeb0*/  LDL.LU R16, [R1+0x8c] ;  /* 0x00008c0001107983 */ /* 0x000ee80000300800 */
[----:B--2---:R0:W2:Y:S04]  /*1eec0*/  @!P0 LDG.E.U16 R18, [R2.64] ;  /* 0x0000000a02128981 */ /* 0x0040a8000c1e1500 */
[----:B0-----:R-:W2:Y:S04]  /*1eed0*/  LDL R2, [R1+0x434] ;  /* 0x0004340001027983 */ /* 0x001ea80000100800 */
[----:B------:R-:W2:Y:S01]  /*1eee0*/  LDL R3, [R1+0x438] ;  /* 0x0004380001037983 */ /* 0x000ea20000100800 */
[----:B------:R-:W-:-:S02]  /*1eef0*/  PRMT R20, RZ, 0x7610, R20 ;  /* 0x00007610ff147816 */ /* 0x000fc40000000014 */
[----:B--2---:R-:W-:-:S04]  /*1ef00*/  @!P0 LOP3.LUT R3, R3, R2, RZ, 0x3c, !PT ;  /* 0x0000000203038212 */ /* 0x004fc800078e3cff */
[----:B------:R-:W-:-:S04]  /*1ef10*/  @!P0 LOP3.LUT R2, R3, R2, RZ, 0x3c, !PT ;  /* 0x0000000203028212 */ /* 0x000fc800078e3cff */
[----:B------:R-:W-:-:S05]  /*1ef20*/  @!P0 LOP3.LUT R3, R3, R2, RZ, 0x3c, !PT ;  /* 0x0000000203038212 */ /* 0x000fca00078e3cff */
[----:B------:R0:W2:Y:S04]  /*1ef30*/  @!P0 LDG.E.U16 R20, [R2.64] ;  /* 0x0000000a02148981 */ /* 0x0000a8000c1e1500 */
[----:B------:R1:W-:Y:S04]  /*1ef40*/  STL [R1+0x94], R18 ;  /* 0x0000941201007387 */ /* 0x0003e80000100800 */
[----:B-1----:R-:W3:Y:S04]  /*1ef50*/  LDL.LU R18, [R1+0xc0] ;  /* 0x0000c00001127983 */ /* 0x002ee80000300800 */
[----:B0-----:R-:W3:Y:S04]  /*1ef60*/  LDL R2, [R1+0x414] ;  /* 0x0004140001027983 */ /* 0x001ee80000100800 */
[----:B------:R-:W3:Y:S04]  /*1ef70*/  LDL R3, [R1+0x418] ;  /* 0x0004180001037983 */ /* 0x000ee80000100800 */
[----:B------:R0:W-:Y:S04]  /*1ef80*/  STS.U16 [R0+0x14000], R11 ;  /* 0x0140000b00007388 */ /* 0x0001e80000000400 */
[----:B------:R-:W-:Y:S04]  /*1ef90*/  STS.U16 [R0+0x14800], R10 ;  /* 0x0148000a00007388 */ /* 0x000fe80000000400 */
[----:B0-----:R-:W4:Y:S04]  /*1efa0*/  LDL R11, [R1+0x3f8] ;  /* 0x0003f800010b7983 */ /* 0x001f280000100800 */
[----:B--2---:R0:W-:Y:S04]  /*1efb0*/  STL [R1+0x90], R20 ;  /* 0x0000901401007387 */ /* 0x0041e80000100800 */
[----:B0-----:R-:W2:Y:S04]  /*1efc0*/  LDL.LU R20, [R1+0xc4] ;  /* 0x0000c40001147983 */ /* 0x001ea80000300800 */
[----:B------:R-:W2:Y:S01]  /*1efd0*/  LDL R10, [R1+0x3f4] ;  /* 0x0003f400010a7983 */ /* 0x000ea20000100800 */
[----:B---3--:R-:W-:-:S03]  /*1efe0*/  @!P0 LOP3.LUT R3, R3, R2, RZ, 0x3c, !PT ;  /* 0x0000000203038212 */ /* 0x008fc600078e3cff */
[----:B------:R0:W-:Y:S01]  /*1eff0*/  STS.U16 [R0+0x12000], R8 ;  /* 0x0120000800007388 */ /* 0x0001e20000000400 */
[----:B------:R-:W-:-:S04]  /*1f000*/  @!P0 LOP3.LUT R2, R3, R2, RZ, 0x3c, !PT ;  /* 0x0000000203028212 */ /* 0x000fc800078e3cff */
[----:B------:R-:W-:Y:S02]  /*1f010*/  @!P0 LOP3.LUT R3, R3, R2, RZ, 0x3c, !PT ;  /* 0x0000000203038212 */ /* 0x000fe400078e3cff */
[----:B0-----:R-:W-:Y:S01]  /*1f020*/  PRMT R8, RZ, 0x7610, R8 ;  /* 0x00007610ff087816 */ /* 0x001fe20000000008 */
[----:B------:R0:W-:Y:S05]  /*1f030*/  STS.U16 [R0+0x11800], R7 ;  /* 0x0118000700007388 */ /* 0x0001ea0000000400 */
[----:B------:R4:W3:Y:S01]  /*1f040*/  @!P0 LDG.E.U16 R8, [R2.64] ;  /* 0x0000000a02088981 */ /* 0x0008e2000c1e1500 */
[----:B0-----:R-:W-:-:S03]  /*1f050*/  PRMT R7, RZ, 0x7610, R7 ;  /* 0x00007610ff077816 */ /* 0x001fc60000000007 */
[----:B------:R0:W-:Y:S01]  /*1f060*/  STS.U16 [R0+0x15000], R22 ;  /* 0x0150001600007388 */ /* 0x0001e20000000400 */
[----:B----4-:R-:W-:-:S03]  /*1f070*/  @!P0 IMAD.MOV.U32 R2, RZ, RZ, R11 ;  /* 0x000000ffff028224 */ /* 0x010fc600078e000b */
[----:B0-----:R-:W4:Y:S04]  /*1f080*/  LDL.LU R22, [R1+0xc8] ;  /* 0x0000c80001167983 */ /* 0x001f280000300800 */
[----:B------:R0:W-:Y:S04]  /*1f090*/  STS.U16 [R0+0x11000], R6 ;  /* 0x0110000600007388 */ /* 0x0001e80000000400 */
[----:B------:R1:W-:Y:S04]  /*1f0a0*/  STS.U16 [R0+0x15800], R24 ;  /* 0x0158001800007388 */ /* 0x0003e80000000400 */
[----:B------:R-:W3:Y:S01]  /*1f0b0*/  LDL R11, [R1+0x374] ;  /* 0x00037400010b7983 */ /* 0x000ee20000100800 */
[----:B--2---:R-:W-:Y:S01]  /*1f0c0*/  @!P0 IMAD.MOV.U32 R3, RZ, RZ, R10 ;  /* 0x000000ffff038224 */ /* 0x004fe200078e000a */
[----:B0-----:R-:W-:-:S02]  /*1f0d0*/  PRMT R6, RZ, 0x7610, R6 ;  /* 0x00007610ff067816 */ /* 0x001fc40000000006 */
[----:B------:R-:W3:Y:S04]  /*1f0e0*/  LDL R10, [R1+0x378] ;  /* 0x00037800010a7983 */ /* 0x000ee80000100800 */
[----:B------:R0:W2:Y:S04]  /*1f0f0*/  @!P0 LDG.E.U16 R7, [R2.64] ;  /* 0x0000000a02078981 */ /* 0x0000a8000c1e1500 */
[----:B0-----:R-:W2:Y:S04]  /*1f100*/  LDL R2, [R1+0x3d4] ;  /* 0x0003d40001027983 */ /* 0x001ea80000100800 */
[----:B------:R-:W2:Y:S04]  /*1f110*/  LDL R3, [R1+0x3d8] ;  /* 0x0003d80001037983 */ /* 0x000ea80000100800 */
[----:B-1----:R-:W3:Y:S01]  /*1f120*/  LDL.LU R24, [R1+0xd0] ;  /* 0x0000d00001187983 */ /* 0x002ee20000300800 */
[----:B--2---:R-:W-:-:S04]  /*1f130*/  @!P0 LOP3.LUT R3, R3, R2, RZ, 0x3c, !PT ;  /* 0x0000000203038212 */ /* 0x004fc800078e3cff */
[----:B------:R-:W-:-:S04]  /*1f140*/  @!P0 LOP3.LUT R2, R3, R2, RZ, 0x3c, !PT ;  /* 0x0000000203028212 */ /* 0x000fc800078e3cff */
[----:B------:R-:W-:-:S05]  /*1f150*/  @!P0 LOP3.LUT R3, R3, R2, RZ, 0x3c, !PT ;  /* 0x0000000203038212 */ /* 0x000fca00078e3cff */
[----:B------:R0:W2:Y:S04]  /*1f160*/  @!P0 LDG.E.U16 R6, [R2.64] ;  /* 0x0000000a02068981 */ /* 0x0000a8000c1e1500 */
[----:B0-----:R-:W2:Y:S04]  /*1f170*/  LDL R2, [R1+0x3b4] ;  /* 0x0003b40001027983 */ /* 0x001ea80000100800 */
[----:B------:R-:W2:Y:S04]  /*1f180*/  LDL R3, [R1+0x3b8] ;  /* 0x0003b80001037983 */ /* 0x000ea80000100800 */
[----:B------:R0:W-:Y:S04]  /*1f190*/  STS.U16 [R0+0x10800], R5 ;  /* 0x0108000500007388 */ /* 0x0001e80000000400 */
[----:B------:R1:W-:Y:S01]  /*1f1a0*/  STS.U16 [R0+0x16000], R15 ;  /* 0x0160000f00007388 */ /* 0x0003e20000000400 */
[----:B0-----:R-:W-:-:S03]  /*1f1b0*/  PRMT R5, RZ, 0x7610, R5 ;  /* 0x00007610ff057816 */ /* 0x001fc60000000005 */
[----:B-1----:R-:W3:Y:S01]  /*1f1c0*/  LDL.LU R15, [R1+0xd4] ;  /* 0x0000d400010f7983 */ /* 0x002ee20000300800 */
[----:B--2---:R-:W-:-:S04]  /*1f1d0*/  @!P0 LOP3.LUT R3, R3, R2, RZ, 0x3c, !PT ;  /* 0x0000000203038212 */ /* 0x004fc800078e3cff */
[----:B------:R-:W-:-:S04]  /*1f1e0*/  @!P0 LOP3.LUT R2, R3, R2, RZ, 0x3c, !PT ;  /* 0x0000000203028212 */ /* 0x000fc800078e3cff */
[----:B------:R-:W-:-:S05]  /*1f1f0*/  @!P0 LOP3.LUT R3, R3, R2, RZ, 0x3c, !PT ;  /* 0x0000000203038212 */ /* 0x000fca00078e3cff */
[----:B------:R0:W2:Y:S04]  /*1f200*/  @!P0 LDG.E.U16 R5, [R2.64] ;  /* 0x0000000a02058981 */ /* 0x0000a8000c1e1500 */
[----:B0-----:R-:W2:Y:S04]  /*1f210*/  LDL R2, [R1+0x394] ;  /* 0x0003940001027983 */ /* 0x001ea80000100800 */
[----:B------:R-:W2:Y:S04]  /*1f220*/  LDL R3, [R1+0x398] ;  /* 0x0003980001037983 */ /* 0x000ea80000100800 */
[----:B------:R0:W-:Y:S02]  /*1f230*/  STS.U16 [R0+0x10000], R4 ;  /* 0x0100000400007388 */ /* 0x0001e40000000400 */
[----:B0-----:R-:W-:-:S02]  /*1f240*/  PRMT R4, RZ, 0x7610, R4 ;  /* 0x00007610ff047816 */ /* 0x001fc40000000004 */
[----:B------:R0:W-:Y:S04]  /*1f250*/  STS.U16 [R0+0x16800], R16 ;  /* 0x0168001000007388 */ /* 0x0001e80000000400 */
[----:B------:R1:W-:Y:S04]  /*1f260*/  STS.U16 [R0+0x17000], R18 ;  /* 0x0170001200007388 */ /* 0x0003e80000000400 */
[----:B0-----:R-:W3:Y:S04]  /*1f270*/  LDL.LU R16, [R1+0xd8] ;  /* 0x0000d80001107983 */ /* 0x001ee80000300800 */
[----:B-1----:R-:W3:Y:S01]  /*1f280*/  LDL.LU R18, [R1+0xe0] ;  /* 0x0000e00001127983 */ /* 0x002ee20000300800 */
[----:B--2---:R-:W-:-:S04]  /*1f290*/  @!P0 LOP3.LUT R3, R3, R2, RZ, 0x3c, !PT ;  /* 0x0000000203038212 */ /* 0x004fc800078e3cff */
[----:B------:R-:W-:-:S04]  /*1f2a0*/  @!P0 LOP3.LUT R2, R3, R2, RZ, 0x3c, !PT ;  /* 0x0000000203028212 */ /* 0x000fc800078e3cff */
[----:B------:R-:W-:-:S05]  /*1f2b0*/  @!P0 LOP3.LUT R3, R3, R2, RZ, 0x3c, !PT ;  /* 0x0000000203038212 */ /* 0x000fca00078e3cff */
[----:B------:R0:W2:Y:S02]  /*1f2c0*/  @!P0 LDG.E.U16 R4, [R2.64] ;  /* 0x0000000a02048981 */ /* 0x0000a4000c1e1500 */
[----:B0-----:R-:W-:-:S06]  /*1f2d0*/  PRMT R3, RZ, 0x7610, R3 ;  /* 0x00007610ff037816 */ /* 0x001fcc0000000003 */
[----:B---3--:R0:W3:Y:S04]  /*1f2e0*/  @!P0 LDG.E.U16 R3, [R10.64] ;  /* 0x0000000a0a038981 */ /* 0x0080e8000c1e1500 */
        /* <DEDUP_REMOVED lines=17> */
[----:B0-----:R-:W4:Y:S04]  /*1f400*/  LDL.LU R22, [R1+0xe8] ;  /* 0x0000e80001167983 */ /* 0x001f280000300800 */
        /* <DEDUP_REMOVED lines=64> */
[----:B----4-:R0:W-:Y:S04]  /*1f810*/  STS.U16 [R0+0x1b000], R22 ;  /* 0x01b0001600007388 */ /* 0x0101e80000000400 */
[----:B0-----:R-:W3:Y:S04]  /*1f820*/  LDL.LU R22, [R1+0x108] ;  /* 0x0001080001167983 */ /* 0x001ee80000300800 */
        /* <DEDUP_REMOVED lines=8> */
[----:B------:R-:W2:Y:S04]  /*1f8b0*/  @!P0 LDG.E.U16 R17, [R10.64] ;  /* 0x0000000a0a118981 */ /* 0x000ea8000c1e1500 */
[----:B------:R0:W-:Y:S04]  /*1f8c0*/  STS.U16 [R0+0x1b800], R24 ;  /* 0x01b8001800007388 */ /* 0x0001e80000000400 */
        /* <DEDUP_REMOVED lines=36> */
[----:B------:R-:W2:Y:S04]  /*1fb10*/  LDL R10, [R1+0x9cc] ;  /* 0x0009cc00010a7983 */ /* 0x000ea80000100800 */
        /* <DEDUP_REMOVED lines=16> */
[----:B------:R0:W-:Y:S04]  /*1fc20*/  STS.U16 [R0+0x1e000], R22 ;  /* 0x01e0001600007388 */ /* 0x0001e80000000400 */
[----:B0-----:R-:W3:Y:S04]  /*1fc30*/  LDL.LU R22, [R1+0x184] ;  /* 0x0001840001167983 */ /* 0x001ee80000300800 */
[----:B------:R0:W-:Y:S04]  /*1fc40*/  STL [R1+0x60], R13 ;  /* 0x0000600d01007387 */ /* 0x0001e80000100800 */
[----:B0-----:R-:W3:Y:S04]  /*1fc50*/  LDL R13, [R1+0xb30] ;  /* 0x000b3000010d7983 */ /* 0x001ee80000100800 */
        /* <DEDUP_REMOVED lines=33> */
[----:B------:R-:W-:Y:S04]  /*1fe70*/  STL [R1+0xba8], R0 ;  /* 0x000ba80001007387 */ /* 0x000fe80000100800 */
[----:B------:R-:W-:Y:S04]  /*1fe80*/  STS.U16 [R0+0xd800], R29 ;  /* 0x00d8001d00007388 */ /* 0x000fe80000000400 */
        /* <DEDUP_REMOVED lines=15> */
[----:B------:R0:W2:Y:S04]  /*1ff80*/  @!P0 LDG.E.U16 R18, [R10.64] ;  /* 0x0000000a0a128981 */ /* 0x0000a8000c1e1500 */
[----:B0-----:R-:W3:Y:S04]  /*1ff90*/  LDL R10, [R1+0x90c] ;  /* 0x00090c00010a7983 */ /* 0x001ee80000100800 */
[----:B------:R-:W3:Y:S01]  /*1ffa0*/  LDL R11, [R1+0x910] ;  /* 0x00091000010b7983 */ /* 0x000ee20000100800 */
[----:B------:R-:W-:-:S03]  /*1ffb0*/  PRMT R16, RZ, 0x7610, R16 ;  /* 0x00007610ff107816 */ /* 0x000fc60000000010 */
[----:B------:R-:W-:Y:S04]  /*1ffc0*/  STS.U16 [R13+0xa00], R20 ;  /* 0x000a00140d007388 */ /* 0x000fe80000000400 */
[----:B--2---:R0:W-:Y:S04]  /*1ffd0*/  STL [R1+0x4c], R18 ;  /* 0x00004c1201007387 */ /* 0x0041e80000100800 */
[----:B0-----:R-:W2:Y:S01]  /*1ffe0*/  LDL.LU R18, [R1+0x170] ;  /* 0x0001700001127983 */ /* 0x001ea20000300800 */
[----:B---3--:R-:W-:-:S03]  /*1fff0*/  @!P0 LOP3.LUT R11, R11, R10, RZ, 0x3c, !PT ;  /* 0x0000000a0b0b8212 */ /* 0x008fc600078e3cff */
[----:B------:R-:W3:Y:S01]  /*20000*/  LDL.LU R20, [R1+0x17a0] ;  /* 0x0017a00001147983 */ /* 0x000ee20000300800 */
[----:B------:R-:W-:-:S04]  /*20010*/  @!P0 LOP3.LUT R10, R11, R10, RZ, 0x3c, !PT ;  /* 0x0000000a0b0a8212 */ /* 0x000fc800078e3cff */
[----:B------:R-:W-:-:S05]  /*20020*/  @!P0 LOP3.LUT R11, R11, R10, RZ, 0x3c, !PT ;  /* 0x0000000a0b0b8212 */ /* 0x000fca00078e3cff */
[----:B------:R0:W2:Y:S04]  /*20030*/  @!P0 LDG.E.U16 R16, [R10.64] ;  /* 0x0000000a0a108981 */ /* 0x0000a8000c1e1500 */
[----:B0-----:R-:W3:Y:S04]  /*20040*/  LDL R10, [R1+0x8ec] ;  /* 0x0008ec00010a7983 */ /* 0x001ee80000100800 */
[----:B------:R-:W3:Y:S01]  /*20050*/  LDL R11, [R1+0x8f0] ;  /* 0x0008f000010b7983 */ /* 0x000ee20000100800 */
[----:B------:R-:W-:-:S03]  /*20060*/  PRMT R14, RZ, 0x7610, R14 ;  /* 0x00007610ff0e7816 */ /* 0x000fc6000000000e */
[----:B------:R-:W-:Y:S04]  /*20070*/  STS.U16 [R13+0x1200], R22 ;  /* 0x001200160d007388 */ /* 0x000fe80000000400 */
        /* <DEDUP_REMOVED lines=15> */
[----:B------:R1:W-:Y:S04]  /*20170*/  STS.U16 [R13+0x1a00], R24 ;  /* 0x001a00180d007388 */ /* 0x0003e80000000400 */
[----:B0-----:R-:W3:Y:S04]  /*20180*/  LDL R14, [R1+0x870] ;  /* 0x00087000010e7983 */ /* 0x001ee80000100800 */
[----:B-1----:R-:W3:Y:S04]  /*20190*/  LDL.LU R24, [R1+0x168] ;  /* 0x0001680001187983 */ /* 0x002ee80000300800 */
        /* <DEDUP_REMOVED lines=13> */
[----:B------:R-:W4:Y:S04]  /*20270*/  LDL.LU R10, [R1+0x178] ;  /* 0x00017800010a7983 */ /* 0x000f280000300800 */
[----:B------:R-:W3:Y:S01]  /*20280*/  LDL R11, [R1+0x88c] ;  /* 0x00088c00010b7983 */ /* 0x000ee20000100800 */
[----:B--2---:R-:W-:-:S03]  /*20290*/  PRMT R20, RZ, 0x7610, R20 ;  /* 0x00007610ff147816 */ /* 0x004fc60000000014 */
[----:B----4-:R0:W-:Y:S02]  /*202a0*/  STS.U16 [R13+0x2a00], R10 ;  /* 0x002a000a0d007388 */ /* 0x0101e40000000400 */
[----:B0-----:R-:W-:Y:S02]  /*202b0*/  @!P0 IMAD.MOV.U32 R10, RZ, RZ, R16 ;  /* 0x000000ffff0a8224 */ /* 0x001fe400078e0010 */
[----:B------:R-:W2:Y:S04]  /*202c0*/  LDL.LU R16, [R1+0x20] ;  /* 0x0000200001107983 */ /* 0x000ea80000300800 */
[----:B---3--:R-:W3:Y:S04]  /*202d0*/  @!P0 LDG.E.U16 R20, [R10.64] ;  /* 0x0000000a0a148981 */ /* 0x008ee8000c1e1500 */
[----:B---3--:R0:W-:Y:S04]  /*202e0*/  STL [R1+0x38], R20 ;  /* 0x0000381401007387 */ /* 0x0081e80000100800 */
[----:B0-----:R-:W3:Y:S04]  /*202f0*/  LDL.LU R20, [R1+0x1794] ;  /* 0x0017940001147983 */ /* 0x001ee80000300800 */
[----:B------:R-:W4:Y:S04]  /*20300*/  LDL.LU R10, [R1+0x174] ;  /* 0x00017400010a7983 */ /* 0x000f280000300800 */
[----:B------:R-:W2:Y:S01]  /*20310*/  LDL R11, [R1+0x86c] ;  /* 0x00086c00010b7983 */ /* 0x000ea20000100800 */
[----:B------:R-:W-:-:S03]  /*20320*/  PRMT R12, RZ, 0x7610, R12 ;  /* 0x00007610ff0c7816 */ /* 0x000fc6000000000c */
[----:B----4-:R0:W-:Y:S02]  /*20330*/  STS.U16 [R13+0x3200], R10 ;  /* 0x0032000a0d007388 */ /* 0x0101e40000000400 */
[----:B0-----:R-:W-:Y:S01]  /*20340*/  @!P0 IMAD.MOV.U32 R10, RZ, RZ, R14 ;  /* 0x000000ffff0a8224 */ /* 0x001fe200078e000e */
[----:B---3--:R-:W-:Y:S01]  /*20350*/  PRMT R20, RZ, 0x7610, R20 ;  /* 0x00007610ff147816 */ /* 0x008fe20000000014 */
[----:B------:R-:W3:Y:S04]  /*20360*/  LDL R14, [R1+0x7ec] ;  /* 0x0007ec00010e7983 */ /* 0x000ee80000100800 */
[----:B--2---:R0:W2:Y:S04]  /*20370*/  @!P0 LDG.E.U16 R12, [R10.64] ;  /* 0x0000000a0a0c8981 */ /* 0x0040a8000c1e1500 */
[----:B0-----:R-:W4:Y:S04]  /*20380*/  LDL R10, [R1+0x84c] ;  /* 0x00084c00010a7983 */ /* 0x001f280000100800 */
[----:B------:R-:W4:Y:S02]  /*20390*/  LDL R11, [R1+0x850] ;  /* 0x00085000010b7983 */ /* 0x000f240000100800 */
[----:B----4-:R-:W-:-:S04]  /*203a0*/  @!P0 LOP3.LUT R11, R11, R10, RZ, 0x3c, !PT ;  /* 0x0000000a0b0b8212 */ /* 0x010fc800078e3cff */
[----:B------:R-:W-:-:S04]  /*203b0*/  @!P0 LOP3.LUT R10, R11, R10, RZ, 0x3c, !PT ;  /* 0x0000000a0b0a8212 */ /* 0x000fc800078e3cff */
[----:B------:R-:W-:-:S05]  /*203c0*/  @!P0 LOP3.LUT R11, R11, R10, RZ, 0x3c, !PT ;  /* 0x0000000a0b0b8212 */ /* 0x000fca00078e3cff */
[----:B------:R-:W4:Y:S04]  /*203d0*/  @!P0 LDG.E.U16 R20, [R10.64] ;  /* 0x0000000a0a148981 */ /* 0x000f28000c1e1500 */
[----:B--2---:R0:W-:Y:S04]  /*203e0*/  STL [R1+0x34], R12 ;  /* 0x0000340c01007387 */ /* 0x0041e80000100800 */
[----:B------:R1:W-:Y:S04]  /*203f0*/  STS.U16 [R13+0x3a00], R18 ;  /* 0x003a00120d007388 */ /* 0x0003e80000000400 */
[----:B0-----:R-:W2:Y:S04]  /*20400*/  LDL R12, [R1+0x7f0] ;  /* 0x0007f000010c7983 */ /* 0x001ea80000100800 */
[----:B-1----:R-:W2:Y:S04]  /*20410*/  LDL.LU R18, [R1+0x15c] ;  /* 0x00015c0001127983 */ /* 0x002ea80000300800 */
[----:B----4-:R0:W-:Y:S04]  /*20420*/  STL [R1+0x30], R20 ;  /* 0x0000301401007387 */ /* 0x0101e80000100800 */
[----:B0-----:R-:W4:Y:S04]  /*20430*/  LDL.LU R20, [R1+0x1790] ;  /* 0x0017900001147983 */ /* 0x001f280000300800 */
[----:B------:R-:W2:Y:S04]  /*20440*/  LDL R10, [R1+0x82c] ;  /* 0x00082c00010a7983 */ /* 0x000ea80000100800 */
[----:B------:R-:W2:Y:S04]  /*20450*/  LDL R11, [R1+0x830] ;  /* 0x00083000010b7983 */ /* 0x000ea80000100800 */
[----:B------:R0:W-:Y:S04]  /*20460*/  STS.U16 [R13+0x4200], R22 ;  /* 0x004200160d007388 */ /* 0x0001e80000000400 */
[----:B0-----:R-:W3:Y:S01]  /*20470*/  LDL.LU R22, [R1+0x178c] ;  /* 0x00178c0001167983 */ /* 0x001ee20000300800 */
[----:B----4-:R-:W-:-:S02]  /*20480*/  PRMT R20, RZ, 0x7610, R20 ;  /* 0x00007610ff147816 */ /* 0x010fc40000000014 */
[----:B--2---:R-:W-:-:S04]  /*20490*/  @!P0 LOP3.LUT R11, R11, R10, RZ, 0x3c, !PT ;  /* 0x0000000a0b0b8212 */ /* 0x004fc800078e3cff */
[----:B------:R-:W-:-:S04]  /*204a0*/  @!P0 LOP3.LUT R10, R11, R10, RZ, 0x3c, !PT ;  /* 0x0000000a0b0a8212 */ /* 0x000fc800078e3cff */
[----:B------:R-:W-:-:S05]  /*204b0*/  @!P0 LOP3.LUT R11, R11, R10, RZ, 0x3c, !PT ;  /* 0x0000000a0b0b8212 */ /* 0x000fca00078e3cff */
[----:B------:R0:W2:Y:S04]  /*204c0*/  @!P0 LDG.E.U16 R20, [R10.64] ;  /* 0x0000000a0a148981 */ /* 0x0000a8000c1e1500 */
[----:B0-----:R-:W4:Y:S04]  /*204d0*/  LDL R10, [R1+0x80c] ;  /* 0x00080c00010a7983 */ /* 0x001f280000100800 */
[----:B------:R-:W4:Y:S01]  /*204e0*/  LDL R11, [R1+0x810] ;  /* 0x00081000010b7983 */ /* 0x000f220000100800 */
[----:B---3--:R-:W-:Y:S02]  /*204f0*/  PRMT R22, RZ, 0x7610, R22 ;  /* 0x00007610ff167816 */ /* 0x008fe40000000016 */
[----:B------:R-:W-:-:S02]  /*20500*/  PRMT R17, RZ, 0x7610, R17 ;  /* 0x00007610ff117816 */ /* 0x000fc40000000011 */
[----:B----4-:R-:W-:-:S04]  /*20510*/  @!P0 LOP3.LUT R11, R11, R10, RZ, 0x3c, !PT ;  /* 0x0000000a0b0b8212 */ /* 0x010fc800078e3cff */
[----:B------:R-:W-:-:S04]  /*20520*/  @!P0 LOP3.LUT R10, R11, R10, RZ, 0x3c, !PT ;  /* 0x0000000a0b0a8212 */ /* 0x000fc800078e3cff */
[----:B------:R-:W-:-:S05]  /*20530*/  @!P0 LOP3.LUT R11, R11, R10, RZ, 0x3c, !PT ;  /* 0x0000000a0b0b8212 */ /* 0x000fca00078e3cff */
[----:B------:R0:W3:Y:S02]  /*20540*/  @!P0 LDG.E.U16 R22, [R10.64] ;  /* 0x0000000a0a168981 */ /* 0x0000e4000c1e1500 */
[----:B0-----:R-:W-:Y:S02]  /*20550*/  @!P0 IMAD.MOV.U32 R10, RZ, RZ, R12 ;  /* 0x000000ffff0a8224 */ /* 0x001fe400078e000c */
[----:B------:R-:W-:-:S05]  /*20560*/  @!P0 IMAD.MOV.U32 R11, RZ, RZ, R14 ;  /* 0x000000ffff0b8224 */ /* 0x000fca00078e000e */
[----:B------:R-:W4:Y:S04]  /*20570*/  @!P0 LDG.E.U16 R17, [R10.64] ;  /* 0x0000000a0a118981 */ /* 0x000f28000c1e1500 */
[----:B------:R0:W-:Y:S04]  /*20580*/  STS.U16 [R13+0x4a00], R24 ;  /* 0x004a00180d007388 */ /* 0x0001e80000000400 */
[----:B------:R-:W-:Y:S04]  /*20590*/  STS.U16 [R13+0x5200], R15 ;  /* 0x0052000f0d007388 */ /* 0x000fe80000000400 */
[----:B0-----:R-:W4:Y:S04]  /*205a0*/  LDL R24, [R1+0x7b0] ;  /* 0x0007b00001187983 */ /* 0x001f280000100800 */
[----:B--2---:R0:W-:Y:S04]  /*205b0*/  STL [R1+0x2c], R20 ;  /* 0x00002c1401007387 */ /* 0x0041e80000100800 */
[----:B0-----:R-:W2:Y:S04]  /*205c0*/  LDL.LU R20, [R1+0x154] ;  /* 0x0001540001147983 */ /* 0x001ea80000300800 */
[----:B------:R-:W-:Y:S04]  /*205d0*/  STS.U16 [R13+0x5a00], R16 ;  /* 0x005a00100d007388 */ /* 0x000fe80000000400 */
[----:B---3--:R0:W-:Y:S04]  /*205e0*/  STL [R1+0x28], R22 ;  /* 0x0000281601007387 */ /* 0x0081e80000100800 */
[----:B0-----:R-:W3:Y:S04]  /*205f0*/  LDL.LU R22, [R1+0x150] ;  /* 0x0001500001167983 */ /* 0x001ee80000300800 */
[----:B------:R-:W2:Y:S04]  /*20600*/  LDL R15, [R1+0x76c] ;  /* 0x00076c00010f7983 */ /* 0x000ea80000100800 */
[----:B------:R-:W2:Y:S04]  /*20610*/  LDL R14, [R1+0x770] ;  /* 0x00077000010e7983 */ /* 0x000ea80000100800 */
[----:B------:R-:W2:Y:S04]  /*20620*/  LDL.LU R12, [R1+0x14c] ;  /* 0x00014c00010c7983 */ /* 0x000ea80000300800 */
[----:B----4-:R0:W-:Y:S04]  /*20630*/  STL [R1+0x24], R17 ;  /* 0x0000241101007387 */ /* 0x0101e80000100800 */
[----:B0-----:R-:W4:Y:S04]  /*20640*/  LDL.LU R17, [R1+0x1788] ;  /* 0x0017880001117983 */ /* 0x001f280000300800 */
        /* <DEDUP_REMOVED lines=30> */
[----:B------:R-:W4:Y:S01]  /*20830*/  LDL.LU R11, [R1+0x158] ;  /* 0x00015800010b7983 */ /* 0x000f220000300800 */
[----:B------:R-:W-:-:S03]  /*20840*/  @!P0 IMAD.MOV.U32 R10, RZ, RZ, R14 ;  /* 0x000000ffff0a8224 */ /* 0x000fc600078e000e */
[----:B------:R-:W3:Y:S01]  /*20850*/  LDL R14, [R1+0x6f0] ;  /* 0x0006f000010e7983 */ /* 0x000ee20000100800 */
[----:B--2---:R-:W-:-:S03]  /*20860*/  PRMT R18, RZ, 0x7610, R18 ;  /* 0x00007610ff127816 */ /* 0x004fc60000000012 */
[----:B----4-:R0:W-:Y:S02]  /*20870*/  STS.U16 [R13+0x7200], R11 ;  /* 0x0072000b0d007388 */ /* 0x0101e40000000400 */
[----:B0-----:R-:W-:Y:S02]  /*20880*/  @!P0 IMAD.MOV.U32 R11, RZ, RZ, R15 ;  /* 0x000000ffff0b8224 */ /* 0x001fe400078e000f */
[----:B------:R-:W2:Y:S04]  /*20890*/  LDL R15, [R1+0x6ec] ;  /* 0x0006ec00010f7983 */ /* 0x000ea80000100800 */
[----:B------:R-:W4:Y:S04]  /*208a0*/  @!P0 LDG.E.U16 R18, [R10.64] ;  /* 0x0000000a0a128981 */ /* 0x000f28000c1e1500 */
[----:B------:R-:W-:Y:S04]  /*208b0*/  STS.U16 [R13+0x7a00], R20 ;  /* 0x007a00140d007388 */ /* 0x000fe80000000400 */
        /* <DEDUP_REMOVED lines=32> */
[----:B--2---:R0:W-:Y:S04]  /*20ac0*/  STL [R1+0x8], R22 ;  /* 0x0000081601007387 */ /* 0x0041e80000100800 */
[----:B0-----:R-:W2:Y:S04]  /*20ad0*/  LDL.LU R22, [R1+0x175c] ;  /* 0x00175c0001167983 */ /* 0x001ea80000300800 */
[----:B------:R-:W3:Y:S01]  /*20ae0*/  LDL.LU R11, [R1+0x148] ;  /* 0x00014800010b7983 */ /* 0x000ee20000300800 */
[----:B------:R-:W-:-:S03]  /*20af0*/  @!P0 IMAD.MOV.U32 R10, RZ, RZ, R14 ;  /* 0x000000ffff0a8224 */ /* 0x000fc600078e000e */
[----:B------:R-:W4:Y:S01]  /*20b00*/  LDL R14, [R1+0x690] ;  /* 0x00069000010e7983 */ /* 0x000f220000100800 */
[----:B--2---:R-:W-:-:S03]  /*20b10*/  PRMT R22, RZ, 0x7610, R22 ;  /* 0x00007610ff167816 */ /* 0x004fc60000000016 */
[----:B---3--:R0:W-:Y:S02]  /*20b20*/  STS.U16 [R13+0x9200], R11 ;  /* 0x0092000b0d007388 */ /* 0x0081e40000000400 */
[----:B0-----:R-:W-:Y:S02]  /*20b30*/  @!P0 IMAD.MOV.U32 R11, RZ, RZ, R15 ;  /* 0x000000ffff0b8224 */ /* 0x001fe400078e000f */
[----:B------:R-:W2:Y:S04]  /*20b40*/  LDL R15, [R1+0x68c] ;  /* 0x00068c00010f7983 */ /* 0x000ea80000100800 */
[----:B------:R-:W3:Y:S04]  /*20b50*/  @!P0 LDG.E.U16 R22, [R10.64] ;  /* 0x0000000a0a168981 */ /* 0x000ee8000c1e1500 */
[----:B---3--:R0:W-:Y:S04]  /*20b60*/  STL [R1+0x4], R22 ;  /* 0x0000041601007387 */ /* 0x0081e80000100800 */
[----:B0-----:R-:W3:Y:S04]  /*20b70*/  LDL.LU R22, [R1+0x1758] ;  /* 0x0017580001167983 */ /* 0x001ee80000300800 */
[----:B------:R-:W2:Y:S04]  /*20b80*/  LDL R10, [R1+0x6cc] ;  /* 0x0006cc00010a7983 */ /* 0x000ea80000100800 */
        /* <DEDUP_REMOVED lines=8> */
[----:B0-----:R-:W3:Y:S04]  /*20c10*/  LDL.LU R10, [R1+0x140] ;  /* 0x00014000010a7983 */ /* 0x001ee80000300800 */
[----:B------:R-:W4:Y:S01]  /*20c20*/  LDL R11, [R1+0x6ac] ;  /* 0x0006ac00010b7983 */ /* 0x000f220000100800 */
[----:B------:R-:W-:-:S03]  /*20c30*/  PRMT R28, RZ, 0x7610, R28 ;  /* 0x00007610ff1c7816 */ /* 0x000fc6000000001c */
[----:B--2---:R0:W-:Y:S04]  /*20c40*/  STL [R1+0x16e0], R0 ;  /* 0x0016e00001007387 */ /* 0x0041e80000100800 */
[----:B---3--:R1:W-:Y:S04]  /*20c50*/  STS.U16 [R13+0xa200], R10 ;  /* 0x00a2000a0d007388 */ /* 0x0083e80000000400 */
[----:B0-----:R-:W2:Y:S01]  /*20c60*/  LDL R0, [R1+0x650] ;  /* 0x0006500001007983 */ /* 0x001ea20000100800 */
[----:B-1----:R-:W-:-:S03]  /*20c70*/  @!P0 IMAD.MOV.U32 R10, RZ, RZ, R12 ;  /* 0x000000ffff0a8224 */ /* 0x002fc600078e000c */
[----:B------:R-:W3:Y:S04]  /*20c80*/  LDL R12, [R1+0x64c] ;  /* 0x00064c00010c7983 */ /* 0x000ee80000100800 */
[----:B----4-:R0:W4:Y:S04]  /*20c90*/  @!P0 LDG.E.U16 R28, [R10.64] ;  /* 0x0000000a0a1c8981 */ /* 0x010128000c1e1500 */
[----:B0-----:R-:W2:Y:S01]  /*20ca0*/  LDL.LU R11, [R1+0x13c] ;  /* 0x00013c00010b7983 */ /* 0x001ea20000300800 */
[----:B------:R-:W-:Y:S01]  /*20cb0*/  PRMT R26, RZ, 0x7610, R26 ;  /* 0x00007610ff1a7816 */ /* 0x000fe2000000001a */
[----:B------:R-:W-:-:S02]  /*20cc0*/  @!P0 IMAD.MOV.U32 R10, RZ, RZ, R14 ;  /* 0x000000ffff0a8224 */ /* 0x000fc400078e000e */
[----:B----4-:R0:W-:Y:S04]  /*20cd0*/  STL [R1+0x16e4], R28 ;  /* 0x0016e41c01007387 */ /* 0x0101e80000100800 */
[----:B------:R-:W4:Y:S04]  /*20ce0*/  LDL R14, [R1+0x630] ;  /* 0x00063000010e7983 */ /* 0x000f280000100800 */
[----:B--2---:R1:W-:Y:S04]  /*20cf0*/  STS.U16 [R13+0xaa00], R11 ;  /* 0x00aa000b0d007388 */ /* 0x0043e80000000400 */
[----:B0-----:R-:W2:Y:S01]  /*20d00*/  LDL R28, [R1+0x670] ;  /* 0x00067000011c7983 */ /* 0x001ea20000100800 */
[----:B-1----:R-:W-:-:S03]  /*20d10*/  @!P0 IMAD.MOV.U32 R11, RZ, RZ, R15 ;  /* 0x000000ffff0b8224 */ /* 0x002fc600078e000f */
[----:B------:R0:W-:Y:S04]  /*20d20*/  STS.U16 [R13+0xb200], R24 ;  /* 0x00b200180d007388 */ /* 0x0001e80000000400 */
[----:B------:R1:W3:Y:S04]  /*20d30*/  @!P0 LDG.E.U16 R26, [R10.64] ;  /* 0x0000000a0a1a8981 */ /* 0x0002e8000c1e1500 */
[----:B------:R-:W3:Y:S04]  /*20d40*/  LDL R15, [R1+0x62c] ;  /* 0x00062c00010f7983 */ /* 0x000ee80000100800 */
[----:B-1----:R-:W3:Y:S01]  /*20d50*/  LDL R11, [R1+0x66c] ;  /* 0x00066c00010b7983 */ /* 0x002ee20000100800 */
[----:B0-----:R-:W-:-:S03]  /*20d60*/  PRMT R24, RZ, 0x7610, R24 ;  /* 0x00007610ff187816 */ /* 0x001fc60000000018 */
[----:B------:R0:W-:Y:S02]  /*20d70*/  STS.U16 [R13+0xba00], R22 ;  /* 0x00ba00160d007388 */ /* 0x0001e40000000400 */
[----:B0-----:R-:W-:Y:S01]  /*20d80*/  PRMT R22, RZ, 0x7610, R22 ;  /* 0x00007610ff167816 */ /* 0x001fe20000000016 */
[----:B--2---:R-:W-:-:S05]  /*20d90*/  @!P0 IMAD.MOV.U32 R10, RZ, RZ, R28 ;  /* 0x000000ffff0a8224 */ /* 0x004fca00078e001c */
[----:B---3--:R0:W2:Y:S02]  /*20da0*/  @!P0 LDG.E.U16 R24, [R10.64] ;  /* 0x0000000a0a188981 */ /* 0x0080a4000c1e1500 */
[----:B0-----:R-:W-:Y:S02]  /*20db0*/  @!P0 IMAD.MOV.U32 R10, RZ, RZ, R0 ;  /* 0x000000ffff0a8224 */ /* 0x001fe400078e0000 */
[----:B------:R-:W-:-:S05]  /*20dc0*/  @!P0 IMAD.MOV.U32 R11, RZ, RZ, R12 ;  /* 0x000000ffff0b8224 */ /* 0x000fca00078e000c */
[----:B------:R-:W3:Y:S04]  /*20dd0*/  @!P0 LDG.E.U16 R22, [R10.64] ;  /* 0x0000000a0a168981 */ /* 0x000ee8000c1e1500 */
[----:B------:R-:W-:Y:S04]  /*20de0*/  STL [R1+0x16e8], R26 ;  /* 0x0016e81a01007387 */ /* 0x000fe80000100800 */
[----:B--2---:R-:W-:Y:S04]  /*20df0*/  STL [R1+0x16ec], R24 ;  /* 0x0016ec1801007387 */ /* 0x004fe80000100800 */
[----:B------:R-:W2:Y:S04]  /*20e00*/  LDL R12, [R1+0x60c] ;  /* 0x00060c00010c7983 */ /* 0x000ea80000100800 */
[----:B------:R-:W2:Y:S04]  /*20e10*/  LDL R0, [R1+0x610] ;  /* 0x0006100001007983 */ /* 0x000ea80000100800 */
[----:B------:R-:W2:Y:S04]  /*20e20*/  LDL.LU R13, [R1+0x134] ;  /* 0x00013400010d7983 */ /* 0x000ea80000300800 */
[----:B---3--:R0:W-:Y:S04]  /*20e30*/  STL [R1+0x16f0], R22 ;  /* 0x0016f01601007387 */ /* 0x0081e80000100800 */
[----:B0-----:R-:W3:Y:S01]  /*20e40*/  LDL R22, [R1+0xb30] ;  /* 0x000b300001167983 */ /* 0x001ee20000100800 */
[----:B----4-:R-:W-:-:S02]  /*20e50*/  @!P0 IMAD.MOV.U32 R10, RZ, RZ, R14 ;  /* 0x000000ffff0a8224 */ /* 0x010fc400078e000e */
[----:B------:R-:W-:Y:S01]  /*20e60*/  @!P0 IMAD.MOV.U32 R11, RZ, RZ, R15 ;  /* 0x000000ffff0b8224 */ /* 0x000fe200078e000f */
[----:B------:R-:W4:Y:S04]  /*20e70*/  LDL R14, [R1+0x5d0] ;  /* 0x0005d000010e7983 */ /* 0x000f280000100800 */
[----:B------:R-:W2:Y:S04]  /*20e80*/  LDL R15, [R1+0x5cc] ;  /* 0x0005cc00010f7983 */ /* 0x000ea80000100800 */
[----:B------:R-:W2:Y:S04]  /*20e90*/  LDL.LU R24, [R1+0x130] ;  /* 0x0001300001187983 */ /* 0x000ea80000300800 */
[----:B------:R-:W2:Y:S04]  /*20ea0*/  LDL.LU R26, [R1+0x12c] ;  /* 0x00012c00011a7983 */ /* 0x000ea80000300800 */
[----:B---3--:R0:W-:Y:S02]  /*20eb0*/  STS.U16 [R22+0xc200], R20 ;  /* 0x00c2001416007388 */ /* 0x0081e40000000400 */
[----:B0-----:R-:W-:-:S06]  /*20ec0*/  PRMT R20, RZ, 0x7610, R20 ;  /* 0x00007610ff147816 */ /* 0x001fcc0000000014 */
[----:B------:R2:W3:Y:S04]  /*20ed0*/  @!P0 LDG.E.U16 R20, [R10.64] ;  /* 0x0000000a0a148981 */ /* 0x0004e8000c1e1500 */
[----:B------:R0:W-:Y:S01]  /*20ee0*/  STS.U16 [R22+0xca00], R18 ;  /* 0x00ca001216007388 */ /* 0x0001e20000000400 */
[----:B--2---:R-:W-:Y:S02]  /*20ef0*/  @!P0 IMAD.MOV.U32 R10, RZ, RZ, R0 ;  /* 0x000000ffff0a8224 */ /* 0x004fe400078e0000 */
[----:B------:R-:W-:Y:S01]  /*20f00*/  @!P0 IMAD.MOV.U32 R11, RZ, RZ, R12 ;  /* 0x000000ffff0b8224 */ /* 0x000fe200078e000c */
[----:B0-----:R-:W-:-:S06]  /*20f10*/  PRMT R18, RZ, 0x7610, R18 ;  /* 0x00007610ff127816 */ /* 0x001fcc0000000012 */
[----:B------:R0:W2:Y:S04]  /*20f20*/  @!P0 LDG.E.U16 R18, [R10.64] ;  /* 0x0000000a0a128981 */ /* 0x0000a8000c1e1500 */
[----:B---3--:R1:W-:Y:S04]  /*20f30*/  STL [R1+0x16f4], R20 ;  /* 0x0016f41401007387 */ /* 0x0083e80000100800 */
[----:B------:R-:W3:Y:S04]  /*20f40*/  LDL R12, [R1+0x5ac] ;  /* 0x0005ac00010c7983 */ /* 0x000ee80000100800 */
[----:B------:R-:W3:Y:S04]  /*20f50*/  LDL R0, [R1+0x5b0] ;  /* 0x0005b00001007983 */ /* 0x000ee80000100800 */
[----:B-1----:R-:W3:Y:S04]  /*20f60*/  LDL R20, [R1+0x5f0] ;  /* 0x0005f00001147983 */ /* 0x002ee80000100800 */
[----:B------:R-:W4:Y:S04]  /*20f70*/  LDL.LU R28, [R1+0x128] ;  /* 0x00012800011c7983 */ /* 0x000f280000300800 */
[----:B0-----:R-:W4:Y:S04]  /*20f80*/  LDL R11, [R1+0x5ec] ;  /* 0x0005ec00010b7983 */ /* 0x001f280000100800 */
[----:B------:R0:W-:Y:S04]  /*20f90*/  STS.U16 [R22+0xd200], R16 ;  /* 0x00d2001016007388 */ /* 0x0001e80000000400 */
[----:B--2---:R1:W-:Y:S01]  /*20fa0*/  STL [R1+0x16f8], R18 ;  /* 0x0016f81201007387 */ /* 0x0043e20000100800 */
[----:B0-----:R-:W-:-:S03]  /*20fb0*/  PRMT R16, RZ, 0x7610, R16 ;  /* 0x00007610ff107816 */ /* 0x001fc60000000010 */
[----:B-1----:R-:W2:Y:S01]  /*20fc0*/  LDL R18, [R1+0x590] ;  /* 0x0005900001127983 */ /* 0x002ea20000100800 */
[----:B---3--:R-:W-:-:S03]  /*20fd0*/  @!P0 IMAD.MOV.U32 R10, RZ, RZ, R20 ;  /* 0x000000ffff0a8224 */ /* 0x008fc600078e0014 */
[----:B------:R-:W3:Y:S04]  /*20fe0*/  LDL R20, [R1+0x58c] ;  /* 0x00058c0001147983 */ /* 0x000ee80000100800 */
[----:B----4-:R0:W4:Y:S04]  /*20ff0*/  @!P0 LDG.E.U16 R16, [R10.64] ;  /* 0x0000000a0a108981 */ /* 0x010128000c1e1500 */
[----:B0-----:R-:W2:Y:S01]  /*21000*/  LDL.LU R11, [R1+0x138] ;  /* 0x00013800010b7983 */ /* 0x001ea20000300800 */
[----:B------:R-:W-:Y:S01]  /*21010*/  @!P0 IMAD.MOV.U32 R10, RZ, RZ, R14 ;  /* 0x000000ffff0a8224 */ /* 0x000fe200078e000e */
[----:B------:R-:W-:-:S02]  /*21020*/  PRMT R9, RZ, 0x7610, R9 ;  /* 0x00007610ff097816 */ /* 0x000fc40000000009 */
[----:B----4-:R-:W-:Y:S04]  /*21030*/  STL [R1+0x16fc], R16 ;  /* 0x0016fc1001007387 */ /* 0x010fe80000100800 */
[----:B------:R-:W4:Y:S04]  /*21040*/  LDL R14, [R1+0x570] ;  /* 0x00057000010e7983 */ /* 0x000f280000100800 */
[----:B--2---:R0:W-:Y:S02]  /*21050*/  STS.U16 [R22+0xda00], R11 ;  /* 0x00da000b16007388 */ /* 0x0041e40000000400 */
[----:B0-----:R-:W-:-:S02]  /*21060*/  @!P0 IMAD.MOV.U32 R11, RZ, RZ, R15 ;  /* 0x000000ffff0b8224 */ /* 0x001fc400078e000f */
[----:B------:R-:W4:Y:S04]  /*21070*/  LDL R15, [R1+0x56c] ;  /* 0x00056c00010f7983 */ /* 0x000f280000100800 */
[----:B------:R0:W2:Y:S04]  /*21080*/  @!P0 LDG.E.U16 R9, [R10.64] ;  /* 0x0000000a0a098981 */ /* 0x0000a8000c1e1500 */
[----:B------:R1:W-:Y:S01]  /*21090*/  STS.U16 [R22+0xe200], R13 ;  /* 0x00e2000d16007388 */ /* 0x0003e20000000400 */
[----:B0-----:R-:W-:Y:S01]  /*210a0*/  PRMT R10, RZ, 0x7610, R10 ;  /* 0x00007610ff0a7816 */ /* 0x001fe2000000000a */
[----:B-1----:R-:W-:-:S02]  /*210b0*/  @!P0 IMAD.MOV.U32 R13, RZ, RZ, R12 ;  /* 0x000000ffff0d8224 */ /* 0x002fc400078e000c */
[----:B------:R-:W-:Y:S01]  /*210c0*/  @!P0 IMAD.MOV.U32 R12, RZ, RZ, R0 ;  /* 0x000000ffff0c8224 */ /* 0x000fe200078e0000 */
[----:B------:R-:W-:-:S04]  /*210d0*/  PRMT R11, RZ, 0x7610, R11 ;  /* 0x00007610ff0b7816 */ /* 0x000fc8000000000b */
[----:B------:R0:W2:Y:S02]  /*210e0*/  @!P0 LDG.E.U16 R10, [R12.64] ;  /* 0x0000000a0c0a8981 */ /* 0x0000a4000c1e1500 */
[----:B0-----:R-:W-:Y:S02]  /*210f0*/  @!P0 IMAD.MOV.U32 R12, RZ, RZ, R18 ;  /* 0x000000ffff0c8224 */ /* 0x001fe400078e0012 */
[----:B---3--:R-:W-:-:S05]  /*21100*/  @!P0 IMAD.MOV.U32 R13, RZ, RZ, R20 ;  /* 0x000000ffff0d8224 */ /* 0x008fca00078e0014 */
[----:B------:R0:W3:Y:S02]  /*21110*/  @!P0 LDG.E.U16 R11, [R12.64] ;  /* 0x0000000a0c0b8981 */ /* 0x0000e4000c1e1500 */
[----:B0-----:R-:W-:-:S06]  /*21120*/  PRMT R12, RZ, 0x7610, R12 ;  /* 0x00007610ff0c7816 */ /* 0x001fcc000000000c */
[----:B----4-:R-:W4:Y:S04]  /*21130*/  @!P0 LDG.E.U16 R12, [R14.64] ;  /* 0x0000000a0e0c8981 */ /* 0x010f28000c1e1500 */
[----:B--2---:R0:W-:Y:S04]  /*21140*/  STL [R1+0x1700], R9 ;  /* 0x0017000901007387 */ /* 0x0041e80000100800 */
[----:B------:R-:W2:Y:S04]  /*21150*/  LDL R0, [R1+0x550] ;  /* 0x0005500001007983 */ /* 0x000ea80000100800 */
[----:B0-----:R-:W2:Y:S04]  /*21160*/  LDL R9, [R1+0x54c] ;  /* 0x00054c0001097983 */ /* 0x001ea80000100800 */
[----:B------:R-:W-:Y:S04]  /*21170*/  STL [R1+0x1704], R10 ;  /* 0x0017040a01007387 */ /* 0x000fe80000100800 */
[----:B---3--:R0:W-:Y:S04]  /*21180*/  STL [R1+0x1708], R11 ;  /* 0x0017080b01007387 */ /* 0x0081e80000100800 */
[----:B------:R-:W3:Y:S04]  /*21190*/  LDL R18, [R1+0x52c] ;  /* 0x00052c0001127983 */ /* 0x000ee80000100800 */
[----:B------:R-:W3:Y:S04]  /*211a0*/  LDL R16, [R1+0x530] ;  /* 0x0005300001107983 */ /* 0x000ee80000100800 */
[----:B----4-:R-:W-:Y:S04]  /*211b0*/  STL [R1+0x170c], R12 ;  /* 0x00170c0c01007387 */ /* 0x010fe80000100800 */
[----:B0-----:R-:W4:Y:S04]  /*211c0*/  LDL R11, [R1+0x50c] ;  /* 0x00050c00010b7983 */ /* 0x001f280000100800 */
[----:B------:R-:W4:Y:S01]  /*211d0*/  LDL R10, [R1+0x510] ;  /* 0x00051000010a7983 */ /* 0x000f220000100800 */
[----:B------:R-:W-:Y:S01]  /*211e0*/  PRMT R13, RZ, 0x7610, R13 ;  /* 0x00007610ff0d7816 */ /* 0x000fe2000000000d */
[----:B--2---:R-:W-:-:S02]  /*211f0*/  @!P0 IMAD.MOV.U32 R14, RZ, RZ, R0 ;  /* 0x000000ffff0e8224 */ /* 0x004fc400078e0000 */
[----:B------:R-:W-:Y:S01]  /*21200*/  STS.U16 [R22+0xea00], R24 ;  /* 0x00ea001816007388 */ /* 0x000fe20000000400 */
[----:B------:R-:W-:-:S03]  /*21210*/  @!P0 IMAD.MOV.U32 R15, RZ, RZ, R9 ;  /* 0x000000ffff0f8224 */ /* 0x000fc600078e0009 */
[----:B------:R-:W-:Y:S04]  /*21220*/  STS.U16 [R22+0xf200], R26 ;  /* 0x00f2001a16007388 */ /* 0x000fe80000000400 */
[----:B------:R-:W-:Y:S04]  /*21230*/  STS.U16 [R22+0xfa00], R28 ;  /* 0x00fa001c16007388 */ /* 0x000fe80000000400 */
[----:B------:R0:W-:Y:S04]  /*21240*/  STS.U16 [R22+0x10200], R17 ;  /* 0x0102001116007388 */ /* 0x0001e80000000400 */
[----:B------:R3:W2:Y:S04]  /*21250*/  @!P0 LDG.E.U16 R13, [R14.64] ;  /* 0x0000000a0e0d8981 */ /* 0x0006a8000c1e1500 */
[----:B------:R-:W2:Y:S01]  /*21260*/  LDL R9, [R1+0x4ec] ;  /* 0x0004ec0001097983 */ /* 0x000ea20000100800 */
[----:B0-----:R-:W-:-:S03]  /*21270*/  PRMT R17, RZ, 0x7610, R17 ;  /* 0x00007610ff117816 */ /* 0x001fc60000000011 */
[----:B------:R0:W-:Y:S04]  /*21280*/  STS.U16 [R22+0x10a00], R19 ;  /* 0x010a001316007388 */ /* 0x0001e80000000400 */
[----:B------:R-:W2:Y:S04]  /*21290*/  LDL R0, [R1+0x4f0] ;  /* 0x0004f00001007983 */ /* 0x000ea80000100800 */
[----:B------:R-:W2:Y:S01]  /*212a0*/  LDL.LU R26, [R1+0x124] ;  /* 0x00012400011a7983 */ /* 0x000ea20000300800 */
[----:B---3--:R-:W-:Y:S02]  /*212b0*/  @!P0 IMAD.MOV.U32 R15, RZ, RZ, R18 ;  /* 0x000000ffff0f8224 */ /* 0x008fe400078e0012 */
[----:B------:R-:W-:Y:S01]  /*212c0*/  @!P0 IMAD.MOV.U32 R14, RZ, RZ, R16 ;  /* 0x000000ffff0e8224 */ /* 0x000fe200078e0010 */
[----:B0-----:R-:W-:Y:S01]  /*212d0*/  PRMT R19, RZ, 0x7610, R19 ;  /* 0x00007610ff137816 */ /* 0x001fe20000000013 */
[----:B------:R-:W3:Y:S04]  /*212e0*/  LDL.LU R28, [R1+0x120] ;  /* 0x00012000011c7983 */ /* 0x000ee80000300800 */
[----:B------:R4:W3:Y:S02]  /*212f0*/  @!P0 LDG.E.U16 R17, [R14.64] ;  /* 0x0000000a0e118981 */ /* 0x0008e4000c1e1500 */
[----:B----4-:R-:W-:-:S02]  /*21300*/  @!P0 IMAD.MOV.U32 R15, RZ, RZ, R11 ;  /* 0x000000ffff0f8224 */ /* 0x010fc400078e000b */
[----:B------:R-:W-:-:S05]  /*21310*/  @!P0 IMAD.MOV.U32 R14, RZ, RZ, R10 ;  /* 0x000000ffff0e8224 */ /* 0x000fca00078e000a */
[----:B------:R-:W4:Y:S04]  /*21320*/  @!P0 LDG.E.U16 R19, [R14.64] ;  /* 0x0000000a0e138981 */ /* 0x000f28000c1e1500 */
[----:B--2---:R0:W-:Y:S04]  /*21330*/  STL [R1+0x1710], R13 ;  /* 0x0017100d01007387 */ /* 0x0041e80000100800 */
[----:B------:R-:W2:Y:S04]  /*21340*/  LDL R18, [R1+0x4cc] ;  /* 0x0004cc0001127983 */ /* 0x000ea80000100800 */
[----:B------:R-:W2:Y:S04]  /*21350*/  LDL R16, [R1+0x4d0] ;  /* 0x0004d00001107983 */ /* 0x000ea80000100800 */
[----:B---3--:R-:W-:Y:S04]  /*21360*/  STL [R1+0x1714], R17 ;  /* 0x0017141101007387 */ /* 0x008fe80000100800 */
[----:B0-----:R-:W3:Y:S04]  /*21370*/  LDL R13, [R1+0x4ac] ;  /* 0x0004ac00010d7983 */ /* 0x001ee80000100800 */
[----:B------:R-:W3:Y:S04]  /*21380*/  LDL R12, [R1+0x4b0] ;  /* 0x0004b000010c7983 */ /* 0x000ee80000100800 */
[----:B----4-:R-:W-:Y:S04]  /*21390*/  STL [R1+0x1718], R19 ;  /* 0x0017181301007387 */ /* 0x010fe80000100800 */
[----:B------:R-:W4:Y:S04]  /*213a0*/  LDL R11, [R1+0x48c] ;  /* 0x00048c00010b7983 */ /* 0x000f280000100800 */
[----:B------:R-:W4:Y:S01]  /*213b0*/  LDL R10, [R1+0x490] ;  /* 0x00049000010a7983 */ /* 0x000f220000100800 */
[----:B------:R-:W-:-:S02]  /*213c0*/  @!P0 IMAD.MOV.U32 R14, RZ, RZ, R0 ;  /* 0x000000ffff0e8224 */ /* 0x000fc400078e0000 */
[----:B------:R-:W-:Y:S01]  /*213d0*/  @!P0 IMAD.MOV.U32 R15, RZ, RZ, R9 ;  /* 0x000000ffff0f8224 */ /* 0x000fe200078e0009 */
[----:B------:R-:W4:Y:S04]  /*213e0*/  LDL R0, [R1+0x470] ;  /* 0x0004700001007983 */ /* 0x000f280000100800 */
[----:B------:R-:W4:Y:S04]  /*213f0*/  LDL R9, [R1+0x46c] ;  /* 0x00046c0001097983 */ /* 0x000f280000100800 */
[----:B------:R0:W-:Y:S04]  /*21400*/  STS.U16 [R22+0x11200], R21 ;  /* 0x0112001516007388 */ /* 0x0001e80000000400 */
[----:B------:R1:W-:Y:S01]  /*21410*/  STS.U16 [R22+0x11a00], R23 ;  /* 0x011a001716007388 */ /* 0x0003e20000000400 */
[----:B0-----:R-:W-:-:S02]  /*21420*/  PRMT R21, RZ, 0x7610, R21 ;  /* 0x00007610ff157816 */ /* 0x001fc40000000015 */
[----:B-1----:R-:W-:-:S04]  /*21430*/  PRMT R23, RZ, 0x7610, R23 ;  /* 0x00007610ff177816 */ /* 0x002fc80000000017 */
[----:B------:R2:W4:Y:S04]  /*21440*/  @!P0 LDG.E.U16 R21, [R14.64] ;  /* 0x0000000a0e158981 */ /* 0x000528000c1e1500 */
[----:B------:R0:W-:Y:S01]  /*21450*/  STS.U16 [R22+0x12200], R25 ;  /* 0x0122001916007388 */ /* 0x0001e20000000400 */
[----:B--2---:R-:W-:Y:S02]  /*21460*/  @!P0 IMAD.MOV.U32 R14, RZ, RZ, R16 ;  /* 0x000000ffff0e8224 */ /* 0x004fe400078e0010 */
[----:B------:R-:W-:Y:S01]  /*21470*/  @!P0 IMAD.MOV.U32 R15, RZ, RZ, R18 ;  /* 0x000000ffff0f8224 */ /* 0x000fe200078e0012 */
[----:B0-----:R-:W-:-:S04]  /*21480*/  PRMT R25, RZ, 0x7610, R25 ;  /* 0x00007610ff197816 */ /* 0x001fc80000000019 */
[----:B------:R3:W2:Y:S01]  /*21490*/  @!P0 LDG.E.U16 R23, [R14.64] ;  /* 0x0000000a0e178981 */ /* 0x0006a2000c1e1500 */
[----:B------:R-:W-:Y:S01]  /*214a0*/  PRMT R27, RZ, 0x7610, R27 ;  /* 0x00007610ff1b7816 */ /* 0x000fe2000000001b */
[----:B---3--:R-:W-:Y:S02]  /*214b0*/  @!P0 IMAD.MOV.U32 R14, RZ, RZ, R12 ;  /* 0x000000ffff0e8224 */ /* 0x008fe400078e000c */
[----:B------:R-:W-:-:S05]  /*214c0*/  @!P0 IMAD.MOV.U32 R15, RZ, RZ, R13 ;  /* 0x000000ffff0f8224 */ /* 0x000fca00078e000d */
[----:B------:R4:W3:Y:S02]  /*214d0*/  @!P0 LDG.E.U16 R25, [R14.64] ;  /* 0x0000000a0e198981 */ /* 0x0008e4000c1e1500 */
[----:B----4-:R-:W-:Y:S02]  /*214e0*/  @!P0 IMAD.MOV.U32 R15, RZ, RZ, R11 ;  /* 0x000000ffff0f8224 */ /* 0x010fe400078e000b */
[----:B------:R-:W-:-:S05]  /*214f0*/  @!P0 IMAD.MOV.U32 R14, RZ, RZ, R10 ;  /* 0x000000ffff0e8224 */ /* 0x000fca00078e000a */
[----:B------:R0:W4:Y:S01]  /*21500*/  @!P0 LDG.E.U16 R27, [R14.64] ;  /* 0x0000000a0e1b8981 */ /* 0x000122000c1e1500 */
[----:B------:R-:W-:Y:S01]  /*21510*/  PRMT R29, RZ, 0x7610, R29 ;  /* 0x00007610ff1d7816 */ /* 0x000fe2000000001d */
[----:B0-----:R-:W-:Y:S02]  /*21520*/  @!P0 IMAD.MOV.U32 R14, RZ, RZ, R0 ;  /* 0x000000ffff0e8224 */ /* 0x001fe400078e0000 */
[----:B------:R-:W-:-:S05]  /*21530*/  @!P0 IMAD.MOV.U32 R15, RZ, RZ, R9 ;  /* 0x000000ffff0f8224 */ /* 0x000fca00078e0009 */
[----:B------:R-:W4:Y:S04]  /*21540*/  @!P0 LDG.E.U16 R29, [R14.64] ;  /* 0x0000000a0e1d8981 */ /* 0x000f28000c1e1500 */
[----:B------:R-:W-:Y:S04]  /*21550*/  STL [R1+0x171c], R21 ;  /* 0x00171c1501007387 */ /* 0x000fe80000100800 */
[----:B------:R-:W-:Y:S04]  /*21560*/  STS.U16 [R22+0x12a00], R26 ;  /* 0x012a001a16007388 */ /* 0x000fe80000000400 */
[----:B--2---:R-:W-:Y:S04]  /*21570*/  STL [R1+0x1720], R23 ;  /* 0x0017201701007387 */ /* 0x004fe80000100800 */
[----:B------:R-:W-:Y:S04]  /*21580*/  STS.U16 [R22+0x13200], R28 ;  /* 0x0132001c16007388 */ /* 0x000fe80000000400 */
[----:B---3--:R-:W-:Y:S04]  /*21590*/  STL [R1+0x1724], R25 ;  /* 0x0017241901007387 */ /* 0x008fe80000100800 */
[----:B----4-:R0:W-:Y:S04]  /*215a0*/  STL [R1+0x1728], R27 ;  /* 0x0017281b01007387 */ /* 0x0101e80000100800 */
[----:B0-----:R-:W2:Y:S04]  /*215b0*/  LDL.LU R27, [R1+0x11c] ;  /* 0x00011c00011b7983 */ /* 0x001ea80000300800 */
[----:B------:R-:W3:Y:S04]  /*215c0*/  LDL.LU R25, [R1+0x10c] ;  /* 0x00010c0001197983 */ /* 0x000ee80000300800 */
        /* <DEDUP_REMOVED lines=48> */
[----:B--2---:R-:W-:Y:S04]  /*218d0*/  STS.U16 [R22+0x13a00], R27 ;  /* 0x013a001b16007388 */ /* 0x004fe80000000400 */
[----:B---3--:R-:W-:Y:S04]  /*218e0*/  STS.U16 [R22+0x14200], R25 ;  /* 0x0142001916007388 */ /* 0x008fe80000000400 */
[----:B----4-:R-:W-:Y:S04]  /*218f0*/  STS.U16 [R22+0x14a00], R23 ;  /* 0x014a001716007388 */ /* 0x010fe80000000400 */
[----:B------:R-:W-:Y:S04]  /*21900*/  STS.U16 [R22+0x15200], R21 ;  /* 0x0152001516007388 */ /* 0x000fe80000000400 */
[----:B------:R-:W-:Y:S04]  /*21910*/  STS.U16 [R22+0x15a00], R19 ;  /* 0x015a001316007388 */ /* 0x000fe80000000400 */
[----:B------:R-:W-:Y:S04]  /*21920*/  STS.U16 [R22+0x16200], R17 ;  /* 0x0162001116007388 */ /* 0x000fe80000000400 */
[----:B------:R0:W-:Y:S04]  /*21930*/  STS.U16 [R22+0x16a00], R24 ;  /* 0x016a001816007388 */ /* 0x0001e80000000400 */
[----:B------:R1:W-:Y:S04]  /*21940*/  STS.U16 [R22+0x17200], R26 ;  /* 0x0172001a16007388 */ /* 0x0003e80000000400 */
[----:B------:R2:W-:Y:S04]  /*21950*/  STS.U16 [R22+0x17a00], R28 ;  /* 0x017a001c16007388 */ /* 0x0005e80000000400 */
[----:B0-----:R-:W3:Y:S04]  /*21960*/  LDL.LU R24, [R1+0x8c] ;  /* 0x00008c0001187983 */ /* 0x001ee80000300800 */
[----:B-1----:R-:W4:Y:S04]  /*21970*/  LDL.LU R26, [R1+0x88] ;  /* 0x00008800011a7983 */ /* 0x002f280000300800 */
[----:B------:R0:W-:Y:S04]  /*21980*/  STS.U16 [R22+0x18200], R0 ;  /* 0x0182000016007388 */ /* 0x0001e80000000400 */
[----:B--2---:R-:W2:Y:S04]  /*21990*/  LDL.LU R28, [R1+0x84] ;  /* 0x00008400011c7983 */ /* 0x004ea80000300800 */
[----:B------:R-:W-:Y:S04]  /*219a0*/  STS.U16 [R22+0x18a00], R13 ;  /* 0x018a000d16007388 */ /* 0x000fe80000000400 */
[----:B0-----:R-:W2:Y:S04]  /*219b0*/  LDL.LU R0, [R1+0x80] ;  /* 0x0000800001007983 */ /* 0x001ea80000300800 */
[----:B------:R-:W-:Y:S04]  /*219c0*/  STS.U16 [R22+0x19200], R12 ;  /* 0x0192000c16007388 */ /* 0x000fe80000000400 */
[----:B------:R-:W3:Y:S04]  /*219d0*/  LDL R15, [R1+0xb2c] ;  /* 0x000b2c00010f7983 */ /* 0x000ee80000100800 */
[----:B------:R-:W-:Y:S04]  /*219e0*/  STS.U16 [R22+0x19a00], R11 ;  /* 0x019a000b16007388 */ /* 0x000fe80000000400 */
[----:B------:R-:W-:Y:S04]  /*219f0*/  STL [R1+0x1650], R8 ;  /* 0x0016500801007387 */ /* 0x000fe80000100800 */
        /* <DEDUP_REMOVED lines=19> */
[----:B------:R0:W-:Y:S04]  /*21b30*/  STL [R1+0x1744], R4 ;  /* 0x0017440401007387 */ /* 0x0001e80000100800 */
[----:B0-----:R-:W2:Y:S04]  /*21b40*/  LDL.LU R4, [R1+0x70] ;  /* 0x0000700001047983 */ /* 0x001ea80000300800 */
[----:B--2---:R0:W-:Y:S04]  /*21b50*/  STL [R1+0x1748], R4 ;  /* 0x0017480401007387 */ /* 0x0041e80000100800 */
[----:B0-----:R-:W2:Y:S04]  /*21b60*/  LDL.LU R4, [R1+0x74] ;  /* 0x0000740001047983 */ /* 0x001ea80000300800 */
[----:B--2---:R0:W-:Y:S04]  /*21b70*/  STL [R1+0x174c], R4 ;  /* 0x00174c0401007387 */ /* 0x0041e80000100800 */
[----:B0-----:R-:W2:Y:S04]  /*21b80*/  LDL.LU R4, [R1+0x78] ;  /* 0x0000780001047983 */ /* 0x001ea80000300800 */
[----:B------:R-:W-:Y:S04]  /*21b90*/  STS.U16 [R22+0x1f200], R3 ;  /* 0x01f2000316007388 */ /* 0x000fe80000000400 */
[----:B--2---:R0:W-:Y:S04]  /*21ba0*/  STL [R1+0x1750], R4 ;  /* 0x0017500401007387 */ /* 0x0041e80000100800 */
[----:B0-----:R-:W2:Y:S04]  /*21bb0*/  LDL.LU R4, [R1+0x7c] ;  /* 0x00007c0001047983 */ /* 0x001ea80000300800 */
[----:B------:R-:W2:Y:S04]  /*21bc0*/  LDL.LU R5, [R1+0x6c] ;  /* 0x00006c0001057983 */ /* 0x000ea80000300800 */
        /* <DEDUP_REMOVED lines=18> */
[----:B------:R0:W-:Y:S04]  /*21cf0*/  STS.U16 [R22+0x1fa00], R2 ;  /* 0x01fa000216007388 */ /* 0x0001e80000000400 */
[----:B------:R-:W2:Y:S04]  /*21d00*/  LDL.LU R20, [R1+0x20] ;  /* 0x0000200001147983 */ /* 0x000ea80000300800 */
[----:B---3--:R1:W-:Y:S04]  /*21d10*/  STS.U16 [R15+0x400], R24 ;  /* 0x000400180f007388 */ /* 0x0083e80000000400 */
[----:B0-----:R-:W3:Y:S04]  /*21d20*/  LDL.LU R22, [R1+0x1c] ;  /* 0x00001c0001167983 */ /* 0x001ee80000300800 */
[----:B----4-:R0:W-:Y:S04]  /*21d30*/  STS.U16 [R15+0xc00], R26 ;  /* 0x000c001a0f007388 */ /* 0x0101e80000000400 */
[----:B-1----:R-:W2:Y:S04]  /*21d40*/  LDL.LU R24, [R1+0x18] ;  /* 0x0000180001187983 */ /* 0x002ea80000300800 */
[----:B------:R1:W-:Y:S04]  /*21d50*/  STS.U16 [R15+0x1400], R28 ;  /* 0x0014001c0f007388 */ /* 0x0003e80000000400 */
[----:B0-----:R-:W3:Y:S04]  /*21d60*/  LDL.LU R26, [R1+0x14] ;  /* 0x00001400011a7983 */ /* 0x001ee80000300800 */
[----:B------:R0:W-:Y:S04]  /*21d70*/  STS.U16 [R15+0x1c00], R0 ;  /* 0x001c00000f007388 */ /* 0x0001e80000000400 */
[----:B-1----:R-:W3:Y:S04]  /*21d80*/  LDL.LU R28, [R1+0x10] ;  /* 0x00001000011c7983 */ /* 0x002ee80000300800 */
[----:B0-----:R-:W3:Y:S04]  /*21d90*/  LDL.LU R0, [R1+0xc] ;  /* 0x00000c0001007983 */ /* 0x001ee80000300800 */
[----:B------:R-:W3:Y:S04]  /*21da0*/  LDL.LU R2, [R1+0x8] ;  /* 0x0000080001027983 */ /* 0x000ee80000300800 */
[----:B------:R-:W3:Y:S04]  /*21db0*/  LDL.LU R3, [R1+0x4] ;  /* 0x0000040001037983 */ /* 0x000ee80000300800 */
[----:B--2---:R0:W-:Y:S04]  /*21dc0*/  STS.U16 [R15+0x2400], R4 ;  /* 0x002400040f007388 */ /* 0x0041e80000000400 */
[----:B0-----:R-:W2:Y:S04]  /*21dd0*/  LDL.LU R4, [R1+0x1750] ;  /* 0x0017500001047983 */ /* 0x001ea80000300800 */
[----:B--2---:R0:W-:Y:S04]  /*21de0*/  STS.U16 [R15+0x2c00], R4 ;  /* 0x002c00040f007388 */ /* 0x0041e80000000400 */
[----:B0-----:R-:W2:Y:S04]  /*21df0*/  LDL.LU R4, [R1+0x174c] ;  /* 0x00174c0001047983 */ /* 0x001ea80000300800 */
[----:B--2---:R0:W-:Y:S04]  /*21e00*/  STS.U16 [R15+0x3400], R4 ;  /* 0x003400040f007388 */ /* 0x0041e80000000400 */
[----:B0-----:R-:W2:Y:S04]  /*21e10*/  LDL.LU R4, [R1+0x1748] ;  /* 0x0017480001047983 */ /* 0x001ea80000300800 */
[----:B--2---:R0:W-:Y:S04]  /*21e20*/  STS.U16 [R15+0x3c00], R4 ;  /* 0x003c00040f007388 */ /* 0x0041e80000000400 */
[----:B------:R1:W-:Y:S04]  /*21e30*/  STS.U16 [R15+0x4400], R5 ;  /* 0x004400050f007388 */ /* 0x0003e80000000400 */
[----:B------:R2:W-:Y:S04]  /*21e40*/  STS.U16 [R15+0x4c00], R6 ;  /* 0x004c00060f007388 */ /* 0x0005e80000000400 */
[----:B0-----:R-:W4:Y:S04]  /*21e50*/  LDL.LU R4, [R1+0x1744] ;  /* 0x0017440001047983 */ /* 0x001f280000300800 */
[----:B-1----:R-:W4:Y:S04]  /*21e60*/  LDL.LU R5, [R1+0x1740] ;  /* 0x0017400001057983 */ /* 0x002f280000300800 */
[----:B------:R0:W-:Y:S04]  /*21e70*/  STS.U16 [R15+0x5400], R7 ;  /* 0x005400070f007388 */ /* 0x0001e80000000400 */
[----:B--2---:R-:W2:Y:S04]  /*21e80*/  LDL.LU R6, [R1+0x173c] ;  /* 0x00173c0001067983 */ /* 0x004ea80000300800 */
[----:B------:R1:W-:Y:S04]  /*21e90*/  STS.U16 [R15+0x5c00], R8 ;  /* 0x005c00080f007388 */ /* 0x0003e80000000400 */
[----:B0-----:R-:W2:Y:S04]  /*21ea0*/  LDL.LU R7, [R1+0x1738] ;  /* 0x0017380001077983 */ /* 0x001ea80000300800 */
[----:B------:R0:W-:Y:S04]  /*21eb0*/  STS.U16 [R15+0x6400], R14 ;  /* 0x0064000e0f007388 */ /* 0x0001e80000000400 */
[----:B-1----:R-:W2:Y:S04]  /*21ec0*/  LDL.LU R8, [R1+0x1734] ;  /* 0x0017340001087983 */ /* 0x002ea80000300800 */
[----:B------:R1:W-:Y:S04]  /*21ed0*/  STS.U16 [R15+0x6c00], R29 ;  /* 0x006c001d0f007388 */ /* 0x0003e80000000400 */
[----:B0-----:R-:W4:Y:S04]  /*21ee0*/  LDL.LU R14, [R1+0x1730] ;  /* 0x00173000010e7983 */ /* 0x001f280000300800 */
[----:B------:R0:W-:Y:S04]  /*21ef0*/  STS.U16 [R15+0x7400], R27 ;  /* 0x0074001b0f007388 */ /* 0x0001e80000000400 */
[----:B-1----:R-:W4:Y:S04]  /*21f00*/  LDL.LU R29, [R1+0x172c] ;  /* 0x00172c00011d7983 */ /* 0x002f280000300800 */
        /* <DEDUP_REMOVED lines=26> */
[----:B---3--:R0:W-:Y:S04]  /*220b0*/  STS.U16 [R15+0xe400], R22 ;  /* 0x00e400160f007388 */ /* 0x0081e80000000400 */
[----:B-1----:R-:W3:Y:S04]  /*220c0*/  LDL.LU R20, [R1+0x16f4] ;  /* 0x0016f40001147983 */ /* 0x002ee80000300800 */
[----:B------:R1:W-:Y:S04]  /*220d0*/  STS.U16 [R15+0xec00], R24 ;  /* 0x00ec00180f007388 */ /* 0x0003e80000000400 */
[----:B0-----:R-:W3:Y:S04]  /*220e0*/  LDL.LU R22, [R1+0x16f0] ;  /* 0x0016f00001167983 */ /* 0x001ee80000300800 */
[----:B------:R0:W-:Y:S04]  /*220f0*/  STS.U16 [R15+0xf400], R26 ;  /* 0x00f4001a0f007388 */ /* 0x0001e80000000400 */
        /* <DEDUP_REMOVED lines=8> */
[----:B-1----:R-:W3:Y:S04]  /*22180*/  LDL R2, [R1+0xb14] ;  /* 0x000b140001027983 */ /* 0x002ee80000100800 */
[----:B0-----:R-:W3:Y:S01]  /*22190*/  LDL R3, [R1+0x338] ;  /* 0x0003380001037983 */ /* 0x001ee20000100800 */
[----:B--2---:R-:W-:-:S06]  /*221a0*/  PRMT R8, RZ, 0x7610, R8 ;  /* 0x00007610ff087816 */ /* 0x004fcc0000000008 */
[----:B---3--:R-:W2:Y:S04]  /*221b0*/  @!P0 LDG.E.U16 R8, [R2.64] ;  /* 0x0000000a02088981 */ /* 0x008ea8000c1e1500 */
[----:B------:R0:W-:Y:S04]  /*221c0*/  STS.U16 [R15+0x11c00], R0 ;  /* 0x011c00000f007388 */ /* 0x0001e80000000400 */
[----:B------:R-:W-:Y:S04]  /*221d0*/  STS.U16 [R15+0x12400], R28 ;  /* 0x0124001c0f007388 */ /* 0x000fe80000000400 */
[----:B------:R-:W-:Y:S04]  /*221e0*/  STS.U16 [R15+0x12c00], R26 ;  /* 0x012c001a0f007388 */ /* 0x000fe80000000400 */
[----:B------:R-:W-:Y:S04]  /*221f0*/  STS.U16 [R15+0x13400], R24 ;  /* 0x013400180f007388 */ /* 0x000fe80000000400 */
[----:B------:R-:W-:Y:S04]  /*22200*/  STS.U16 [R15+0x13c00], R22 ;  /* 0x013c00160f007388 */ /* 0x000fe80000000400 */
[----:B------:R-:W-:Y:S04]  /*22210*/  STS.U16 [R15+0x14400], R20 ;  /* 0x014400140f007388 */ /* 0x000fe80000000400 */
[----:B----4-:R-:W-:Y:S04]  /*22220*/  STS.U16 [R15+0x14c00], R18 ;  /* 0x014c00120f007388 */ /* 0x010fe80000000400 */
[----:B------:R-:W-:Y:S04]  /*22230*/  STS.U16 [R15+0x15400], R16 ;  /* 0x015400100f007388 */ /* 0x000fe80000000400 */
        /* <DEDUP_REMOVED lines=11> */
[----:B0-----:R-:W3:Y:S04]  /*222f0*/  LDL.LU R0, [R1+0x344] ;  /* 0x0003440001007983 */ /* 0x001ee80000300800 */
[----:B------:R0:W-:Y:S04]  /*22300*/  STS.U16 [R15+0x1b400], R29 ;  /* 0x01b4001d0f007388 */ /* 0x0001e80000000400 */
[----:B0-----:R-:W4:Y:S04]  /*22310*/  LDL.LU R15, [R1+0x16dc] ;  /* 0x0016dc00010f7983 */ /* 0x001f280000300800 */
        /* <DEDUP_REMOVED lines=40> */
[----:B----4-:R-:W-:-:S02]  /*225a0*/  PRMT R14, RZ, 0x7610, R14 ;  /* 0x00007610ff0e7816 */ /* 0x010fc4000000000e */
[----:B---3--:R-:W-:-:S04]  /*225b0*/  @!P0 LOP3.LUT R3, R3, R2, RZ, 0x3c, !PT ;  /* 0x0000000203038212 */ /* 0x008fc800078e3cff */
[----:B------:R-:W-:-:S04]  /*225c0*/  @!P0 LOP3.LUT R2, R3, R2, RZ, 0x3c, !PT ;  /* 0x0000000203028212 */ /* 0x000fc800078e3cff */
[----:B------:R-:W-:-:S05]  /*225d0*/  @!P0 LOP3.LUT R3, R3, R2, RZ, 0x3c, !PT ;  /* 0x0000000203038212 */ /* 0x000fca00078e3cff */
[----:B------:R-:W3:Y:S04]  /*225e0*/  @!P0 LDG.E.U16 R14, [R2.64] ;  /* 0x0000000a020e8981 */ /* 0x000ee8000c1e1500 */
[----:B---3--:R0:W-:Y:S04]  /*225f0*/  STL [R1+0xa4], R14 ;  /* 0x0000a40e01007387 */ /* 0x0081e80000100800 */
[----:B0-----:R-:W3:Y:S04]  /*22600*/  LDL.LU R14, [R1+0x16c4] ;  /* 0x0016c400010e7983 */ /* 0x001ee80000300800 */
[----:B------:R-:W4:Y:S04]  /*22610*/  LDL R2, [R1+0xa64] ;  /* 0x000a640001027983 */ /* 0x000f280000100800 */
[----:B------:R-:W4:Y:S01]  /*22620*/  LDL R3, [R1+0xa68] ;  /* 0x000a680001037983 */ /* 0x000f220000100800 */
[----:B--2---:R-:W-:-:S02]  /*22630*/  PRMT R15, RZ, 0x7610, R15 ;  /* 0x00007610ff0f7816 */ /* 0x004fc4000000000f */
[----:B----4-:R-:W-:-:S04]  /*22640*/  @!P0 LOP3.LUT R3, R3, R2, RZ, 0x3c, !PT ;  /* 0x0000000203038212 */ /* 0x010fc800078e3cff */
        /* <DEDUP_REMOVED lines=40> */
[----:B0-----:R-:W2:Y:S01]  /*228d0*/  LDL.LU R15, [R1+0x16b0] ;  /* 0x0016b000010f7983 */ /* 0x001ea20000300800 */
[----:B------:R-:W4:Y:S02]  /*228e0*/  LDL R2, [R1+0x9c4] ;  /* 0x0009c40001027983 */ /* 0x000f240000100800 */
[----:B------:R-:W4:Y:S01]  /*228f0*/  LDL R3, [R1+0x9c8] ;  /* 0x0009c80001037983 */ /* 0x000f220000100800 */
[----:B---3--:R-:W-:-:S02]  /*22900*/  PRMT R14, RZ, 0x7610, R14 ;  /* 0x00007610ff0e7816 */ /* 0x008fc4000000000e */
[----:B----4-:R-:W-:-:S04]  /*22910*/  @!P0 LOP3.LUT R3, R3, R2, RZ, 0x3c, !PT ;  /* 0x0000000203038212 */ /* 0x010fc800078e3cff */
[----:B------:R-:W-:-:S04]  /*22920*/  @!P0 LOP3.LUT R2, R3, R2, RZ, 0x3c, !PT ;  /* 0x0000000203028212 */ /* 0x000fc800078e3cff */
[----:B------:R-:W-:-:S05]  /*22930*/  @!P0 LOP3.LUT R3, R3, R2, RZ, 0x3c, !PT ;  /* 0x0000000203038212 */ /* 0x000fca00078e3cff */
[----:B------:R-:W3:Y:S04]  /*22940*/  @!P0 LDG.E.U16 R14, [R2.64] ;  /* 0x0000000a020e8981 */ /* 0x000ee8000c1e1500 */
[----:B---3--:R0:W-:Y:S04]  /*22950*/  STL [R1+0x8c], R14 ;  /* 0x00008c0e01007387 */ /* 0x0081e80000100800 */
[----:B0-----:R-:W3:Y:S01]  /*22960*/  LDL.LU R14, [R1+0x16ac] ;  /* 0x0016ac00010e7983 */ /* 0x001ee20000300800 */
[----:B------:R-:W4:Y:S02]  /*22970*/  LDL R2, [R1+0x9a4] ;  /* 0x0009a40001027983 */ /* 0x000f240000100800 */
        /* <DEDUP_REMOVED lines=149> */
[----:B------:R0:W2:Y:S04]  /*232d0*/  @!P0 LDG.E.U16 R15, [R2.64] ;  /* 0x0000000a020f8981 */ /* 0x0000a8000c1e1500 */
[----:B0-----:R-:W4:Y:S04]  /*232e0*/  LDL R2, [R1+0x784] ;  /* 0x0007840001027983 */ /* 0x001f280000100800 */
[----:B------:R-:W4:Y:S01]  /*232f0*/  LDL R3, [R1+0x788] ;  /* 0x0007880001037983 */ /* 0x000f220000100800 */
[----:B------:R-:W-:Y:S02]  /*23300*/  PRMT R8, RZ, 0x7610, R8 ;  /* 0x00007610ff087816 */ /* 0x000fe40000000008 */
[----:B----4-:R-:W-:-:S04]  /*23310*/  @!P0 LOP3.LUT R3, R3, R2, RZ, 0x3c, !PT ;  /* 0x0000000203038212 */ /* 0x010fc800078e3cff */
[----:B------:R-:W-:-:S04]  /*23320*/  @!P0 LOP3.LUT R2, R3, R2, RZ, 0x3c, !PT ;  /* 0x0000000203028212 */ /* 0x000fc800078e3cff */
[----:B------:R-:W-:-:S05]  /*23330*/  @!P0 LOP3.LUT R3, R3, R2, RZ, 0x3c, !PT ;  /* 0x0000000203038212 */ /* 0x000fca00078e3cff */
[----:B------:R-:W4:Y:S04]  /*23340*/  @!P0 LDG.E.U16 R8, [R2.64] ;  /* 0x0000000a02088981 */ /* 0x000f28000c1e1500 */
[----:B--2---:R0:W-:Y:S04]  /*23350*/  STL [R1+0x48], R15 ;  /* 0x0000480f01007387 */ /* 0x0041e80000100800 */
[----:B0-----:R-:W2:Y:S04]  /*23360*/  LDL R15, [R1+0x6e8] ;  /* 0x0006e800010f7983 */ /* 0x001ea80000100800 */
[----:B----4-:R0:W-:Y:S04]  /*23370*/  STL [R1+0x44], R8 ;  /* 0x0000440801007387 */ /* 0x0101e80000100800 */
[----:B0-----:R-:W4:Y:S01]  /*23380*/  LDL.LU R8, [R1+0x1668] ;  /* 0x0016680001087983 */ /* 0x001f220000300800 */
[----:B------:R-:W2:Y:S02]  /*23390*/  LDL R2, [R1+0x764] ;  /* 0x0007640001027983 */ /* 0x000ea40000100800 */
[----:B------:R-:W2:Y:S01]  /*233a0*/  LDL R3, [R1+0x768] ;  /* 0x0007680001037983 */ /* 0x000ea20000100800 */
[----:B---3--:R-:W-:-:S02]  /*233b0*/  PRMT R14, RZ, 0x7610, R14 ;  /* 0x00007610ff0e7816 */ /* 0x008fc4000000000e */
[----:B--2---:R-:W-:-:S04]  /*233c0*/  @!P0 LOP3.LUT R3, R3, R2, RZ, 0x3c, !PT ;  /* 0x0000000203038212 */ /* 0x004fc800078e3cff */
[----:B------:R-:W-:-:S04]  /*233d0*/  @!P0 LOP3.LUT R2, R3, R2, RZ, 0x3c, !PT ;  /* 0x0000000203028212 */ /* 0x000fc800078e3cff */
[----:B------:R-:W-:-:S05]  /*233e0*/  @!P0 LOP3.LUT R3, R3, R2, RZ, 0x3c, !PT ;  /* 0x0000000203038212 */ /* 0x000fca00078e3cff */
[----:B------:R-:W2:Y:S04]  /*233f0*/  @!P0 LDG.E.U16 R14, [R2.64] ;  /* 0x0000000a020e8981 */ /* 0x000ea8000c1e1500 */
[----:B--2---:R0:W-:Y:S04]  /*23400*/  STL [R1+0x40], R14 ;  /* 0x0000400e01007387 */ /* 0x0041e80000100800 */
[----:B0-----:R-:W2:Y:S01]  /*23410*/  LDL.LU R14, [R1+0x1664] ;  /* 0x00166400010e7983 */ /* 0x001ea20000300800 */
[----:B------:R-:W3:Y:S02]  /*23420*/  LDL R2, [R1+0x744] ;  /* 0x0007440001027983 */ /* 0x000ee40000100800 */
        /* <DEDUP_REMOVED lines=8> */
[----:B----4-:R-:W-:Y:S02]  /*234b0*/  PRMT R8, RZ, 0x7610, R8 ;  /* 0x00007610ff087816 */ /* 0x010fe40000000008 */
[----:B--2---:R-:W-:-:S04]  /*234c0*/  @!P0 LOP3.LUT R3, R3, R2, RZ, 0x3c, !PT ;  /* 0x0000000203038212 */ /* 0x004fc800078e3cff */
[----:B------:R-:W-:-:S04]  /*234d0*/  @!P0 LOP3.LUT R2, R3, R2, RZ, 0x3c, !PT ;  /* 0x0000000203028212 */ /* 0x000fc800078e3cff */
[----:B------:R-:W-:-:S05]  /*234e0*/  @!P0 LOP3.LUT R3, R3, R2, RZ, 0x3c, !PT ;  /* 0x0000000203038212 */ /* 0x000fca00078e3cff */
[----:B------:R-:W2:Y:S04]  /*234f0*/  @!P0 LDG.E.U16 R8, [R2.64] ;  /* 0x0000000a02088981 */ /* 0x000ea8000c1e1500 */
[----:B---3--:R0:W-:Y:S04]  /*23500*/  STL [R1+0x3c], R13 ;  /* 0x00003c0d01007387 */ /* 0x0081e80000100800 */
[----:B0-----:R-:W3:Y:S04]  /*23510*/  LDL R13, [R1+0x688] ;  /* 0x00068800010d7983 */ /* 0x001ee80000100800 */
[----:B--2---:R0:W-:Y:S04]  /*23520*/  STL [R1+0x38], R8 ;  /* 0x0000380801007387 */ /* 0x0041e80000100800 */
[----:B0-----:R-:W2:Y:S01]  /*23530*/  LDL.LU R8, [R1+0x1660] ;  /* 0x0016600001087983 */ /* 0x001ea20000300800 */
[----:B------:R-:W4:Y:S02]  /*23540*/  LDL R2, [R1+0x704] ;  /* 0x0007040001027983 */ /* 0x000f240000100800 */
[----:B------:R-:W4:Y:S01]  /*23550*/  LDL R3, [R1+0x708] ;  /* 0x0007080001037983 */ /* 0x000f220000100800 */
[----:B------:R-:W-:-:S02]  /*23560*/  PRMT R14, RZ, 0x7610, R14 ;  /* 0x00007610ff0e7816 */ /* 0x000fc4000000000e */
[----:B----4-:R-:W-:-:S04]  /*23570*/  @!P0 LOP3.LUT R3, R3, R2, RZ, 0x3c, !PT ;  /* 0x0000000203038212 */ /* 0x010fc800078e3cff */
[----:B------:R-:W-:-:S04]  /*23580*/  @!P0 LOP3.LUT R2, R3, R2, RZ, 0x3c, !PT ;  /* 0x0000000203028212 */ /* 0x000fc800078e3cff */
[----:B------:R-:W-:-:S05]  /*23590*/  @!P0 LOP3.LUT R3, R3, R2, RZ, 0x3c, !PT ;  /* 0x0000000203038212 */ /* 0x000fca00078e3cff */
[----:B------:R-:W4:Y:S01]  /*235a0*/  @!P0 LDG.E.U16 R14, [R2.64] ;  /* 0x0000000a020e8981 */ /* 0x000f22000c1e1500 */
[----:B--2---:R-:W-:-:S03]  /*235b0*/  PRMT R8, RZ, 0x7610, R8 ;  /* 0x00007610ff087816 */ /* 0x004fc60000000008 */
[----:B----4-:R0:W-:Y:S04]  /*235c0*/  STL [R1+0x34], R14 ;  /* 0x0000340e01007387 */ /* 0x0101e80000100800 */
[----:B0-----:R-:W2:Y:S01]  /*235d0*/  LDL.LU R14, [R1+0x165c] ;  /* 0x00165c00010e7983 */ /* 0x001ea20000300800 */
[----:B------:R-:W4:Y:S02]  /*235e0*/  LDL R3, [R1+0x6e4] ;  /* 0x0006e40001037983 */ /* 0x000f240000100800 */
[----:B------:R-:W-:Y:S02]  /*235f0*/  @!P0 IMAD.MOV.U32 R2, RZ, RZ, R15 ;  /* 0x000000ffff028224 */ /* 0x000fe400078e000f */
[----:B------:R-:W2:Y:S04]  /*23600*/  LDL R15, [R1+0x648] ;  /* 0x00064800010f7983 */ /* 0x000ea80000100800 */
[----:B----4-:R-:W4:Y:S04]  /*23610*/  @!P0 LDG.E.U16 R8, [R2.64] ;  /* 0x0000000a02088981 */ /* 0x010f28000c1e1500 */
[----:B----4-:R0:W-:Y:S04]  /*23620*/  STL [R1+0x30], R8 ;  /* 0x0000300801007387 */ /* 0x0101e80000100800 */
[----:B0-----:R-:W4:Y:S01]  /*23630*/  LDL.LU R8, [R1+0x1658] ;  /* 0x0016580001087983 */ /* 0x001f220000300800 */
[----:B------:R-:W3:Y:S02]  /*23640*/  LDL R2, [R1+0x6c4] ;  /* 0x0006c40001027983 */ /* 0x000ee40000100800 */
        /* <DEDUP_REMOVED lines=8> */
[----:B----4-:R-:W-:Y:S02]  /*236d0*/  PRMT R8, RZ, 0x7610, R8 ;  /* 0x00007610ff087816 */ /* 0x010fe40000000008 */
[----:B---3--:R-:W-:-:S04]  /*236e0*/  @!P0 LOP3.LUT R3, R3, R2, RZ, 0x3c, !PT ;  /* 0x0000000203038212 */ /* 0x008fc800078e3cff */
[----:B------:R-:W-:-:S04]  /*236f0*/  @!P0 LOP3.LUT R2, R3, R2, RZ, 0x3c, !PT ;  /* 0x0000000203028212 */ /* 0x000fc800078e3cff */
[----:B------:R-:W-:-:S05]  /*23700*/  @!P0 LOP3.LUT R3, R3, R2, RZ, 0x3c, !PT ;  /* 0x0000000203038212 */ /* 0x000fca00078e3cff */
[----:B------:R-:W3:Y:S04]  /*23710*/  @!P0 LDG.E.U16 R8, [R2.64] ;  /* 0x0000000a02088981 */ /* 0x000ee8000c1e1500 */
[----:B--2---:R0:W-:Y:S04]  /*23720*/  STL [R1+0x2c], R14 ;  /* 0x00002c0e01007387 */ /* 0x0041e80000100800 */
[----:B0-----:R-:W2:Y:S04]  /*23730*/  LDL R14, [R1+0x628] ;  /* 0x00062800010e7983 */ /* 0x001ea80000100800 */
[----:B---3--:R0:W-:Y:S04]  /*23740*/  STL [R1+0x28], R8 ;  /* 0x0000280801007387 */ /* 0x0081e80000100800 */
[----:B0-----:R-:W3:Y:S01]  /*23750*/  LDL.LU R8, [R1+0x1654] ;  /* 0x0016540001087983 */ /* 0x001ee20000300800 */
[----:B------:R-:W4:Y:S02]  /*23760*/  LDL R3, [R1+0x684] ;  /* 0x0006840001037983 */ /* 0x000f240000100800 */
[----:B------:R-:W-:-:S02]  /*23770*/  @!P0 IMAD.MOV.U32 R2, RZ, RZ, R13 ;  /* 0x000000ffff028224 */ /* 0x000fc400078e000d */
[----:B------:R-:W2:Y:S01]  /*23780*/  LDL R13, [R1+0x608] ;  /* 0x00060800010d7983 */ /* 0x000ea20000100800 */
[----:B---3--:R-:W-:-:S06]  /*23790*/  PRMT R8, RZ, 0x7610, R8 ;  /* 0x00007610ff087816 */ /* 0x008fcc0000000008 */
[----:B----4-:R-:W3:Y:S04]  /*237a0*/  @!P0 LDG.E.U16 R8, [R2.64] ;  /* 0x0000000a02088981 */ /* 0x010ee8000c1e1500 */
[----:B---3--:R0:W-:Y:S04]  /*237b0*/  STL [R1+0x24], R8 ;  /* 0x0000240801007387 */ /* 0x0081e80000100800 */
[----:B0-----:R-:W3:Y:S01]  /*237c0*/  LDL.LU R8, [R1+0x1650] ;  /* 0x0016500001087983 */ /* 0x001ee20000300800 */
[----:B------:R-:W4:Y:S02]  /*237d0*/  LDL R2, [R1+0x664] ;  /* 0x0006640001027983 */ /* 0x000f240000100800 */
[----:B------:R-:W4:Y:S01]  /*237e0*/  LDL R3, [R1+0x668] ;  /* 0x0006680001037983 */ /* 0x000f220000100800 */
[----:B------:R-:W-:-:S02]  /*237f0*/  PRMT R12, RZ, 0x7610, R12 ;  /* 0x00007610ff0c7816 */ /* 0x000fc4000000000c */
[----:B----4-:R-:W-:-:S04]  /*23800*/  @!P0 LOP3.LUT R3, R3, R2, RZ, 0x3c, !PT ;  /* 0x0000000203038212 */ /* 0x010fc800078e3cff */
[----:B------:R-:W-:-:S04]  /*23810*/  @!P0 LOP3.LUT R2, R3, R2, RZ, 0x3c, !PT ;  /* 0x0000000203028212 */ /* 0x000fc800078e3cff */
[----:B------:R-:W-:-:S05]  /*23820*/  @!P0 LOP3.LUT R3, R3, R2, RZ, 0x3c, !PT ;  /* 0x0000000203038212 */ /* 0x000fca00078e3cff */
[----:B------:R0:W4:Y:S04]  /*23830*/  @!P0 LDG.E.U16 R12, [R2.64] ;  /* 0x0000000a020c8981 */ /* 0x000128000c1e1500 */
[----:B0-----:R-:W2:Y:S01]  /*23840*/  LDL R3, [R1+0x644] ;  /* 0x0006440001037983 */ /* 0x001ea20000100800 */
[----:B------:R-:W-:Y:S01]  /*23850*/  PRMT R7, RZ, 0x7610, R7 ;  /* 0x00007610ff077816 */ /* 0x000fe20000000007 */
[----:B------:R-:W-:Y:S02]  /*23860*/  @!P0 IMAD.MOV.U32 R2, RZ, RZ, R15 ;  /* 0x000000ffff028224 */ /* 0x000fe400078e000f */
[----:B----4-:R0:W-:Y:S01]  /*23870*/  STL [R1+0x20], R12 ;  /* 0x0000200c01007387 */ /* 0x0101e20000100800 */
[----:B------:R-:W-:Y:S01]  /*23880*/  PRMT R11, RZ, 0x7610, R11 ;  /* 0x00007610ff0b7816 */ /* 0x000fe2000000000b */
[----:B------:R-:W4:Y:S02]  /*23890*/  LDL R15, [R1+0x5c4] ;  /* 0x0005c400010f7983 */ /* 0x000f240000100800 */
[----:B--2---:R1:W2:Y:S04]  /*238a0*/  @!P0 LDG.E.U16 R7, [R2.64] ;  /* 0x0000000a02078981 */ /* 0x0042a8000c1e1500 */
[----:B0-----:R-:W3:Y:S04]  /*238b0*/  LDL R12, [R1+0x5e8] ;  /* 0x0005e800010c7983 */ /* 0x001ee80000100800 */
[----:B-1----:R-:W3:Y:S01]  /*238c0*/  LDL R3, [R1+0x624] ;  /* 0x0006240001037983 */ /* 0x002ee20000100800 */
[----:B------:R-:W-:-:S03]  /*238d0*/  @!P0 IMAD.MOV.U32 R2, RZ, RZ, R14 ;  /* 0x000000ffff028224 */ /* 0x000fc600078e000e */
[----:B--2---:R0:W-:Y:S01]  /*238e0*/  STL [R1+0x1c], R7 ;  /* 0x00001c0701007387 */ /* 0x0041e20000100800 */
[----:B------:R-:W-:Y:S01]  /*238f0*/  PRMT R9, RZ, 0x7610, R9 ;  /* 0x00007610ff097816 */ /* 0x000fe20000000009 */
[----:B------:R-:W2:Y:S02]  /*23900*/  LDL R14, [R1+0x5a4] ;  /* 0x0005a400010e7983 */ /* 0x000ea40000100800 */
[----:B---3--:R1:W3:Y:S04]  /*23910*/  @!P0 LDG.E.U16 R11, [R2.64] ;  /* 0x0000000a020b8981 */ /* 0x0082e8000c1e1500 */
[----:B0-----:R-:W2:Y:S04]  /*23920*/  LDL R7, [R1+0x5c8] ;  /* 0x0005c80001077983 */ /* 0x001ea80000100800 */
[----:B-1----:R-:W2:Y:S01]  /*23930*/  LDL R3, [R1+0x604] ;  /* 0x0006040001037983 */ /* 0x002ea20000100800 */
[----:B------:R-:W-:-:S03]  /*23940*/  @!P0 IMAD.MOV.U32 R2, RZ, RZ, R13 ;  /* 0x000000ffff028224 */ /* 0x000fc600078e000d */
[----:B---3--:R0:W-:Y:S01]  /*23950*/  STL [R1+0x18], R11 ;  /* 0x0000180b01007387 */ /* 0x0081e20000100800 */
[----:B------:R-:W-:Y:S02]  /*23960*/  PRMT R4, RZ, 0x7610, R4 ;  /* 0x00007610ff047816 */ /* 0x000fe40000000004 */
[----:B------:R-:W-:Y:S02]  /*23970*/  PRMT R6, RZ, 0x7610, R6 ;  /* 0x00007610ff067816 */ /* 0x000fe40000000006 */
[----:B------:R-:W-:Y:S01]  /*23980*/  PRMT R10, RZ, 0x7610, R10 ;  /* 0x00007610ff0a7816 */ /* 0x000fe2000000000a */
[----:B------:R-:W3:Y:S04]  /*23990*/  LDL R13, [R1+0x584] ;  /* 0x00058400010d7983 */ /* 0x000ee80000100800 */
[----:B--2---:R1:W2:Y:S04]  /*239a0*/  @!P0 LDG.E.U16 R9, [R2.64] ;  /* 0x0000000a02098981 */ /* 0x0042a8000c1e1500 */
[----:B0-----:R-:W2:Y:S04]  /*239b0*/  LDL R11, [R1+0x5a8] ;  /* 0x0005a800010b7983 */ /* 0x001ea80000100800 */
[----:B-1----:R-:W2:Y:S01]  /*239c0*/  LDL R3, [R1+0x5e4] ;  /* 0x0005e40001037983 */ /* 0x002ea20000100800 */
[----:B------:R-:W-:-:S05]  /*239d0*/  @!P0 IMAD.MOV.U32 R2, RZ, RZ, R12 ;  /* 0x000000ffff028224 */ /* 0x000fca00078e000c */
[----:B--2---:R0:W2:Y:S02]  /*239e0*/  @!P0 LDG.E.U16 R4, [R2.64] ;  /* 0x0000000a02048981 */ /* 0x0040a4000c1e1500 */
[----:B0-----:R-:W-:Y:S02]  /*239f0*/  @!P0 IMAD.MOV.U32 R2, RZ, RZ, R7 ;  /* 0x000000ffff028224 */ /* 0x001fe400078e0007 */
[----:B----4-:R-:W-:-:S05]  /*23a00*/  @!P0 IMAD.MOV.U32 R3, RZ, RZ, R15 ;  /* 0x000000ffff038224 */ /* 0x010fca00078e000f */
[----:B------:R0:W4:Y:S04]  /*23a10*/  @!P0 LDG.E.U16 R6, [R2.64] ;  /* 0x0000000a02068981 */ /* 0x000128000c1e1500 */
[----:B------:R1:W-:Y:S01]  /*23a20*/  STL [R1+0x14], R9 ;  /* 0x0000140901007387 */ /* 0x0003e20000100800 */
[----:B------:R-:W3:Y:S02]  /*23a30*/  LDL R12, [R1+0x564] ;  /* 0x00056400010c7983 */ /* 0x000ee40000100800 */
[----:B0-----:R-:W-:Y:S02]  /*23a40*/  @!P0 IMAD.MOV.U32 R2, RZ, RZ, R11 ;  /* 0x000000ffff028224 */ /* 0x001fe400078e000b */
[----:B------:R-:W-:Y:S01]  /*23a50*/  @!P0 IMAD.MOV.U32 R3, RZ, RZ, R14 ;  /* 0x000000ffff038224 */ /* 0x000fe200078e000e */
[----:B-1----:R-:W3:Y:S04]  /*23a60*/  LDL R9, [R1+0x588] ;  /* 0x0005880001097983 */ /* 0x002ee80000100800 */
[----:B------:R3:W3:Y:S04]  /*23a70*/  @!P0 LDG.E.U16 R10, [R2.64] ;  /* 0x0000000a020a8981 */ /* 0x0006e8000c1e1500 */
[----:B--2---:R0:W-:Y:S01]  /*23a80*/  STL [R1+0x10], R4 ;  /* 0x0000100401007387 */ /* 0x0041e20000100800 */
[----:B------:R-:W2:Y:S03]  /*23a90*/  LDL R7, [R1+0x544] ;  /* 0x0005440001077983 */ /* 0x000ea60000100800 */
[----:B0-----:R-:W2:Y:S01]  /*23aa0*/  LDL R4, [R1+0x568] ;  /* 0x0005680001047983 */ /* 0x001ea20000100800 */
[----:B------:R-:W-:-:S03]  /*23ab0*/  PRMT R8, RZ, 0x7610, R8 ;  /* 0x00007610ff087816 */ /* 0x000fc60000000008 */
[----:B----4-:R0:W-:Y:S01]  /*23ac0*/  STL [R1+0xc], R6 ;  /* 0x00000c0601007387 */ /* 0x0101e20000100800 */
[----:B------:R-:W4:Y:S02]  /*23ad0*/  LDL R11, [R1+0x524] ;  /* 0x00052400010b7983 */ /* 0x000f240000100800 */
[----:B---3--:R-:W-:Y:S01]  /*23ae0*/  @!P0 IMAD.MOV.U32 R3, RZ, RZ, R13 ;  /* 0x000000ffff038224 */ /* 0x008fe200078e000d */
[----:B0-----:R-:W3:Y:S01]  /*23af0*/  LDL R6, [R1+0x548] ;  /* 0x0005480001067983 */ /* 0x001ee20000100800 */
[----:B------:R-:W-:-:S03]  /*23b00*/  @!P0 IMAD.MOV.U32 R2, RZ, RZ, R9 ;  /* 0x000000ffff028224 */ /* 0x000fc600078e0009 */
[----:B------:R0:W-:Y:S04]  /*23b10*/  STL [R1+0x8], R10 ;  /* 0x0000080a01007387 */ /* 0x0001e80000100800 */
[----:B------:R1:W4:Y:S01]  /*23b20*/  @!P0 LDG.E.U16 R8, [R2.64] ;  /* 0x0000000a02088981 */ /* 0x000322000c1e1500 */
[----:B------:R-:W-:Y:S02]  /*23b30*/  PRMT R5, RZ, 0x7610, R5 ;  /* 0x00007610ff057816 */ /* 0x000fe40000000005 */
[----:B------:R-:W-:Y:S02]  /*23b40*/  PRMT R28, RZ, 0x7610, R28 ;  /* 0x00007610ff1c7816 */ /* 0x000fe4000000001c */
[----:B------:R-:W-:Y:S01]  /*23b50*/  PRMT R26, RZ, 0x7610, R26 ;  /* 0x00007610ff1a7816 */ /* 0x000fe2000000001a */
[----:B------:R-:W4:Y:S04]  /*23b60*/  LDL R9, [R1+0x504] ;  /* 0x0005040001097983 */ /* 0x000f280000100800 */
[----:B0-----:R-:W4:Y:S01]  /*23b70*/  LDL R10, [R1+0x528] ;  /* 0x00052800010a7983 */ /* 0x001f220000100800 */
[----:B-1----:R-:W-:-:S02]  /*23b80*/  @!P0 IMAD.MOV.U32 R3, RZ, RZ, R12 ;  /* 0x000000ffff038224 */ /* 0x002fc400078e000c */
[----:B--2---:R-:W-:-:S05]  /*23b90*/  @!P0 IMAD.MOV.U32 R2, RZ, RZ, R4 ;  /* 0x000000ffff028224 */ /* 0x004fca00078e0004 */
[----:B------:R0:W2:Y:S02]  /*23ba0*/  @!P0 LDG.E.U16 R5, [R2.64] ;  /* 0x0000000a02058981 */ /* 0x0000a4000c1e1500 */
[----:B0-----:R-:W-:Y:S02]  /*23bb0*/  @!P0 IMAD.MOV.U32 R3, RZ, RZ, R7 ;  /* 0x000000ffff038224 */ /* 0x001fe400078e0007 */
[----:B---3--:R-:W-:-:S05]  /*23bc0*/  @!P0 IMAD.MOV.U32 R2, RZ, RZ, R6 ;  /* 0x000000ffff028224 */ /* 0x008fca00078e0006 */
[----:B------:R0:W3:Y:S04]  /*23bd0*/  @!P0 LDG.E.U16 R28, [R2.64] ;  /* 0x0000000a021c8981 */ /* 0x0000e8000c1e1500 */
[----:B----4-:R1:W-:Y:S01]  /*23be0*/  STL [R1+0x4], R8 ;  /* 0x0000040801007387 */ /* 0x0103e20000100800 */
[----:B------:R-:W4:Y:S02]  /*23bf0*/  LDL R4, [R1+0x4e8] ;  /* 0x0004e80001047983 */ /* 0x000f240000100800 */
[----:B0-----:R-:W-:Y:S02]  /*23c00*/  @!P0 IMAD.MOV.U32 R3, RZ, RZ, R11 ;  /* 0x000000ffff038224 */ /* 0x001fe400078e000b */
[----:B------:R-:W-:Y:S01]  /*23c10*/  @!P0 IMAD.MOV.U32 R2, RZ, RZ, R10 ;  /* 0x000000ffff028224 */ /* 0x000fe200078e000a */
[----:B-1----:R-:W4:Y:S04]  /*23c20*/  LDL R8, [R1+0x508] ;  /* 0x0005080001087983 */ /* 0x002f280000100800 */
[----:B------:R0:W4:Y:S04]  /*23c30*/  @!P0 LDG.E.U16 R26, [R2.64] ;  /* 0x0000000a021a8981 */ /* 0x000128000c1e1500 */
[----:B--2---:R1:W-:Y:S01]  /*23c40*/  STL [R1], R5 ;  /* 0x0000000501007387 */ /* 0x0043e20000100800 */
[----:B------:R-:W2:Y:S02]  /*23c50*/  LDL R7, [R1+0x4c4] ;  /* 0x0004c40001077983 */ /* 0x000ea40000100800 */
[----:B------:R-:W2:Y:S01]  /*23c60*/  LDL R6, [R1+0x4c8] ;  /* 0x0004c80001067983 */ /* 0x000ea20000100800 */
[----:B-1----:R-:W2:Y:S01]  /*23c70*/  LDL R5, [R1+0x4e4] ;  /* 0x0004e40001057983 */ /* 0x002ea20000100800 */
[----:B0-----:R-:W-:-:S03]  /*23c80*/  @!P0 IMAD.MOV.U32 R3, RZ, RZ, R9 ;  /* 0x000000ffff038224 */ /* 0x001fc600078e0009 */
[----:B---3--:R-:W-:Y:S01]  /*23c90*/  STL [R1+0x1600], R28 ;  /* 0x0016001c01007387 */ /* 0x008fe20000100800 */
[----:B------:R-:W-:Y:S01]  /*23ca0*/  PRMT R24, RZ, 0x7610, R24 ;  /* 0x00007610ff187816 */ /* 0x000fe20000000018 */
[----:B----4-:R-:W-:Y:S02]  /*23cb0*/  @!P0 IMAD.MOV.U32 R2, RZ, RZ, R8 ;  /* 0x000000ffff028224 */ /* 0x010fe400078e0008 */
[----:B------:R-:W-:Y:S01]  /*23cc0*/  STL [R1+0x1604], R26 ;  /* 0x0016041a01007387 */ /* 0x000fe20000100800 */
[----:B------:R-:W3:Y:S02]  /*23cd0*/  LDL R9, [R1+0x4a4] ;  /* 0x0004a40001097983 */ /* 0x000ee40000100800 */
[----:B------:R-:W4:Y:S01]  /*23ce0*/  LDL R8, [R1+0x4a8] ;  /* 0x0004a80001087983 */ /* 0x000f220000100800 */
[----:B------:R0:W3:Y:S01]  /*23cf0*/  @!P0 LDG.E.U16 R24, [R2.64] ;  /* 0x0000000a02188981 */ /* 0x0000e2000c1e1500 */
[----:B------:R-:W-:Y:S01]  /*23d00*/  PRMT R22, RZ, 0x7610, R22 ;  /* 0x00007610ff167816 */ /* 0x000fe20000000016 */
[----:B0-----:R-:W-:Y:S01]  /*23d10*/  @!P0 IMAD.MOV.U32 R2, RZ, RZ, R4 ;  /* 0x000000ffff028224 */ /* 0x001fe200078e0004 */
[----:B------:R-:W-:Y:S01]  /*23d20*/  PRMT R20, RZ, 0x7610, R20 ;  /* 0x00007610ff147816 */ /* 0x000fe20000000014 */
[----:B--2---:R-:W-:-:S05]  /*23d30*/  @!P0 IMAD.MOV.U32 R3, RZ, RZ, R5 ;  /* 0x000000ffff038224 */ /* 0x004fca00078e0005 */
[----:B------:R0:W2:Y:S02]  /*23d40*/  @!P0 LDG.E.U16 R22, [R2.64] ;  /* 0x0000000a02168981 */ /* 0x0000a4000c1e1500 */
[----:B0-----:R-:W-:Y:S02]  /*23d50*/  @!P0 IMAD.MOV.U32 R2, RZ, RZ, R6 ;  /* 0x000000ffff028224 */ /* 0x001fe400078e0006 */
[----:B------:R-:W-:-:S05]  /*23d60*/  @!P0 IMAD.MOV.U32 R3, RZ, RZ, R7 ;  /* 0x000000ffff038224 */ /* 0x000fca00078e0007 */
[----:B------:R4:W2:Y:S01]  /*23d70*/  @!P0 LDG.E.U16 R20, [R2.64] ;  /* 0x0000000a02148981 */ /* 0x0008a2000c1e1500 */
[----:B------:R-:W-:Y:S01]  /*23d80*/  PRMT R18, RZ, 0x7610, R18 ;  /* 0x00007610ff127816 */ /* 0x000fe20000000012 */
[----:B----4-:R-:W-:Y:S02]  /*23d90*/  @!P0 IMAD.MOV.U32 R2, RZ, RZ, R8 ;  /* 0x000000ffff028224 */ /* 0x010fe400078e0008 */
[----:B---3--:R-:W-:-:S05]  /*23da0*/  @!P0 IMAD.MOV.U32 R3, RZ, RZ, R9 ;  /* 0x000000ffff038224 */ /* 0x008fca00078e0009 */
[----:B------:R0:W3:Y:S04]  /*23db0*/  @!P0 LDG.E.U16 R18, [R2.64] ;  /* 0x0000000a02128981 */ /* 0x0000e8000c1e1500 */
[----:B------:R-:W-:Y:S01]  /*23dc0*/  STL [R1+0x1608], R24 ;  /* 0x0016081801007387 */ /* 0x000fe20000100800 */
[----:B------:R-:W4:Y:S02]  /*23dd0*/  LDL R5, [R1+0x44c] ;  /* 0x00044c0001057983 */ /* 0x000f240000100800 */
[----:B------:R-:W4:Y:S01]  /*23de0*/  LDL R4, [R1+0x450] ;  /* 0x0004500001047983 */ /* 0x000f220000100800 */
[----:B--2---:R-:W-:Y:S01]  /*23df0*/  STL [R1+0x160c], R22 ;  /* 0x00160c1601007387 */ /* 0x004fe20000100800 */
[----:B------:R-:W2:Y:S02]  /*23e00*/  LDL R11, [R1+0x42c] ;  /* 0x00042c00010b7983 */ /* 0x000ea40000100800 */
[----:B------:R-:W2:Y:S02]  /*23e10*/  LDL R10, [R1+0x430] ;  /* 0x00043000010a7983 */ /* 0x000ea40000100800 */
[----:B------:R-:W2:Y:S01]  /*23e20*/  LDL R7, [R1+0x40c] ;  /* 0x00040c0001077983 */ /* 0x000ea20000100800 */
[----:B------:R-:W2:Y:S04]  /*23e30*/  LDL R6, [R1+0x410] ;  /* 0x0004100001067983 */ /* 0x000ea80000100800 */
[----:B------:R1:W-:Y:S01]  /*23e40*/  STL [R1+0x1610], R20 ;  /* 0x0016101401007387 */ /* 0x0003e20000100800 */
[----:B------:R-:W2:Y:S02]  /*23e50*/  LDL R13, [R1+0x3ec] ;  /* 0x0003ec00010d7983 */ /* 0x000ea40000100800 */
[----:B------:R-:W2:Y:S01]  /*23e60*/  LDL R12, [R1+0x3f0] ;  /* 0x0003f000010c7983 */ /* 0x000ea20000100800 */
[----:B0-----:R-:W-:-:S02]  /*23e70*/  PRMT R2, RZ, 0x7610, R2 ;  /* 0x00007610ff027816 */ /* 0x001fc40000000002 */
[----:B------:R-:W-:Y:S01]  /*23e80*/  PRMT R3, RZ, 0x7610, R3 ;  /* 0x00007610ff037816 */ /* 0x000fe20000000003 */
[----:B---3--:R0:W-:Y:S01]  /*23e90*/  STL [R1+0x1614], R18 ;  /* 0x0016141201007387 */ /* 0x0081e20000100800 */
[----:B------:R-:W3:Y:S02]  /*23ea0*/  LDL R9, [R1+0x3cc] ;  /* 0x0003cc0001097983 */ /* 0x000ee40000100800 */
[----:B------:R-:W3:Y:S02]  /*23eb0*/  LDL R8, [R1+0x3d0] ;  /* 0x0003d00001087983 */ /* 0x000ee40000100800 */
[----:B-1----:R-:W3:Y:S01]  /*23ec0*/  LDL R20, [R1+0x3ac] ;  /* 0x0003ac0001147983 */ /* 0x002ee20000100800 */
[----:B----4-:R2:W4:Y:S04]  /*23ed0*/  @!P0 LDG.E.U16 R2, [R4.64] ;  /* 0x0000000a04028981 */ /* 0x010528000c1e1500 */
[----:B------:R-:W3:Y:S04]  /*23ee0*/  LDL R15, [R1+0x36c] ;  /* 0x00036c00010f7983 */ /* 0x000ee80000100800 */
[----:B------:R-:W3:Y:S04]  /*23ef0*/  LDL R14, [R1+0x370] ;  /* 0x00037000010e7983 */ /* 0x000ee80000100800 */
[----:B------:R-:W3:Y:S04]  /*23f00*/  LDL R28, [R1+0x484] ;  /* 0x00048400011c7983 */ /* 0x000ee80000100800 */
[----:B0-----:R-:W3:Y:S04]  /*23f10*/  LDL R18, [R1+0x3b0] ;  /* 0x0003b00001127983 */ /* 0x001ee80000100800 */
[----:B------:R-:W3:Y:S04]  /*23f20*/  LDL R26, [R1+0x488] ;  /* 0x00048800011a7983 */ /* 0x000ee80000100800 */
[----:B------:R-:W3:Y:S04]  /*23f30*/  LDL R24, [R1+0x464] ;  /* 0x0004640001187983 */ /* 0x000ee80000100800 */
[----:B------:R-:W3:Y:S01]  /*23f40*/  LDL R22, [R1+0x468] ;  /* 0x0004680001167983 */ /* 0x000ee20000100800 */
[----:B--2---:R-:W-:-:S02]  /*23f50*/  @!P0 IMAD.MOV.U32 R5, RZ, RZ, R11 ;  /* 0x000000ffff058224 */ /* 0x004fc400078e000b */
[----:B------:R-:W-:Y:S01]  /*23f60*/  @!P0 IMAD.MOV.U32 R4, RZ, RZ, R10 ;  /* 0x000000ffff048224 */ /* 0x000fe200078e000a */
[----:B------:R-:W2:Y:S04]  /*23f70*/  LDL R11, [R1+0x38c] ;  /* 0x00038c00010b7983 */ /* 0x000ea80000100800 */
[----:B------:R-:W2:Y:S04]  /*23f80*/  LDL R10, [R1+0x390] ;  /* 0x00039000010a7983 */ /* 0x000ea80000100800 */
[----:B------:R0:W4:Y:S02]  /*23f90*/  @!P0 LDG.E.U16 R3, [R4.64] ;  /* 0x0000000a04038981 */ /* 0x000124000c1e1500 */
[----:B0-----:R-:W-:-:S06]  /*23fa0*/  PRMT R4, RZ, 0x7610, R4 ;  /* 0x00007610ff047816 */ /* 0x001fcc0000000004 */
[----:B------:R0:W4:Y:S02]  /*23fb0*/  @!P0 LDG.E.U16 R4, [R6.64] ;  /* 0x0000000a06048981 */ /* 0x000124000c1e1500 */
[----:B0-----:R-:W-:Y:S02]  /*23fc0*/  @!P0 IMAD.MOV.U32 R6, RZ, RZ, R12 ;  /* 0x000000ffff068224 */ /* 0x001fe400078e000c */
[----:B------:R-:W-:Y:S01]  /*23fd0*/  @!P0 IMAD.MOV.U32 R7, RZ, RZ, R13 ;  /* 0x000000ffff078224 */ /* 0x000fe200078e000d */
[----:B------:R-:W4:Y:S04]  /*23fe0*/  LDL R12, [R1+0x350] ;  /* 0x00035000010c7983 */ /* 0x000f280000100800 */
[----:B------:R-:W4:Y:S01]  /*23ff0*/  LDL R13, [R1+0x34c] ;  /* 0x00034c00010d7983 */ /* 0x000f220000100800 */
[----:B------:R-:W-:-:S06]  /*24000*/  PRMT R5, RZ, 0x7610, R5 ;  /* 0x00007610ff057816 */ /* 0x000fcc0000000005 */
[----:B------:R0:W4:Y:S02]  /*24010*/  @!P0 LDG.E.U16 R5, [R6.64] ;  /* 0x0000000a06058981 */ /* 0x000124000c1e1500 */
[----:B0-----:R-:W-:Y:S02]  /*24020*/  PRMT R6, RZ, 0x7610, R6 ;  /* 0x00007610ff067816 */ /* 0x001fe40000000006 */
[----:B------:R-:W-:-:S04]  /*24030*/  PRMT R7, RZ, 0x7610, R7 ;  /* 0x00007610ff077816 */ /* 0x000fc80000000007 */
[----:B---3--:R0:W3:Y:S02]  /*24040*/  @!P0 LDG.E.U16 R6, [R8.64] ;  /* 0x0000000a08068981 */ /* 0x0080e4000c1e1500 */
[----:B0-----:R-:W-:Y:S02]  /*24050*/  @!P0 IMAD.MOV.U32 R8, RZ, RZ, R18 ;  /* 0x000000ffff088224 */ /* 0x001fe400078e0012 */
[----:B------:R-:W-:Y:S01]  /*24060*/  @!P0 IMAD.MOV.U32 R9, RZ, RZ, R20 ;  /* 0x000000ffff098224 */ /* 0x000fe200078e0014 */
[----:B------:R-:W-:Y:S01]  /*24070*/  PRMT R16, RZ, 0x7610, R16 ;  /* 0x00007610ff107816 */ /* 0x000fe20000000010 */
[----:B------:R-:W3:Y:S04]  /*24080*/  LDL R20, [R1+0x424] ;  /* 0x0004240001147983 */ /* 0x000ee80000100800 */
[----:B------:R0:W3:Y:S04]  /*24090*/  @!P0 LDG.E.U16 R7, [R8.64] ;  /* 0x0000000a08078981 */ /* 0x0000e8000c1e1500 */
[----:B------:R-:W3:Y:S01]  /*240a0*/  LDL R18, [R1+0x428] ;  /* 0x0004280001127983 */ /* 0x000ee20000100800 */
[----:B0-----:R-:W-:-:S02]  /*240b0*/  PRMT R8, RZ, 0x7610, R8 ;  /* 0x00007610ff087816 */ /* 0x001fc40000000008 */
[----:B------:R-:W-:-:S04]  /*240c0*/  PRMT R9, RZ, 0x7610, R9 ;  /* 0x00007610ff097816 */ /* 0x000fc80000000009 */
[----:B--2---:R0:W2:Y:S02]  /*240d0*/  @!P0 LDG.E.U16 R8, [R10.64] ;  /* 0x0000000a0a088981 */ /* 0x0040a4000c1e1500 */
[----:B0-----:R-:W-:Y:S02]  /*240e0*/  @!P0 IMAD.MOV.U32 R10, RZ, RZ, R14 ;  /* 0x000000ffff0a8224 */ /* 0x001fe400078e000e */
[----:B------:R-:W-:Y:S01]  /*240f0*/  @!P0 IMAD.MOV.U32 R11, RZ, RZ, R15 ;  /* 0x000000ffff0b8224 */ /* 0x000fe200078e000f */
[----:B------:R-:W2:Y:S04]  /*24100*/  LDL R14, [R1+0x448] ;  /* 0x00044800010e7983 */ /* 0x000ea80000100800 */
[----:B------:R-:W2:Y:S04]  /*24110*/  LDL R15, [R1+0x444] ;  /* 0x00044400010f7983 */ /* 0x000ea80000100800 */
[----:B------:R0:W3:Y:S02]  /*24120*/  @!P0 LDG.E.U16 R9, [R10.64] ;  /* 0x0000000a0a098981 */ /* 0x0000e4000c1e1500 */
[----:B0-----:R-:W-:-:S06]  /*24130*/  PRMT R10, RZ, 0x7610, R10 ;  /* 0x00007610ff0a7816 */ /* 0x001fcc000000000a */
[----:B----4-:R0:W4:Y:S02]  /*24140*/  @!P0 LDG.E.U16 R10, [R12.64] ;  /* 0x0000000a0c0a8981 */ /* 0x010124000c1e1500 */
[----:B0-----:R-:W-:Y:S02]  /*24150*/  @!P0 IMAD.MOV.U32 R12, RZ, RZ, R26 ;  /* 0x000000ffff0c8224 */ /* 0x001fe400078e001a */
[----:B------:R-:W-:-:S05]  /*24160*/  @!P0 IMAD.MOV.U32 R13, RZ, RZ, R28 ;  /* 0x000000ffff0d8224 */ /* 0x000fca00078e001c */
[----:B------:R0:W4:Y:S01]  /*24170*/  @!P0 LDG.E.U16 R16, [R12.64] ;  /* 0x0000000a0c108981 */ /* 0x000122000c1e1500 */
[----:B------:R-:W-:Y:S01]  /*24180*/  PRMT R11, RZ, 0x7610, R11 ;  /* 0x00007610ff0b7816 */ /* 0x000fe2000000000b */
[----:B0-----:R-:W-:Y:S02]  /*24190*/  @!P0 IMAD.MOV.U32 R12, RZ, RZ, R22 ;  /* 0x000000ffff0c8224 */ /* 0x001fe400078e0016 */
[----:B------:R-:W-:-:S05]  /*241a0*/  @!P0 IMAD.MOV.U32 R13, RZ, RZ, R24 ;  /* 0x000000ffff0d8224 */ /* 0x000fca00078e0018 */
[----:B------:R0:W4:Y:S02]  /*241b0*/  @!P0 LDG.E.U16 R11, [R12.64] ;  /* 0x0000000a0c0b8981 */ /* 0x000124000c1e1500 */
[----:B0-----:R-:W-:Y:S02]  /*241c0*/  PRMT R12, RZ, 0x7610, R12 ;  /* 0x00007610ff0c7816 */ /* 0x001fe4000000000c */
[----:B------:R-:W-:-:S04]  /*241d0*/  PRMT R13, RZ, 0x7610, R13 ;  /* 0x00007610ff0d7816 */ /* 0x000fc8000000000d */
[----:B--2---:R3:W2:Y:S02]  /*241e0*/  @!P0 LDG.E.U16 R12, [R14.64] ;  /* 0x0000000a0e0c8981 */ /* 0x0046a4000c1e1500 */
[----:B---3--:R-:W-:Y:S02]  /*241f0*/  @!P0 IMAD.MOV.U32 R14, RZ, RZ, R18 ;  /* 0x000000ffff0e8224 */ /* 0x008fe400078e0012 */
[----:B------:R-:W-:-:S05]  /*24200*/  @!P0 IMAD.MOV.U32 R15, RZ, RZ, R20 ;  /* 0x000000ffff0f8224 */ /* 0x000fca00078e0014 */
[----:B------:R-:W3:Y:S04]  /*24210*/  @!P0 LDG.E.U16 R13, [R14.64] ;  /* 0x0000000a0e0d8981 */ /* 0x000ee8000c1e1500 */
[----:B----4-:R0:W-:Y:S04]  /*24220*/  STL [R1+0x1618], R16 ;  /* 0x0016181001007387 */ /* 0x0101e80000100800 */
[----:B0-----:R-:W4:Y:S04]  /*24230*/  LDL R16, [R1+0x408] ;  /* 0x0004080001107983 */ /* 0x001f280000100800 */
[----:B------:R0:W-:Y:S01]  /*24240*/  STL [R1+0x161c], R11 ;  /* 0x00161c0b01007387 */ /* 0x0001e20000100800 */
[----:B------:R-:W4:Y:S02]  /*24250*/  LDL R28, [R1+0x3e4] ;  /* 0x0003e400011c7983 */ /* 0x000f240000100800 */
[----:B------:R-:W4:Y:S01]  /*24260*/  LDL R26, [R1+0x3e8] ;  /* 0x0003e800011a7983 */ /* 0x000f220000100800 */
[----:B0-----:R-:W4:Y:S04]  /*24270*/  LDL R11, [R1+0x404] ;  /* 0x00040400010b7983 */ /* 0x001f280000100800 */
[----:B--2---:R0:W-:Y:S01]  /*24280*/  STL [R1+0x1620], R12 ;  /* 0x0016200c01007387 */ /* 0x0041e20000100800 */
[----:B------:R-:W2:Y:S02]  /*24290*/  LDL R24, [R1+0x3c4] ;  /* 0x0003c40001187983 */ /* 0x000ea40000100800 */
[----:B------:R-:W2:Y:S02]  /*242a0*/  LDL R22, [R1+0x3c8] ;  /* 0x0003c80001167983 */ /* 0x000ea40000100800 */
[----:B------:R-:W2:Y:S01]  /*242b0*/  LDL R20, [R1+0x3a4] ;  /* 0x0003a40001147983 */ /* 0x000ea20000100800 */
[----:B------:R-:W2:Y:S04]  /*242c0*/  LDL R18, [R1+0x3a8] ;  /* 0x0003a80001127983 */ /* 0x000ea80000100800 */
[----:B---3--:R1:W-:Y:S01]  /*242d0*/  STL [R1+0x1624], R13 ;  /* 0x0016240d01007387 */ /* 0x0083e20000100800 */
[----:B------:R-:W-:-:S02]  /*242e0*/  PRMT R17, RZ, 0x7610, R17 ;  /* 0x00007610ff117816 */ /* 0x000fc40000000011 */
[----:B------:R-:W-:Y:S02]  /*242f0*/  PRMT R19, RZ, 0x7610, R19 ;  /* 0x00007610ff137816 */ /* 0x000fe40000000013 */
[----:B------:R-:W-:Y:S02]  /*24300*/  PRMT R21, RZ, 0x7610, R21 ;  /* 0x00007610ff157816 */ /* 0x000fe40000000015 */
[----:B------:R-:W-:Y:S02]  /*24310*/  PRMT R23, RZ, 0x7610, R23 ;  /* 0x00007610ff177816 */ /* 0x000fe40000000017 */
[----:B------:R-:W-:Y:S01]  /*24320*/  PRMT R25, RZ, 0x7610, R25 ;  /* 0x00007610ff197816 */ /* 0x000fe20000000019 */
[----:B0-----:R-:W3:Y:S04]  /*24330*/  LDL R12, [R1+0x364] ;  /* 0x00036400010c7983 */ /* 0x001ee80000100800 */
[----:B-1----:R-:W3:Y:S01]  /*24340*/  LDL R13, [R1+0x388] ;  /* 0x00038800010d7983 */ /* 0x002ee20000100800 */
[----:B----4-:R-:W-:-:S03]  /*24350*/  @!P0 IMAD.MOV.U32 R14, RZ, RZ, R16 ;  /* 0x000000ffff0e8224 */ /* 0x010fc600078e0010 */
[----:B------:R-:W4:Y:S01]  /*24360*/  LDL R16, [R1+0x384] ;  /* 0x0003840001107983 */ /* 0x000f220000100800 */
[----:B------:R-:W-:-:S03]  /*24370*/  @!P0 IMAD.MOV.U32 R15, RZ, RZ, R11 ;  /* 0x000000ffff0f8224 */ /* 0x000fc600078e000b */
[----:B------:R-:W4:Y:S04]  /*24380*/  LDL R11, [R1+0x368] ;  /* 0x00036800010b7983 */ /* 0x000f280000100800 */
[----:B------:R0:W4:Y:S02]  /*24390*/  @!P0 LDG.E.U16 R17, [R14.64] ;  /* 0x0000000a0e118981 */ /* 0x000124000c1e1500 */
[----:B0-----:R-:W-:Y:S02]  /*243a0*/  @!P0 IMAD.MOV.U32 R14, RZ, RZ, R26 ;  /* 0x000000ffff0e8224 */ /* 0x001fe400078e001a */
[----:B------:R-:W-:-:S05]  /*243b0*/  @!P0 IMAD.MOV.U32 R15, RZ, RZ, R28 ;  /* 0x000000ffff0f8224 */ /* 0x000fca00078e001c */
[----:B------:R2:W4:Y:S02]  /*243c0*/  @!P0 LDG.E.U16 R19, [R14.64] ;  /* 0x0000000a0e138981 */ /* 0x000524000c1e1500 */
[----:B--2---:R-:W-:Y:S02]  /*243d0*/  @!P0 IMAD.MOV.U32 R15, RZ, RZ, R24 ;  /* 0x000000ffff0f8224 */ /* 0x004fe400078e0018 */
[----:B------:R-:W-:-:S05]  /*243e0*/  @!P0 IMAD.MOV.U32 R14, RZ, RZ, R22 ;  /* 0x000000ffff0e8224 */ /* 0x000fca00078e0016 */
[----:B------:R0:W2:Y:S02]  /*243f0*/  @!P0 LDG.E.U16 R21, [R14.64] ;  /* 0x0000000a0e158981 */ /* 0x0000a4000c1e1500 */
[----:B0-----:R-:W-:Y:S02]  /*24400*/  @!P0 IMAD.MOV.U32 R14, RZ, RZ, R18 ;  /* 0x000000ffff0e8224 */ /* 0x001fe400078e0012 */
[----:B------:R-:W-:-:S05]  /*24410*/  @!P0 IMAD.MOV.U32 R15, RZ, RZ, R20 ;  /* 0x000000ffff0f8224 */ /* 0x000fca00078e0014 */
[----:B------:R3:W2:Y:S02]  /*24420*/  @!P0 LDG.E.U16 R23, [R14.64] ;  /* 0x0000000a0e178981 */ /* 0x0006a4000c1e1500 */
[----:B---3--:R-:W-:Y:S02]  /*24430*/  @!P0 IMAD.MOV.U32 R14, RZ, RZ, R13 ;  /* 0x000000ffff0e8224 */ /* 0x008fe400078e000d */
[----:B----4-:R-:W-:-:S05]  /*24440*/  @!P0 IMAD.MOV.U32 R15, RZ, RZ, R16 ;  /* 0x000000ffff0f8224 */ /* 0x010fca00078e0010 */
[----:B------:R0:W3:Y:S04]  /*24450*/  @!P0 LDG.E.U16 R25, [R14.64] ;  /* 0x0000000a0e198981 */ /* 0x0000e8000c1e1500 */
[----:B------:R-:W-:Y:S01]  /*24460*/  STL [R1+0x1628], R17 ;  /* 0x0016281101007387 */ /* 0x000fe20000100800 */
[----:B0-----:R-:W-:Y:S02]  /*24470*/  @!P0 IMAD.MOV.U32 R15, RZ, RZ, R12 ;  /* 0x000000ffff0f8224 */ /* 0x001fe400078e000c */
[----:B------:R-:W-:Y:S01]  /*24480*/  @!P0 IMAD.MOV.U32 R14, RZ, RZ, R11 ;  /* 0x000000ffff0e8224 */ /* 0x000fe200078e000b */
[----:B------:R-:W-:-:S06]  /*24490*/  PRMT R27, RZ, 0x7610, R27 ;  /* 0x00007610ff1b7816 */ /* 0x000fcc000000001b */
[----:B------:R0:W4:Y:S04]  /*244a0*/  @!P0 LDG.E.U16 R27, [R14.64] ;  /* 0x0000000a0e1b8981 */ /* 0x000128000c1e1500 */
[----:B------:R-:W-:Y:S04]  /*244b0*/  STL [R1+0x162c], R19 ;  /* 0x00162c1301007387 */ /* 0x000fe80000100800 */
[----:B--2---:R-:W-:Y:S04]  /*244c0*/  STL [R1+0x1630], R21 ;  /* 0x0016301501007387 */ /* 0x004fe80000100800 */
[----:B------:R-:W-:Y:S04]  /*244d0*/  STL [R1+0x1634], R23 ;  /* 0x0016341701007387 */ /* 0x000fe80000100800 */
[----:B---3--:R1:W-:Y:S04]  /*244e0*/  STL [R1+0x1638], R25 ;  /* 0x0016381901007387 */ /* 0x0083e80000100800 */
[----:B-1----:R-:W2:Y:S01]  /*244f0*/  LDL.LU R25, [R1+0xb4] ;  /* 0x0000b40001197983 */ /* 0x002ea20000300800 */
[----:B------:R-:W3:Y:S02]  /*24500*/  LDL.LU R23, [R1+0xb0] ;  /* 0x0000b00001177983 */ /* 0x000ee40000300800 */
[----:B------:R-:W2:Y:S02]  /*24510*/  LDL.LU R21, [R1+0xac] ;  /* 0x0000ac0001157983 */ /* 0x000ea40000300800 */
[----:B------:R-:W2:Y:S01]  /*24520*/  LDL.LU R19, [R1+0xa8] ;  /* 0x0000a80001137983 */ /* 0x000ea20000300800 */
[----:B------:R-:W2:Y:S01]  /*24530*/  LDL.LU R17, [R1+0xa4] ;  /* 0x0000a40001117983 */ /* 0x000ea20000300800 */
[----:B------:R-:W2:Y:S02]  /*24540*/  LDL.LU R13, [R1+0xa0] ;  /* 0x0000a000010d7983 */ /* 0x000ea40000300800 */
        /* <DEDUP_REMOVED lines=9> */
[----:B0-----:R-:W2:Y:S01]  /*245e0*/  LDL R15, [R1+0x348] ;  /* 0x00034800010f7983 */ /* 0x001ea20000100800 */
[----:B------:R-:W-:Y:S01]  /*245f0*/  PRMT R29, RZ, 0x7610, R29 ;  /* 0x00007610ff1d7816 */ /* 0x000fe2000000001d */
[----:B--2---:R-:W-:-:S02]  /*24600*/  @!P0 IMAD.MOV.U32 R14, RZ, RZ, R15 ;  /* 0x000000ffff0e8224 */ /* 0x004fc400078e000f */
[----:B------:R-:W-:-:S05]  /*24610*/  @!P0 IMAD.MOV.U32 R15, RZ, RZ, R0 ;  /* 0x000000ffff0f8224 */ /* 0x000fca00078e0000 */
[----:B------:R-:W2:Y:S04]  /*24620*/  @!P0 LDG.E.U16 R29, [R14.64] ;  /* 0x0000000a0e1d8981 */ /* 0x000ea8000c1e1500 */
[----:B----4-:R0:W-:Y:S04]  /*24630*/  STL [R1+0x163c], R27 ;  /* 0x00163c1b01007387 */ /* 0x0101e80000100800 */
[----:B0-----:R-:W4:Y:S01]  /*24640*/  LDL.LU R27, [R1+0xb8] ;  /* 0x0000b800011b7983 */ /* 0x001f220000300800 */
[----:B------:R0:W-:Y:S03]  /*24650*/  STL [R1+0xbac], R0 ;  /* 0x000bac0001007387 */ /* 0x0001e60000100800 */
[----:B0-----:R-:W3:Y:S04]  /*24660*/  LDL R0, [R1+0xb2c] ;  /* 0x000b2c0001007983 */ /* 0x001ee80000100800 */
[----:B--2---:R0:W-:Y:S01]  /*24670*/  STL [R1+0x1640], R29 ;  /* 0x0016401d01007387 */ /* 0x0041e20000100800 */
[----:B------:R-:W4:Y:S03]  /*24680*/  LDL R15, [R1+0xb28] ;  /* 0x000b2800010f7983 */ /* 0x000f260000100800 */
[----:B0-----:R-:W2:Y:S04]  /*24690*/  LDL.LU R29, [R1+0x6c] ;  /* 0x00006c00011d7983 */ /* 0x001ea80000300800 */
[----:B--2---:R0:W-:Y:S04]  /*246a0*/  STL [R1+0x1644], R29 ;  /* 0x0016441d01007387 */ /* 0x0041e80000100800 */
[----:B0-----:R-:W2:Y:S04]  /*246b0*/  LDL.LU R29, [R1+0x70] ;  /* 0x00007000011d7983 */ /* 0x001ea80000300800 */
[----:B--2---:R0:W-:Y:S04]  /*246c0*/  STL [R1+0x1648], R29 ;  /* 0x0016481d01007387 */ /* 0x0041e80000100800 */
[----:B0-----:R-:W2:Y:S04]  /*246d0*/  LDL.LU R29, [R1+0x74] ;  /* 0x00007400011d7983 */ /* 0x001ea80000300800 */
[----:B---3--:R-:W-:Y:S01]  /*246e0*/  STS.U16 [R0+0x1bc00], R2 ;  /* 0x01bc000200007388 */ /* 0x008fe20000000400 */
[----:B------:R-:W-:Y:S02]  /*246f0*/  STS.U16 [R0+0x1c400], R3 ;  /* 0x01c4000300007388 */ /* 0x000fe40000000400 */
[----:B------:R-:W-:Y:S02]  /*24700*/  STS.U16 [R0+0x1cc00], R4 ;  /* 0x01cc000400007388 */ /* 0x000fe40000000400 */
[----:B------:R-:W-:Y:S01]  /*24710*/  STS.U16 [R0+0x1d400], R5 ;  /* 0x01d4000500007388 */ /* 0x000fe20000000400 */
[----:B------:R-:W-:Y:S01]  /*24720*/  STS.U16 [R0+0x1dc00], R6 ;  /* 0x01dc000600007388 */ /* 0x000fe20000000400 */
[----:B------:R-:W-:Y:S02]  /*24730*/  STS.U16 [R0+0x1e400], R7 ;  /* 0x01e4000700007388 */ /* 0x000fe40000000400 */
[----:B------:R-:W-:Y:S02]  /*24740*/  STS.U16 [R0+0x1ec00], R8 ;  /* 0x01ec000800007388 */ /* 0x000fe40000000400 */
[----:B------:R-:W-:Y:S01]  /*24750*/  STS.U16 [R0+0x1f400], R9 ;  /* 0x01f4000900007388 */ /* 0x000fe20000000400 */
[----:B------:R-:W-:Y:S01]  /*24760*/  STS.U16 [R0+0x1fc00], R10 ;  /* 0x01fc000a00007388 */ /* 0x000fe20000000400 */
[----:B----4-:R-:W-:Y:S02]  /*24770*/  STS.U16 [R15+0x600], R27 ;  /* 0x0006001b0f007388 */ /* 0x010fe40000000400 */
[----:B------:R-:W-:Y:S02]  /*24780*/  STS.U16 [R15+0xe00], R25 ;  /* 0x000e00190f007388 */ /* 0x000fe40000000400 */
[----:B------:R-:W-:Y:S01]  /*24790*/  STS.U16 [R15+0x1600], R23 ;  /* 0x001600170f007388 */ /* 0x000fe20000000400 */
[----:B------:R-:W-:Y:S01]  /*247a0*/  STS.U16 [R15+0x1e00], R21 ;  /* 0x001e00150f007388 */ /* 0x000fe20000000400 */
[----:B------:R-:W-:Y:S02]  /*247b0*/  STS.U16 [R15+0x2600], R19 ;  /* 0x002600130f007388 */ /* 0x000fe40000000400 */
[----:B------:R-:W-:Y:S02]  /*247c0*/  STS.U16 [R15+0x2e00], R17 ;  /* 0x002e00110f007388 */ /* 0x000fe40000000400 */
[----:B------:R-:W-:Y:S01]  /*247d0*/  STS.U16 [R15+0x3600], R13 ;  /* 0x0036000d0f007388 */ /* 0x000fe20000000400 */
[----:B------:R-:W-:Y:S01]  /*247e0*/  STS.U16 [R15+0x3e00], R12 ;  /* 0x003e000c0f007388 */ /* 0x000fe20000000400 */
[----:B------:R-:W-:Y:S03]  /*247f0*/  STS.U16 [R15+0x4600], R11 ;  /* 0x0046000b0f007388 */ /* 0x000fe60000000400 */
[----:B--2---:R0:W-:Y:S04]  /*24800*/  STL [R1+0x164c], R29 ;  /* 0x00164c1d01007387 */ /* 0x0041e80000100800 */
[----:B0-----:R-:W2:Y:S01]  /*24810*/  LDL.LU R29, [R1+0x78] ;  /* 0x00007800011d7983 */ /* 0x001ea20000300800 */
[----:B------:R-:W3:Y:S02]  /*24820*/  LDL.LU R27, [R1+0x68] ;  /* 0x00006800011b7983 */ /* 0x000ee40000300800 */
[----:B------:R-:W4:Y:S02]  /*24830*/  LDL.LU R25, [R1+0x64] ;  /* 0x0000640001197983 */ /* 0x000f240000300800 */
[----:B------:R-:W3:Y:S01]  /*24840*/  LDL.LU R23, [R1+0x60] ;  /* 0x0000600001177983 */ /* 0x000ee20000300800 */
[----:B------:R-:W3:Y:S01]  /*24850*/  LDL.LU R21, [R1+0x5c] ;  /* 0x00005c0001157983 */ /* 0x000ee20000300800 */
[----:B------:R-:W3:Y:S02]  /*24860*/  LDL.LU R19, [R1+0x58] ;  /* 0x0000580001137983 */ /* 0x000ee40000300800 */
[----:B------:R-:W3:Y:S02]  /*24870*/  LDL.LU R17, [R1+0x54] ;  /* 0x0000540001117983 */ /* 0x000ee40000300800 */
[----:B------:R-:W3:Y:S01]  /*24880*/  LDL.LU R13, [R1+0x50] ;  /* 0x00005000010d7983 */ /* 0x000ee20000300800 */
[----:B------:R-:W3:Y:S04]  /*24890*/  LDL.LU R12, [R1+0x4c] ;  /* 0x00004c00010c7983 */ /* 0x000ee80000300800 */
[----:B------:R0:W-:Y:S01]  /*248a0*/  STS.U16 [R15+0x4e00], R16 ;  /* 0x004e00100f007388 */ /* 0x0001e20000000400 */
[----:B------:R-:W3:Y:S02]  /*248b0*/  LDL.LU R11, [R1+0x48] ;  /* 0x00004800010b7983 */ /* 0x000ee40000300800 */
[----:B------:R1:W-:Y:S02]  /*248c0*/  STS.U16 [R15+0x5600], R18 ;  /* 0x005600120f007388 */ /* 0x0003e40000000400 */
[----:B------:R1:W-:Y:S01]  /*248d0*/  STS.U16 [R15+0x5e00], R20 ;  /* 0x005e00140f007388 */ /* 0x0003e20000000400 */
[----:B------:R1:W-:Y:S01]  /*248e0*/  STS.U16 [R15+0x6600], R22 ;  /* 0x006600160f007388 */ /* 0x0003e20000000400 */
[----:B------:R1:W-:Y:S02]  /*248f0*/  STS.U16 [R15+0x6e00], R24 ;  /* 0x006e00180f007388 */ /* 0x0003e40000000400 */
[----:B------:R1:W-:Y:S01]  /*24900*/  STS.U16 [R15+0x7600], R26 ;  /* 0x0076001a0f007388 */ /* 0x0003e20000000400 */
[----:B0-----:R-:W3:Y:S01]  /*24910*/  LDL.LU R16, [R1+0x44] ;  /* 0x0000440001107983 */ /* 0x001ee20000300800 */
[----:B-1----:R-:W3:Y:S03]  /*24920*/  LDL.LU R18, [R1+0x40] ;  /* 0x0000400001127983 */ /* 0x002ee60000300800 */
[----:B------:R-:W3:Y:S04]  /*24930*/  LDL.LU R20, [R1+0x3c] ;  /* 0x00003c0001147983 */ /* 0x000ee80000300800 */
[----:B------:R-:W3:Y:S01]  /*24940*/  LDL.LU R22, [R1+0x38] ;  /* 0x0000380001167983 */ /* 0x000ee20000300800 */
[----:B------:R-:W3:Y:S02]  /*24950*/  LDL.LU R24, [R1+0x34] ;  /* 0x0000340001187983 */ /* 0x000ee40000300800 */
[----:B------:R0:W-:Y:S02]  /*24960*/  STS.U16 [R15+0x7e00], R28 ;  /* 0x007e001c0f007388 */ /* 0x0001e40000000400 */
[----:B------:R-:W3:Y:S01]  /*24970*/  LDL.LU R26, [R1+0x30] ;  /* 0x00003000011a7983 */ /* 0x000ee20000300800 */
[----:B0-----:R-:W3:Y:S01]  /*24980*/  LDL.LU R28, [R1+0x2c] ;  /* 0x00002c00011c7983 */ /* 0x001ee20000300800 */
[----:B------:R-:W3:Y:S02]  /*24990*/  LDL.LU R10, [R1+0x28] ;  /* 0x00002800010a7983 */ /* 0x000ee40000300800 */
[----:B------:R-:W3:Y:S02]  /*249a0*/  LDL.LU R9, [R1+0x24] ;  /* 0x0000240001097983 */ /* 0x000ee40000300800 */
[----:B------:R-:W3:Y:S01]  /*249b0*/  LDL.LU R8, [R1+0x20] ;  /* 0x0000200001087983 */ /* 0x000ee20000300800 */
[----:B------:R-:W3:Y:S01]  /*249c0*/  LDL.LU R7, [R1+0x1c] ;  /* 0x00001c0001077983 */ /* 0x000ee20000300800 */
[----:B------:R-:W3:Y:S02]  /*249d0*/  LDL.LU R6, [R1+0x18] ;  /* 0x0000180001067983 */ /* 0x000ee40000300800 */
[----:B------:R-:W3:Y:S02]  /*249e0*/  LDL.LU R5, [R1+0x14] ;  /* 0x0000140001057983 */ /* 0x000ee40000300800 */
[----:B------:R-:W3:Y:S01]  /*249f0*/  LDL.LU R4, [R1+0x10] ;  /* 0x0000100001047983 */ /* 0x000ee20000300800 */
[----:B------:R-:W3:Y:S01]  /*24a00*/  LDL.LU R3, [R1+0xc] ;  /* 0x00000c0001037983 */ /* 0x000ee20000300800 */
[----:B------:R-:W3:Y:S02]  /*24a10*/  LDL.LU R2, [R1+0x8] ;  /* 0x0000080001027983 */ /* 0x000ee40000300800 */
[----:B------:R-:W3:Y:S02]  /*24a20*/  LDL.LU R14, [R1+0x4] ;  /* 0x00000400010e7983 */ /* 0x000ee40000300800 */
[----:B------:R-:W3:Y:S01]  /*24a30*/  LDL.LU R0, [R1] ;  /* 0x0000000001007983 */ /* 0x000ee20000300800 */
[----:B--2---:R0:W-:Y:S04]  /*24a40*/  STS.U16 [R15+0x8600], R29 ;  /* 0x0086001d0f007388 */ /* 0x0041e80000000400 */
[----:B0-----:R-:W2:Y:S04]  /*24a50*/  LDL.LU R29, [R1+0x164c] ;  /* 0x00164c00011d7983 */ /* 0x001ea80000300800 */
[----:B--2---:R0:W-:Y:S04]  /*24a60*/  STS.U16 [R15+0x8e00], R29 ;  /* 0x008e001d0f007388 */ /* 0x0041e80000000400 */
[----:B0-----:R-:W2:Y:S04]  /*24a70*/  LDL.LU R29, [R1+0x1648] ;  /* 0x00164800011d7983 */ /* 0x001ea80000300800 */
[----:B--2---:R0:W-:Y:S04]  /*24a80*/  STS.U16 [R15+0x9600], R29 ;  /* 0x0096001d0f007388 */ /* 0x0041e80000000400 */
[----:B0-----:R-:W2:Y:S04]  /*24a90*/  LDL.LU R29, [R1+0x1644] ;  /* 0x00164400011d7983 */ /* 0x001ea80000300800 */
[----:B--2---:R0:W-:Y:S01]  /*24aa0*/  STS.U16 [R15+0x9e00], R29 ;  /* 0x009e001d0f007388 */ /* 0x0041e20000000400 */
[----:B---3--:R1:W-:Y:S02]  /*24ab0*/  STS.U16 [R15+0xa600], R27 ;  /* 0x00a6001b0f007388 */ /* 0x0083e40000000400 */
[----:B----4-:R2:W-:Y:S02]  /*24ac0*/  STS.U16 [R15+0xae00], R25 ;  /* 0x00ae00190f007388 */ /* 0x0105e40000000400 */
[----:B------:R3:W-:Y:S01]  /*24ad0*/  STS.U16 [R15+0xb600], R23 ;  /* 0x00b600170f007388 */ /* 0x0007e20000000400 */
[----:B------:R3:W-:Y:S01]  /*24ae0*/  STS.U16 [R15+0xbe00], R21 ;  /* 0x00be00150f007388 */ /* 0x0007e20000000400 */
[----:B------:R3:W-:Y:S03]  /*24af0*/  STS.U16 [R15+0xc600], R19 ;  /* 0x00c600130f007388 */ /* 0x0007e60000000400 */
[----:B0-----:R-:W4:Y:S01]  /*24b00*/  LDL.LU R29, [R1+0x1640] ;  /* 0x00164000011d7983 */ /* 0x001f220000300800 */
[----:B-1----:R-:W4:Y:S02]  /*24b10*/  LDL.LU R27, [R1+0x163c] ;  /* 0x00163c00011b7983 */ /* 0x002f240000300800 */
[----:B--2---:R-:W2:Y:S02]  /*24b20*/  LDL.LU R25, [R1+0x1638] ;  /* 0x0016380001197983 */ /* 0x004ea40000300800 */
[----:B---3--:R-:W3:Y:S01]  /*24b30*/  LDL.LU R23, [R1+0x1634] ;  /* 0x0016340001177983 */ /* 0x008ee20000300800 */
[----:B------:R-:W2:Y:S01]  /*24b40*/  LDL.LU R21, [R1+0x1630] ;  /* 0x0016300001157983 */ /* 0x000ea20000300800 */
[----:B------:R-:W2:Y:S03]  /*24b50*/  LDL.LU R19, [R1+0x162c] ;  /* 0x00162c0001137983 */ /* 0x000ea60000300800 */
[----:B------:R0:W-:Y:S01]  /*24b60*/  STS.U16 [R15+0xce00], R17 ;  /* 0x00ce00110f007388 */ /* 0x0001e20000000400 */
[----:B------:R1:W-:Y:S02]  /*24b70*/  STS.U16 [R15+0xd600], R13 ;  /* 0x00d6000d0f007388 */ /* 0x0003e40000000400 */
[----:B------:R1:W-:Y:S02]  /*24b80*/  STS.U16 [R15+0xde00], R12 ;  /* 0x00de000c0f007388 */ /* 0x0003e40000000400 */
[----:B------:R1:W-:Y:S01]  /*24b90*/  STS.U16 [R15+0xe600], R11 ;  /* 0x00e6000b0f007388 */ /* 0x0003e20000000400 */
[----:B------:R1:W-:Y:S01]  /*24ba0*/  STS.U16 [R15+0xee00], R16 ;  /* 0x00ee00100f007388 */ /* 0x0003e20000000400 */
[----:B------:R1:W-:Y:S03]  /*24bb0*/  STS.U16 [R15+0xf600], R18 ;  /* 0x00f600120f007388 */ /* 0x0003e60000000400 */
[----:B0-----:R-:W2:Y:S01]  /*24bc0*/  LDL.LU R17, [R1+0x1628] ;  /* 0x0016280001117983 */ /* 0x001ea20000300800 */
[----:B-1----:R-:W2:Y:S03]  /*24bd0*/  LDL.LU R13, [R1+0x1624] ;  /* 0x00162400010d7983 */ /* 0x002ea60000300800 */
[----:B------:R-:W2:Y:S01]  /*24be0*/  LDL.LU R12, [R1+0x1620] ;  /* 0x00162000010c7983 */ /* 0x000ea20000300800 */
[----:B------:R-:W2:Y:S03]  /*24bf0*/  LDL.LU R11, [R1+0x161c] ;  /* 0x00161c00010b7983 */ /* 0x000ea60000300800 */
[----:B------:R-:W2:Y:S01]  /*24c00*/  LDL.LU R16, [R1+0x1618] ;  /* 0x0016180001107983 */ /* 0x000ea20000300800 */
[----:B------:R-:W2:Y:S03]  /*24c10*/  LDL.LU R18, [R1+0x1614] ;  /* 0x0016140001127983 */ /* 0x000ea60000300800 */
[----:B------:R0:W-:Y:S01]  /*24c20*/  STS.U16 [R15+0xfe00], R20 ;  /* 0x00fe00140f007388 */ /* 0x0001e20000000400 */
[----:B------:R1:W-:Y:S02]  /*24c30*/  STS.U16 [R15+0x10600], R22 ;  /* 0x010600160f007388 */ /* 0x0003e40000000400 */
[----:B------:R1:W-:Y:S02]  /*24c40*/  STS.U16 [R15+0x10e00], R24 ;  /* 0x010e00180f007388 */ /* 0x0003e40000000400 */
[----:B------:R1:W-:Y:S01]  /*24c50*/  STS.U16 [R15+0x11600], R26 ;  /* 0x0116001a0f007388 */ /* 0x0003e20000000400 */
[----:B------:R1:W-:Y:S04]  /*24c60*/  STS.U16 [R15+0x11e00], R28 ;  /* 0x011e001c0f007388 */ /* 0x0003e80000000400 */
[----:B0-----:R-:W2:Y:S01]  /*24c70*/  LDL.LU R20, [R1+0x1610] ;  /* 0x0016100001147983 */ /* 0x001ea20000300800 */
[----:B-1----:R-:W2:Y:S03]  /*24c80*/  LDL.LU R22, [R1+0x160c] ;  /* 0x00160c0001167983 */ /* 0x002ea60000300800 */
[----:B------:R-:W2:Y:S01]  /*24c90*/  LDL.LU R24, [R1+0x1608] ;  /* 0x0016080001187983 */ /* 0x000ea20000300800 */
[----:B------:R-:W2:Y:S03]  /*24ca0*/  LDL.LU R26, [R1+0x1604] ;  /* 0x00160400011a7983 */ /* 0x000ea60000300800 */
[----:B------:R-:W2:Y:S04]  /*24cb0*/  LDL.LU R28, [R1+0x1600] ;  /* 0x00160000011c7983 */ /* 0x000ea80000300800 */
[----:B------:R-:W-:Y:S01]  /*24cc0*/  STS.U16 [R15+0x12600], R10 ;  /* 0x0126000a0f007388 */ /* 0x000fe20000000400 */
[----:B------:R-:W-:Y:S02]  /*24cd0*/  STS.U16 [R15+0x12e00], R9 ;  /* 0x012e00090f007388 */ /* 0x000fe40000000400 */
[----:B------:R-:W-:Y:S02]  /*24ce0*/  STS.U16 [R15+0x13600], R8 ;  /* 0x013600080f007388 */ /* 0x000fe40000000400 */
[----:B------:R-:W-:Y:S01]  /*24cf0*/  STS.U16 [R15+0x13e00], R7 ;  /* 0x013e00070f007388 */ /* 0x000fe20000000400 */
[----:B------:R-:W-:Y:S01]  /*24d00*/  STS.U16 [R15+0x14600], R6 ;  /* 0x014600060f007388 */ /* 0x000fe20000000400 */
[----:B------:R-:W-:Y:S02]  /*24d10*/  STS.U16 [R15+0x14e00], R5 ;  /* 0x014e00050f007388 */ /* 0x000fe40000000400 */
[----:B------:R-:W-:Y:S02]  /*24d20*/  STS.U16 [R15+0x15600], R4 ;  /* 0x015600040f007388 */ /* 0x000fe40000000400 */
[----:B------:R0:W-:Y:S01]  /*24d30*/  STS.U16 [R15+0x15e00], R3 ;  /* 0x015e00030f007388 */ /* 0x0001e20000000400 */
[----:B------:R-:W-:Y:S01]  /*24d40*/  STS.U16 [R15+0x16600], R2 ;  /* 0x016600020f007388 */ /* 0x000fe20000000400 */
[----:B------:R-:W-:Y:S02]  /*24d50*/  STS.U16 [R15+0x16e00], R14 ;  /* 0x016e000e0f007388 */ /* 0x000fe40000000400 */
[----:B------:R1:W-:Y:S01]  /*24d60*/  STS.U16 [R15+0x17600], R0 ;  /* 0x017600000f007388 */ /* 0x0003e20000000400 */
[----:B0-----:R-:W4:Y:S04]  /*24d70*/  LDL R3, [R1+0x238] ;  /* 0x0002380001037983 */ /* 0x001f280000100800 */
[----:B-1----:R-:W4:Y:S04]  /*24d80*/  LDL R0, [R1+0x230] ;  /* 0x0002300001007983 */ /* 0x002f280000100800 */
[----:B--2---:R-:W-:Y:S01]  /*24d90*/  STS.U16 [R15+0x17e00], R28 ;  /* 0x017e001c0f007388 */ /* 0x004fe20000000400 */
        /* <DEDUP_REMOVED lines=12> */
[----:B---3--:R-:W-:Y:S02]  /*24e60*/  STS.U16 [R15+0x1e600], R23 ;  /* 0x01e600170f007388 */ /* 0x008fe40000000400 */
[----:B------:R-:W-:Y:S02]  /*24e70*/  STS.U16 [R15+0x1ee00], R25 ;  /* 0x01ee00190f007388 */ /* 0x000fe40000000400 */
[----:B----4-:R-:W-:Y:S01]  /*24e80*/  STS.U16 [R15+0x1f600], R27 ;  /* 0x01f6001b0f007388 */ /* 0x010fe20000000400 */
[----:B------:R0:W-:Y:S01]  /*24e90*/  STS.U16 [R15+0x1fe00], R29 ;  /* 0x01fe001d0f007388 */ /* 0x0001e20000000400 */
[----:B------:R-:W-:Y:S06]  /*24ea0*/  BAR.SYNC.DEFER_BLOCKING 0x0 ;  /* 0x0000000000007b1d */ /* 0x000fec0000010000 */
[----:B0-----:R-:W2:Y:S04]  /*24eb0*/  LDL R29, [R1+0x23c] ;  /* 0x00023c00011d7983 */ /* 0x001ea80000100800 */
[----:B------:R-:W0:Y:S04]  /*24ec0*/  LDSM.16.M88.4 R4, [R0] ;  /* 0x000000000004783b */ /* 0x000e280000000200 */
[----:B------:R-:W1:Y:S04]  /*24ed0*/  LDSM.16.M88.4 R12, [R0+0x4000] ;  /* 0x00400000000c783b */ /* 0x000e680000000200 */
[----:B------:R-:W3:Y:S04]  /*24ee0*/  LDSM.16.M88.4 R8, [R0+0x8000] ;  /* 0x008000000008783b */ /* 0x000ee80000000200 */
[----:B------:R-:W-:Y:S04]  /*24ef0*/  LDSM.16.M88.4 R24, [R0+0x10000] ;  /* 0x010000000018783b */ /* 0x000fe80000000200 */
[----:B------:R-:W-:Y:S04]  /*24f00*/  LDSM.16.MT88.4 R16, [R3+0x20000] ;  /* 0x020000000310783b */ /* 0x000fe80000004200 */
[----:B0-----:R-:W-:Y:S01]  /*24f10*/  STL.64 [R1+0xc0], R4 ;  /* 0x0000c00401007387 */ /* 0x001fe20000100a00 */
[----:B------:R-:W-:Y:S02]  /*24f20*/  STL.64 [R1+0xc8], R6 ;  /* 0x0000c80601007387 */ /* 0x000fe40000100a00 */
[----:B------:R-:W0:Y:S04]  /*24f30*/  LDSM.16.M88.4 R4, [R0+0xc000] ;  /* 0x00c000000004783b */ /* 0x000e280000000200 */
[----:B-1----:R-:W-:Y:S01]  /*24f40*/  STL.64 [R1+0xb0], R12 ;  /* 0x0000b00c01007387 */ /* 0x002fe20000100a00 */
[----:B------:R-:W-:Y:S01]  /*24f50*/  STL.64 [R1+0xb8], R14 ;  /* 0x0000b80e01007387 */ /* 0x000fe20000100a00 */
[----:B---3--:R-:W-:Y:S02]  /*24f60*/  STL.64 [R1+0xa0], R8 ;  /* 0x0000a00801007387 */ /* 0x008fe40000100a00 */
[----:B------:R-:W-:Y:S02]  /*24f70*/  STL.64 [R1+0xa8], R10 ;  /* 0x0000a80a01007387 */ /* 0x000fe40000100a00 */
[----:B------:R-:W1:Y:S04]  /*24f80*/  LDSM.16.M88.4 R8, [R0+0x14000] ;  /* 0x014000000008783b */ /* 0x000e680000000200 */
[----:B------:R-:W-:Y:S04]  /*24f90*/  LDSM.16.M88.4 R12, [R0+0x18000] ;  /* 0x01800000000c783b */ /* 0x000fe80000000200 */
[----:B0-----:R-:W-:Y:S01]  /*24fa0*/  STL.64 [R1+0x90], R4 ;  /* 0x0000900401007387 */ /* 0x001fe20000100a00 */
[----:B------:R-:W-:Y:S02]  /*24fb0*/  STL.64 [R1+0x98], R6 ;  /* 0x0000980601007387 */ /* 0x000fe40000100a00 */
[----:B------:R-:W0:Y:S01]  /*24fc0*/  LDSM.16.M88.4 R4, [R0+0x1c000] ;  /* 0x01c000000004783b */ /* 0x000e220000000200 */
[----:B-1----:R-:W-:Y:S03]  /*24fd0*/  STL.64 [R1+0x70], R8 ;  /* 0x0000700801007387 */ /* 0x002fe60000100a00 */
[----:B------:R-:W-:Y:S02]  /*24fe0*/  STL.64 [R1+0x78], R10 ;  /* 0x0000780a01007387 */ /* 0x000fe40000100a00 */
[----:B0-----:R-:W-:Y:S01]  /*24ff0*/  IMAD.MOV.U32 R2, RZ, RZ, R4 ;  /* 0x000000ffff027224 */ /* 0x001fe200078e0004 */
[----:B------:R-:W-:Y:S01]  /*25000*/  STL.64 [R1+0x58], R6 ;  /* 0x0000580601007387 */ /* 0x000fe20000100a00 */
[----:B------:R-:W-:-:S02]  /*25010*/  IMAD.MOV.U32 R0, RZ, RZ, R5 ;  /* 0x000000ffff007224 */ /* 0x000fc400078e0005 */
[----:B------:R-:W-:Y:S04]  /*25020*/  LDSM.16.MT88.4 R4, [R3+0x20400] ;  /* 0x020400000304783b */ /* 0x000fe80000004200 */
[----:B------:R-:W-:Y:S01]  /*25030*/  STL.64 [R1+0x80], R24 ;  /* 0x0000801801007387 */ /* 0x000fe20000100a00 */
[----:B------:R-:W-:Y:S01]  /*25040*/  STL.64 [R1+0x88], R26 ;  /* 0x0000881a01007387 */ /* 0x000fe20000100a00 */
[----:B------:R-:W-:Y:S03]  /*25050*/  STL.64 [R1+0x15d8], R24 ;  /* 0x0015d81801007387 */ /* 0x000fe60000100a00 */
[----:B--2---:R-:W0:Y:S04]  /*25060*/  LDSM.16.MT88.4 R20, [R29+0x20000] ;  /* 0x020000001d14783b */ /* 0x004e280000004200 */
[----:B0-----:R-:W-:Y:S01]  /*25070*/  STL.64 [R1+0x15a0], R22 ;  /* 0x0015a01601007387 */ /* 0x001fe20000100a00 */
[----:B------:R-:W-:Y:S02]  /*25080*/  STL.64 [R1+0x60], R12 ;  /* 0x0000600c01007387 */ /* 0x000fe40000100a00 */
[----:B------:R-:W-:Y:S02]  /*25090*/  STL [R1+0x15b4], R12 ;  /* 0x0015b40c01007387 */ /* 0x000fe40000100800 */
[----:B------:R0:W-:Y:S01]  /*250a0*/  STL [R1+0x15b0], R13 ;  /* 0x0015b00d01007387 */ /* 0x0001e20000100800 */
[----:B------:R1:W-:Y:S04]  /*250b0*/  STL.64 [R1+0x68], R14 ;  /* 0x0000680e01007387 */ /* 0x0003e80000100a00 */
[----:B0-----:R-:W2:Y:S01]  /*250c0*/  LDL.LU.64 R12, [R1+0x290] ;  /* 0x00029000010c7983 */ /* 0x001ea20000300a00 */
[----:B-1----:R-:W2:Y:S03]  /*250d0*/  LDL.LU.64 R14, [R1+0x298] ;  /* 0x00029800010e7983 */ /* 0x002ea60000300a00 */
[----:B------:R-:W-:Y:S01]  /*250e0*/  STL.64 [R1+0x1598], R20 ;  /* 0x0015981401007387 */ /* 0x000fe20000100a00 */
[----:B------:R-:W-:Y:S03]  /*250f0*/  STL [R1+0x1520], R29 ;  /* 0x0015201d01007387 */ /* 0x000fe60000100800 */
[----:B------:R-:W-:Y:S01]  /*25100*/  STL.64 [R1+0x14f8], R6 ;  /* 0x0014f80601007387 */ /* 0x000fe20000100a00 */
[----:B------:R0:W-:Y:S02]  /*25110*/  STL.64 [R1+0x14f0], R4 ;  /* 0x0014f00401007387 */ /* 0x0001e40000100a00 */
[----:B------:R-:W3:Y:S02]  /*25120*/  LDL.LU.64 R8, [R1+0x280] ;  /* 0x0002800001087983 */ /* 0x000ee40000300a00 */
[----:B------:R-:W4:Y:S02]  /*25130*/  LDL.LU.64 R10, [R1+0x288] ;  /* 0x00028800010a7983 */ /* 0x000f240000300a00 */
[----:B0-----:R-:W-:-:S02]  /*25140*/  IMAD.MOV.U32 R4, RZ, RZ, R2 ;  /* 0x000000ffff047224 */ /* 0x001fc400078e0002 */
[----:B------:R-:W-:Y:S01]  /*25150*/  IMAD.MOV.U32 R5, RZ, RZ, R0 ;  /* 0x000000ffff057224 */ /* 0x000fe200078e0000 */
[----:B----4-:R-:W-:Y:S01]  /*25160*/  STL.64 [R1+0x15f8], R10 ;  /* 0x0015f80a01007387 */ /* 0x010fe20000100a00 */
[----:B---3--:R0:W-:Y:S03]  /*25170*/  STL.64 [R1+0x15f0], R8 ;  /* 0x0015f00801007387 */ /* 0x0081e60000100a00 */
[----:B0-----:R-:W2:Y:S01]  /*25180*/  LDL.LU.64 R8, [R1+0xc0] ;  /* 0x0000c00001087983 */ /* 0x001ea20000300a00 */
[----:B------:R0:W-:Y:S03]  /*25190*/  STL.64 [R1+0x15e0], R4 ;  /* 0x0015e00401007387 */ /* 0x0001e60000100a00 */
[----:B0-----:R-:W3:Y:S01]  /*251a0*/  LDL.LU.64 R4, [R1+0xa0] ;  /* 0x0000a00001047983 */ /* 0x001ee20000300a00 */
[----:B--2---:R-:W-:Y:S07]  /*251b0*/  HMMA.16816.F32.BF16 R20, R16, R8, R12 ;  /* 0x000000081014723c */ /* 0x004fee000004180c */
[----:B------:R-:W-:-:S02]  /*251c0*/  IMAD.MOV.U32 R15, RZ, RZ, R8 ;  /* 0x000000ffff0f7224 */ /* 0x000fc400078e0008 */
[----:B------:R-:W-:Y:S01]  /*251d0*/  IMAD.MOV.U32 R14, RZ, RZ, R9 ;  /* 0x000000ffff0e7224 */ /* 0x000fe200078e0009 */
[----:B---3--:R0:W-:Y:S04]  /*251e0*/  STL.64 [R1+0x15e8], R4 ;  /* 0x0015e80401007387 */ /* 0x0081e80000100a00 */
[----:B0-----:R-:W2:Y:S01]  /*251f0*/  LDL.LU.64 R4, [R1+0xb0] ;  /* 0x0000b00001047983 */ /* 0x001ea20000300a00 */
[----:B------:R-:W3:Y:S02]  /*25200*/  LDL.LU.64 R24, [R1+0x90] ;  /* 0x0000900001187983 */ /* 0x000ee40000300a00 */
[----:B------:R-:W2:Y:S02]  /*25210*/  LDL.LU.64 R10, [R1+0x15f8] ;  /* 0x0015f800010a7983 */ /* 0x000ea40000300a00 */
[----:B------:R-:W2:Y:S05]  /*25220*/  LDL.LU.64 R8, [R1+0x15f0] ;  /* 0x0015f00001087983 */ /* 0x000eaa0000300a00 */
[----:B------:R-:W-:-:S02]  /*25230*/  IMAD.MOV.U32 R0, RZ, RZ, R23 ;  /* 0x000000ffff007224 */ /* 0x000fc400078e0017 */
[----:B------:R-:W-:Y:S02]  /*25240*/  IMAD.MOV.U32 R2, RZ, RZ, R22 ;  /* 0x000000ffff027224 */ /* 0x000fe400078e0016 */
[----:B------:R-:W-:Y:S02]  /*25250*/  IMAD.MOV.U32 R28, RZ, RZ, R20 ;  /* 0x000000ffff1c7224 */ /* 0x000fe400078e0014 */
[----:B------:R-:W-:Y:S02]  /*25260*/  IMAD.MOV.U32 R3, RZ, RZ, R21 ;  /* 0x000000ffff037224 */ /* 0x000fe400078e0015 */
[----:B------:R-:W4:Y:S01]  /*25270*/  LDL.LU.64 R20, [R1+0x270] ;  /* 0x0002700001147983 */ /* 0x000f220000300a00 */
[----:B------:R-:W4:Y:S02]  /*25280*/  LDL.LU.64 R22, [R1+0x278] ;  /* 0x0002780001167983 */ /* 0x000f240000300a00 */
[----:B------:R-:W-:Y:S02]  /*25290*/  STL [R1+0x1530], R0 ;  /* 0x0015300001007387 */ /* 0x000fe40000100800 */
[----:B------:R-:W-:Y:S01]  /*252a0*/  STL [R1+0x152c], R2 ;  /* 0x00152c0201007387 */ /* 0x000fe20000100800 */
[----:B------:R-:W-:Y:S01]  /*252b0*/  STL [R1+0x1528], R3 ;  /* 0x0015280301007387 */ /* 0x000fe20000100800 */
[----:B------:R-:W-:Y:S01]  /*252c0*/  STL [R1+0x1524], R28 ;  /* 0x0015241c01007387 */ /* 0x000fe20000100800 */
[----:B--2---:R-:W-:Y:S01]  /*252d0*/  HMMA.16816.F32.BF16 R8, R16, R4, R8 ;  /* 0x000000041008723c */ /* 0x004fe20000041808 */
[----:B------:R-:W-:-:S02]  /*252e0*/  IMAD.MOV.U32 R12, RZ, RZ, R4 ;  /* 0x000000ffff0c7224 */ /* 0x000fc400078e0004 */
[----:B------:R-:W-:Y:S02]  /*252f0*/  IMAD.MOV.U32 R13, RZ, RZ, R5 ;  /* 0x000000ffff0d7224 */ /* 0x000fe400078e0005 */
[----:B------:R-:W4:Y:S11]  /*25300*/  LDL.LU.64 R4, [R1+0x15e8] ;  /* 0x0015e80001047983 */ /* 0x000f360000300a00 */
[----:B------:R-:W-:Y:S07]  /*25310*/  @!UPT UIADD3 URZ, URZ, URZ, URZ ;  /* 0x0000003f3f3ff290 */ /* 0x000fee000fffe03f */
[----:B------:R0:W-:Y:S01]  /*25320*/  STL.64 [R1+0x20], R8 ;  /* 0x0000200801007387 */ /* 0x0001e20000100a00 */
[----:B------:R1:W-:Y:S02]  /*25330*/  STL [R1+0x28], R10 ;  /* 0x0000280a01007387 */ /* 0x0003e40000100800 */
[----:B------:R-:W-:Y:S01]  /*25340*/  IMAD.MOV.U32 R29, RZ, RZ, R11 ;  /* 0x000000ffff1d7224 */ /* 0x000fe200078e000b */
[----:B0-----:R-:W3:Y:S01]  /*25350*/  LDL.LU.64 R8, [R1+0x260] ;  /* 0x0002600001087983 */ /* 0x001ee20000300a00 */
[----:B-1----:R-:W3:Y:S02]  /*25360*/  LDL.LU.64 R10, [R1+0x268] ;  /* 0x00026800010a7983 */ /* 0x002ee40000300a00 */
[----:B------:R-:W-:Y:S02]  /*25370*/  STL.64 [R1+0x15c0], R14 ;  /* 0x0015c00e01007387 */ /* 0x000fe40000100a00 */
[----:B------:R0:W-:Y:S02]  /*25380*/  STL.64 [R1+0x15b8], R12 ;  /* 0x0015b80c01007387 */ /* 0x0001e40000100a00 */
[----:B0-----:R-:W2:Y:S01]  /*25390*/  LDL.LU.64 R12, [R1+0x70] ;  /* 0x00007000010c7983 */ /* 0x001ea20000300a00 */
[----:B------:R-:W2:Y:S03]  /*253a0*/  LDL.64 R14, [R1+0x78] ;  /* 0x00007800010e7983 */ /* 0x000ea60000100a00 */
[----:B--2---:R-:W-:Y:S01]  /*253b0*/  STL.64 [R1+0x15d0], R14 ;  /* 0x0015d00e01007387 */ /* 0x004fe20000100a00 */
[----:B------:R4:W-:Y:S02]  /*253c0*/  STL.64 [R1+0x15c8], R12 ;  /* 0x0015c80c01007387 */ /* 0x0009e40000100a00 */
[----:B----4-:R-:W-:Y:S01]  /*253d0*/  HMMA.16816.F32.BF16 R12, R16, R4, R20 ;  /* 0x00000004100c723c */ /* 0x010fe20000041814 */
[----:B------:R-:W-:Y:S06]  /*253e0*/  STL [R1+0x1534], R29 ;  /* 0x0015341d01007387 */ /* 0x000fec0000100800 */
[----:B------:R-:W-:-:S02]  /*253f0*/  IMAD.MOV.U32 R21, RZ, RZ, R4 ;  /* 0x000000ffff157224 */ /* 0x000fc400078e0004 */
[----:B------:R-:W-:Y:S02]  /*25400*/  IMAD.MOV.U32 R20, RZ, RZ, R5 ;  /* 0x000000ffff147224 */ /* 0x000fe400078e0005 */
[----:B------:R-:W2:Y:S01]  /*25410*/  LDL.LU.64 R4, [R1+0x15e0] ;  /* 0x0015e00001047983 */ /* 0x000ea20000300a00 */
[----:B---3--:R-:W-:Y:S01]  /*25420*/  HMMA.16816.F32.BF16 R8, R16, R24, R8 ;  /* 0x000000181008723c */ /* 0x008fe20000041808 */
[----:B------:R-:W-:-:S11]  /*25430*/  IMAD.MOV.U32 R22, RZ, RZ, R24 ;  /* 0x000000ffff167224 */ /* 0x000fd600078e0018 */
[----:B------:R-:W-:Y:S02]  /*25440*/  IMAD.MOV.U32 R28, RZ, RZ, R13 ;  /* 0x000000ffff1c7224 */ /* 0x000fe400078e000d */
[----:B------:R-:W-:Y:S02]  /*25450*/  IMAD.MOV.U32 R3, RZ, RZ, R12 ;  /* 0x000000ffff037224 */ /* 0x000fe400078e000c */
[----:B------:R-:W-:Y:S02]  /*25460*/  IMAD.MOV.U32 R7, RZ, RZ, R14 ;  /* 0x000000ffff077224 */ /* 0x000fe400078e000e */
[----:B------:R-:W-:Y:S01]  /*25470*/  IMAD.MOV.U32 R6, RZ, RZ, R15 ;  /* 0x000000ffff067224 */ /* 0x000fe200078e000f */
[----:B------:R-:W3:Y:S01]  /*25480*/  LDL.LU.64 R12, [R1+0x250] ;  /* 0x00025000010c7983 */ /* 0x000ee20000300a00 */
[----:B------:R-:W3:Y:S02]  /*25490*/  LDL.LU.64 R14, [R1+0x258] ;  /* 0x00025800010e7983 */ /* 0x000ee40000300a00 */
[----:B------:R-:W-:Y:S02]  /*254a0*/  STL [R1+0x15ac], R28 ;  /* 0x0015ac1c01007387 */ /* 0x000fe40000100800 */
[----:B------:R0:W-:Y:S02]  /*254b0*/  STL [R1+0x15a8], R3 ;  /* 0x0015a80301007387 */ /* 0x0001e40000100800 */
[----:B0-----:R-:W-:-:S02]  /*254c0*/  IMAD.MOV.U32 R3, RZ, RZ, R25 ;  /* 0x000000ffff037224 */ /* 0x001fc400078e0019 */
[----:B------:R-:W3:Y:S01]  /*254d0*/  LDL.LU.64 R24, [R1+0x15d8] ;  /* 0x0015d80001187983 */ /* 0x000ee20000300a00 */
[----:B------:R-:W-:Y:S02]  /*254e0*/  IMAD.MOV.U32 R29, RZ, RZ, R9 ;  /* 0x000000ffff1d7224 */ /* 0x000fe400078e0009 */
[----:B------:R0:W-:Y:S02]  /*254f0*/  STL [R1], R8 ;  /* 0x0000000801007387 */ /* 0x0001e40000100800 */
[----:B------:R-:W-:Y:S02]  /*25500*/  IMAD.MOV.U32 R0, RZ, RZ, R10 ;  /* 0x000000ffff007224 */ /* 0x000fe400078e000a */
[----:B------:R-:W-:Y:S01]  /*25510*/  IMAD.MOV.U32 R2, RZ, RZ, R11 ;  /* 0x000000ffff027224 */ /* 0x000fe200078e000b */
[----:B0-----:R-:W4:Y:S01]  /*25520*/  LDL.LU.64 R8, [R1+0x240] ;  /* 0x0002400001087983 */ /* 0x001f220000300a00 */
[----:B------:R-:W4:Y:S01]  /*25530*/  LDL.LU.64 R10, [R1+0x248] ;  /* 0x00024800010a7983 */ /* 0x000f220000300a00 */
[C---:B---3--:R-:W-:Y:S02]  /*25540*/  HMMA.16816.F32.BF16 R24, R16.reuse, R24, R12 ;  /* 0x000000181018723c */ /* 0x048fe4000004180c */
[----:B------:R-:W3:Y:S01]  /*25550*/  LDL.LU.64 R14, [R1+0x15d0] ;  /* 0x0015d000010e7983 */ /* 0x000ee20000300a00 */
[----:B------:R-:W4:Y:S11]  /*25560*/  LDL.LU.64 R12, [R1+0x15c8] ;  /* 0x0015c800010c7983 */ /* 0x000f360000300a00 */
[----:B------:R-:W-:Y:S09]  /*25570*/  @!UPT UIADD3 URZ, URZ, URZ, URZ ;  /* 0x0000003f3f3ff290 */ /* 0x000ff2000fffe03f */
[----:B------:R0:W-:Y:S01]  /*25580*/  STL.64 [R1+0x1498], R26 ;  /* 0x0014981a01007387 */ /* 0x0001e20000100a00 */
[----:B------:R1:W-:Y:S03]  /*25590*/  STL.64 [R1+0x1490], R24 ;  /* 0x0014901801007387 */ /* 0x0003e60000100a00 */
[----:B0-----:R-:W2:Y:S04]  /*255a0*/  LDL R26, [R1+0x98] ;  /* 0x00009800011a7983 */ /* 0x001ea80000100800 */
[----:B------:R-:W2:Y:S01]  /*255b0*/  LDL R27, [R1+0x9c] ;  /* 0x00009c00011b7983 */ /* 0x000ea20000100800 */
[----:B-1----:R-:W-:Y:S02]  /*255c0*/  IMAD.MOV.U32 R24, RZ, RZ, R22 ;  /* 0x000000ffff187224 */ /* 0x002fe400078e0016 */
[----:B------:R-:W-:Y:S01]  /*255d0*/  IMAD.MOV.U32 R25, RZ, RZ, R3 ;  /* 0x000000ffff197224 */ /* 0x000fe200078e0003 */
[----:B----4-:R-:W-:Y:S01]  /*255e0*/  HMMA.16816.F32.BF16 R8, R16, R12, R8 ;  /* 0x0000000c1008723c */ /* 0x010fe20000041808 */
[----:B------:R-:W-:-:S02]  /*255f0*/  IMAD.MOV.U32 R28, RZ, RZ, R12 ;  /* 0x000000ffff1c7224 */ /* 0x000fc400078e000c */
[----:B------:R-:W-:Y:S01]  /*25600*/  IMAD.MOV.U32 R3, RZ, RZ, R13 ;  /* 0x000000ffff037224 */ /* 0x000fe200078e000d */
[----:B--2---:R-:W-:Y:S01]  /*25610*/  STL.64 [R1+0x1550], R26 ;  /* 0x0015501a01007387 */ /* 0x004fe20000100a00 */
[----:B------:R0:W-:Y:S02]  /*25620*/  STL.64 [R1+0x1548], R24 ;  /* 0x0015481801007387 */ /* 0x0001e40000100a00 */
[----:B0-----:R-:W-:Y:S02]  /*25630*/  IMAD.MOV.U32 R24, RZ, RZ, R21 ;  /* 0x000000ffff187224 */ /* 0x001fe400078e0015 */
[----:B------:R-:W-:Y:S02]  /*25640*/  IMAD.MOV.U32 R25, RZ, RZ, R20 ;  /* 0x000000ffff197224 */ /* 0x000fe400078e0014 */
[----:B------:R-:W2:Y:S01]  /*25650*/  LDL.LU.64 R20, [R1+0x220] ;  /* 0x0002200001147983 */ /* 0x000ea20000300a00 */
[----:B------:R-:W2:Y:S02]  /*25660*/  LDL.LU.64 R22, [R1+0x228] ;  /* 0x0002280001167983 */ /* 0x000ea40000300a00 */
[----:B---3--:R-:W-:-:S02]  /*25670*/  IMAD.MOV.U32 R26, RZ, RZ, R14 ;  /* 0x000000ffff1a7224 */ /* 0x008fc400078e000e */
[----:B------:R-:W-:Y:S01]  /*25680*/  IMAD.MOV.U32 R27, RZ, RZ, R15 ;  /* 0x000000ffff1b7224 */ /* 0x000fe200078e000f */
[----:B------:R0:W-:Y:S01]  /*25690*/  STL.64 [R1+0x1568], R24 ;  /* 0x0015681801007387 */ /* 0x0001e20000100a00 */
[----:B------:R-:W3:Y:S02]  /*256a0*/  LDL.LU.64 R14, [R1+0x15c0] ;  /* 0x0015c000010e7983 */ /* 0x000ee40000300a00 */
[----:B------:R-:W0:Y:S02]  /*256b0*/  LDL.LU.64 R12, [R1+0x15b8] ;  /* 0x0015b800010c7983 */ /* 0x000e240000300a00 */
[----:B0-----:R-:W-:Y:S02]  /*256c0*/  IMAD.MOV.U32 R24, RZ, RZ, R12 ;  /* 0x000000ffff187224 */ /* 0x001fe400078e000c */
[----:B------:R-:W-:Y:S01]  /*256d0*/  IMAD.MOV.U32 R25, RZ, RZ, R13 ;  /* 0x000000ffff197224 */ /* 0x000fe200078e000d */
[----:B------:R-:W2:Y:S01]  /*256e0*/  LDL.LU R12, [R1+0x15b4] ;  /* 0x0015b400010c7983 */ /* 0x000ea20000300800 */
[----:B------:R-:W2:Y:S03]  /*256f0*/  LDL.LU R13, [R1+0x15b0] ;  /* 0x0015b000010d7983 */ /* 0x000ea60000300800 */
[----:B------:R-:W-:Y:S01]  /*25700*/  STL.64 [R1+0x1580], R24 ;  /* 0x0015801801007387 */ /* 0x000fe20000100a00 */
[----:B------:R-:W-:Y:S02]  /*25710*/  STL.64 [R1+0x1488], R10 ;  /* 0x0014880a01007387 */ /* 0x000fe40000100a00 */
[----:B------:R0:W-:Y:S02]  /*25720*/  STL.64 [R1+0x1480], R8 ;  /* 0x0014800801007387 */ /* 0x0001e40000100a00 */
[----:B0-----:R-:W4:Y:S01]  /*25730*/  LDL.LU.64 R8, [R1+0x80] ;  /* 0x0000800001087983 */ /* 0x001f220000300a00 */
[----:B------:R-:W4:Y:S02]  /*25740*/  LDL.LU.64 R10, [R1+0x88] ;  /* 0x00008800010a7983 */ /* 0x000f240000300a00 */
[----:B---3--:R-:W-:-:S02]  /*25750*/  IMAD.MOV.U32 R24, RZ, RZ, R15 ;  /* 0x000000ffff187224 */ /* 0x008fc400078e000f */
[----:B------:R-:W-:Y:S02]  /*25760*/  IMAD.MOV.U32 R25, RZ, RZ, R14 ;  /* 0x000000ffff197224 */ /* 0x000fe400078e000e */
[C---:B--2---:R-:W-:Y:S01]  /*25770*/  HMMA.16816.F32.BF16 R12, R16.reuse, R12, R20 ;  /* 0x0000000c100c723c */ /* 0x044fe20000041814 */
[----:B----4-:R-:W-:Y:S01]  /*25780*/  STL.64 [R1+0x1540], R10 ;  /* 0x0015400a01007387 */ /* 0x010fe20000100a00 */
[----:B------:R0:W-:Y:S02]  /*25790*/  STL.64 [R1+0x1538], R8 ;  /* 0x0015380801007387 */ /* 0x0001e40000100a00 */
[----:B------:R-:W2:Y:S02]  /*257a0*/  LDL.LU.64 R20, [R1+0x210] ;  /* 0x0002100001147983 */ /* 0x000ea40000300a00 */
[----:B------:R-:W2:Y:S01]  /*257b0*/  LDL.LU.64 R22, [R1+0x218] ;  /* 0x0002180001167983 */ /* 0x000ea20000300a00 */
[----:B0-----:R-:W3:Y:S01]  /*257c0*/  LDL.LU.64 R8, [R1+0x1d0] ;  /* 0x0001d00001087983 */ /* 0x001ee20000300a00 */
[----:B------:R-:W4:Y:S03]  /*257d0*/  LDL.LU.64 R10, [R1+0x1d8] ;  /* 0x0001d800010a7983 */ /* 0x000f260000300a00 */
[----:B----4-:R-:W-:Y:S01]  /*257e0*/  STL.64 [R1+0x1560], R10 ;  /* 0x0015600a01007387 */ /* 0x010fe20000100a00 */
[----:B---3--:R0:W-:Y:S03]  /*257f0*/  STL.64 [R1+0x1558], R8 ;  /* 0x0015580801007387 */ /* 0x0081e60000100a00 */
[----:B0-----:R-:W3:Y:S01]  /*25800*/  LDL.LU.64 R8, [R1+0x1e0] ;  /* 0x0001e00001087983 */ /* 0x001ee20000300a00 */
[----:B------:R-:W4:Y:S03]  /*25810*/  LDL.LU.64 R10, [R1+0x1e8] ;  /* 0x0001e800010a7983 */ /* 0x000f260000300a00 */
[----:B----4-:R-:W-:Y:S01]  /*25820*/  STL.64 [R1+0x1578], R10 ;  /* 0x0015780a01007387 */ /* 0x010fe20000100a00 */
[----:B---3--:R0:W-:Y:S03]  /*25830*/  STL.64 [R1+0x1570], R8 ;  /* 0x0015700801007387 */ /* 0x0081e60000100a00 */
[----:B0-----:R-:W3:Y:S01]  /*25840*/  LDL.LU.64 R8, [R1+0x1f0] ;  /* 0x0001f00001087983 */ /* 0x001ee20000300a00 */
[----:B------:R-:W4:Y:S01]  /*25850*/  LDL.LU.64 R10, [R1+0x1f8] ;  /* 0x0001f800010a7983 */ /* 0x000f220000300a00 */
[----:B--2---:R-:W-:Y:S02]  /*25860*/  HMMA.16816.F32.BF16 R16, R16, R4, R20 ;  /* 0x000000041010723c */ /* 0x004fe40000041814 */
[----:B----4-:R-:W-:Y:S01]  /*25870*/  STL.64 [R1+0x1590], R10 ;  /* 0x0015900a01007387 */ /* 0x010fe20000100a00 */
[----:B---3--:R0:W-:Y:S03]  /*25880*/  STL.64 [R1+0x1588], R8 ;  /* 0x0015880801007387 */ /* 0x0081e60000100a00 */
[----:B0-----:R-:W2:Y:S01]  /*25890*/  LDL.LU.64 R8, [R1+0x200] ;  /* 0x0002000001087983 */ /* 0x001ea20000300a00 */
[----:B------:R-:W2:Y:S02]  /*258a0*/  LDL.LU.64 R10, [R1+0x208] ;  /* 0x00020800010a7983 */ /* 0x000ea40000300a00 */
[----:B------:R-:W-:Y:S02]  /*258b0*/  STL.64 [R1+0x1478], R14 ;  /* 0x0014780e01007387 */ /* 0x000fe40000100a00 */
[----:B------:R0:W-:Y:S02]  /*258c0*/  STL.64 [R1+0x1470], R12 ;  /* 0x0014700c01007387 */ /* 0x0001e40000100a00 */
[----:B0-----:R-:W-:-:S02]  /*258d0*/  IMAD.MOV.U32 R12, RZ, RZ, R28 ;  /* 0x000000ffff0c7224 */ /* 0x001fc400078e001c */
[----:B------:R-:W-:Y:S01]  /*258e0*/  IMAD.MOV.U32 R13, RZ, RZ, R3 ;  /* 0x000000ffff0d7224 */ /* 0x000fe200078e0003 */
[----:B------:R-:W3:Y:S01]  /*258f0*/  LDL.LU R28, [R1+0x15ac] ;  /* 0x0015ac00011c7983 */ /* 0x000ee20000300800 */
[----:B------:R-:W4:Y:S02]  /*25900*/  LDL.LU R3, [R1+0x15a8] ;  /* 0x0015a80001037983 */ /* 0x000f240000300800 */
[----:B------:R-:W2:Y:S02]  /*25910*/  LDL.LU.64 R22, [R1+0x15a0] ;  /* 0x0015a00001167983 */ /* 0x000ea40000300a00 */
[----:B------:R-:W2:Y:S01]  /*25920*/  LDL.LU.64 R20, [R1+0x1598] ;  /* 0x0015980001147983 */ /* 0x000ea20000300a00 */
[----:B------:R-:W-:Y:S01]  /*25930*/  STL.64 [R1+0x1508], R4 ;  /* 0x0015080401007387 */ /* 0x000fe20000100a00 */
[----:B------:R-:W-:Y:S02]  /*25940*/  STL.64 [R1+0x1468], R18 ;  /* 0x0014681201007387 */ /* 0x000fe40000100a00 */
[----:B------:R0:W-:Y:S02]  /*25950*/  STL.64 [R1+0x1460], R16 ;  /* 0x0014601001007387 */ /* 0x0001e40000100a00 */
[----:B0-----:R-:W3:Y:S01]  /*25960*/  LDL.LU.64 R16, [R1+0x60] ;  /* 0x0000600001107983 */ /* 0x001ee20000300a00 */
[----:B------:R-:W3:Y:S02]  /*25970*/  LDL.64 R18, [R1+0x68] ;  /* 0x0000680001127983 */ /* 0x000ee40000100a00 */
[----:B------:R-:W-:-:S02]  /*25980*/  IMAD.MOV.U32 R14, RZ, RZ, R26 ;  /* 0x000000ffff0e7224 */ /* 0x000fc400078e001a */
[----:B------:R-:W-:Y:S02]  /*25990*/  IMAD.MOV.U32 R15, RZ, RZ, R27 ;  /* 0x000000ffff0f7224 */ /* 0x000fe400078e001b */
[C---:B--2---:R-:W-:Y:S01]  /*259a0*/  HMMA.16816.F32.BF16 R24, R20.reuse, R24, R8 ;  /* 0x000000181418723c */ /* 0x044fe20000041808 */
[----:B---3--:R-:W-:Y:S01]  /*259b0*/  STL.64 [R1+0x1518], R18 ;  /* 0x0015181201007387 */ /* 0x008fe20000100a00 */
[----:B------:R0:W-:Y:S03]  /*259c0*/  STL.64 [R1+0x1510], R16 ;  /* 0x0015101001007387 */ /* 0x0001e60000100a00 */
[----:B0-----:R-:W2:Y:S01]  /*259d0*/  LDL.LU.64 R16, [R1+0x1c0] ;  /* 0x0001c00001107983 */ /* 0x001ea20000300a00 */
[----:B------:R-:W2:Y:S02]  /*259e0*/  LDL.LU.64 R18, [R1+0x1c8] ;  /* 0x0001c80001127983 */ /* 0x000ea40000300a00 */
[----:B------:R-:W3:Y:S02]  /*259f0*/  LDL.LU.64 R10, [R1+0x1590] ;  /* 0x00159000010a7983 */ /* 0x000ee40000300a00 */
[----:B------:R-:W3:Y:S11]  /*25a00*/  LDL.LU.64 R8, [R1+0x1588] ;  /* 0x0015880001087983 */ /* 0x000ef60000300a00 */
[----:B------:R-:W-:Y:S02]  /*25a10*/  @!UPT UIADD3 URZ, URZ, URZ, URZ ;  /* 0x0000003f3f3ff290 */ /* 0x000fe4000fffe03f */
[----:B------:R0:W-:Y:S01]  /*25a20*/  STL.64 [R1+0x100], R24 ;  /* 0x0001001801007387 */ /* 0x0001e20000100a00 */
[----:B------:R3:W-:Y:S03]  /*25a30*/  STL.64 [R1+0x108], R26 ;  /* 0x0001081a01007387 */ /* 0x0007e60000100a00 */
[----:B0-----:R-:W3:Y:S02]  /*25a40*/  LDL.LU.64 R24, [R1+0x1580] ;  /* 0x0015800001187983 */ /* 0x001ee40000300a00 */
[C---:B---3--:R-:W-:Y:S02]  /*25a50*/  HMMA.16816.F32.BF16 R24, R20.reuse, R24, R8 ;  /* 0x000000181418723c */ /* 0x048fe40000041808 */
[----:B------:R-:W3:Y:S01]  /*25a60*/  LDL.LU.64 R10, [R1+0x1578] ;  /* 0x00157800010a7983 */ /* 0x000ee20000300a00 */
[----:B------:R-:W3:Y:S11]  /*25a70*/  LDL.LU.64 R8, [R1+0x1570] ;  /* 0x0015700001087983 */ /* 0x000ef60000300a00 */
[----:B------:R-:W-:Y:S09]  /*25a80*/  @!UPT UIADD3 URZ, URZ, URZ, URZ ;  /* 0x0000003f3f3ff290 */ /* 0x000ff2000fffe03f */
[----:B------:R0:W-:Y:S01]  /*25a90*/  STL.64 [R1+0xf0], R24 ;  /* 0x0000f01801007387 */ /* 0x0001e20000100a00 */
[----:B------:R3:W-:Y:S03]  /*25aa0*/  STL.64 [R1+0xf8], R26 ;  /* 0x0000f81a01007387 */ /* 0x0007e60000100a00 */
[----:B0-----:R-:W3:Y:S02]  /*25ab0*/  LDL.LU.64 R24, [R1+0x1568] ;  /* 0x0015680001187983 */ /* 0x001ee40000300a00 */
[C---:B---3--:R-:W-:Y:S02]  /*25ac0*/  HMMA.16816.F32.BF16 R24, R20.reuse, R24, R8 ;  /* 0x000000181418723c */ /* 0x048fe40000041808 */
[----:B------:R-:W3:Y:S01]  /*25ad0*/  LDL.LU.64 R10, [R1+0x1560] ;  /* 0x00156000010a7983 */ /* 0x000ee20000300a00 */
[----:B------:R-:W3:Y:S11]  /*25ae0*/  LDL.LU.64 R8, [R1+0x1558] ;  /* 0x0015580001087983 */ /* 0x000ef60000300a00 */
[----:B------:R-:W-:Y:S09]  /*25af0*/  @!UPT UIADD3 URZ, URZ, URZ, URZ ;  /* 0x0000003f3f3ff290 */ /* 0x000ff2000fffe03f */
[----:B------:R-:W-:Y:S01]  /*25b00*/  STL.64 [R1+0xe0], R24 ;  /* 0x0000e01801007387 */ /* 0x000fe20000100a00 */
[----:B------:R0:W-:Y:S03]  /*25b10*/  STL.64 [R1+0xe8], R26 ;  /* 0x0000e81a01007387 */ /* 0x0001e60000100a00 */
[----:B0-----:R-:W2:Y:S01]  /*25b20*/  LDL.LU.64 R26, [R1+0x1550] ;  /* 0x00155000011a7983 */ /* 0x001ea20000300a00 */
[----:B------:R-:W3:Y:S02]  /*25b30*/  LDL.LU.64 R24, [R1+0x1548] ;  /* 0x0015480001187983 */ /* 0x000ee40000300a00 */
[C---:B---3--:R-:W-:Y:S11]  /*25b40*/  HMMA.16816.F32.BF16 R8, R20.reuse, R24, R8 ;  /* 0x000000181408723c */ /* 0x048ff60000041808 */
[----:B------:R-:W-:Y:S11]  /*25b50*/  @!UPT UIADD3 URZ, URZ, URZ, URZ ;  /* 0x0000003f3f3ff290 */ /* 0x000ff6000fffe03f */
[----:B------:R-:W-:Y:S01]  /*25b60*/  @!UPT UIADD3 URZ, URZ, URZ, URZ ;  /* 0x0000003f3f3ff290 */ /* 0x000fe2000fffe03f */
[----:B------:R-:W-:Y:S01]  /*25b70*/  STL.64 [R1+0xd0], R8 ;  /* 0x0000d00801007387 */ /* 0x000fe20000100a00 */
[----:B------:R0:W-:Y:S03]  /*25b80*/  STL.64 [R1+0xd8], R10 ;  /* 0x0000d80a01007387 */ /* 0x0001e60000100a00 */
[----:B0-----:R-:W3:Y:S01]  /*25b90*/  LDL.LU.64 R10, [R1+0x1540] ;  /* 0x00154000010a7983 */ /* 0x001ee20000300a00 */
[----:B------:R-:W3:Y:S02]  /*25ba0*/  LDL.LU.64 R8, [R1+0x1538] ;  /* 0x0015380001087983 */ /* 0x000ee40000300a00 */
[----:B--2---:R0:W-:Y:S02]  /*25bb0*/  STL.64 [R1+0x14a8], R26 ;  /* 0x0014a81a01007387 */ /* 0x0041e40000100a00 */
[----:B0-----:R-:W2:Y:S04]  /*25bc0*/  LDL R26, [R1+0xa8] ;  /* 0x0000a800011a7983 */ /* 0x001ea80000100800 */
[----:B------:R-:W2:Y:S04]  /*25bd0*/  LDL R27, [R1+0xac] ;  /* 0x0000ac00011b7983 */ /* 0x000ea80000100800 */
[----:B--2---:R0:W-:Y:S04]  /*25be0*/  STL.64 [R1+0x14c0], R26 ;  /* 0x0014c01a01007387 */ /* 0x0041e80000100a00 */
[----:B0-----:R-:W2:Y:S04]  /*25bf0*/  LDL.LU.64 R26, [R1+0xb8] ;  /* 0x0000b800011a7983 */ /* 0x001ea80000300a00 */
[----:B--2---:R0:W-:Y:S04]  /*25c00*/  STL.64 [R1+0x14d8], R26 ;  /* 0x0014d81a01007387 */ /* 0x0041e80000100a00 */
[----:B0-----:R-:W2:Y:S04]  /*25c10*/  LDL R26, [R1+0xc8] ;  /* 0x0000c800011a7983 */ /* 0x001ea80000100800 */
[----:B------:R-:W2:Y:S04]  /*25c20*/  LDL R27, [R1+0xcc] ;  /* 0x0000cc00011b7983 */ /* 0x000ea80000100800 */
[----:B--2---:R3:W-:Y:S02]  /*25c30*/  STL.64 [R1+0x1500], R26 ;  /* 0x0015001a01007387 */ /* 0x0047e40000100a00 */
[----:B---3--:R-:W-:Y:S02]  /*25c40*/  HMMA.16816.F32.BF16 R24, R20, R8, R16 ;  /* 0x000000081418723c */ /* 0x008fe40000041810 */
[----:B------:R-:W2:Y:S01]  /*25c50*/  LDL.LU.64 R16, [R1+0x1b0] ;  /* 0x0001b00001107983 */ /* 0x000ea20000300a00 */
[----:B------:R-:W2:Y:S11]  /*25c60*/  LDL.LU.64 R18, [R1+0x1b8] ;  /* 0x0001b80001127983 */ /* 0x000eb60000300a00 */
[----:B------:R-:W-:Y:S09]  /*25c70*/  @!UPT UIADD3 URZ, URZ, URZ, URZ ;  /* 0x0000003f3f3ff290 */ /* 0x000ff2000fffe03f */
[----:B------:R-:W-:Y:S01]  /*25c80*/  STL.64 [R1+0x110], R24 ;  /* 0x0001101801007387 */ /* 0x000fe20000100a00 */
[----:B------:R-:W-:Y:S02]  /*25c90*/  STL.64 [R1+0x118], R26 ;  /* 0x0001181a01007387 */ /* 0x000fe40000100a00 */
[----:B------:R0:W-:Y:S02]  /*25ca0*/  STL.64 [R1+0x14a0], R10 ;  /* 0x0014a00a01007387 */ /* 0x0001e40000100a00 */
[----:B------:R-:W3:Y:S02]  /*25cb0*/  LDL.LU R8, [R1] ;  /* 0x0000000001087983 */ /* 0x000ee40000300800 */
[----:B------:R-:W-:Y:S02]  /*25cc0*/  IMAD.MOV.U32 R9, RZ, RZ, R29 ;  /* 0x000000ffff097224 */ /* 0x000fe400078e001d */
[----:B------:R-:W2:Y:S01]  /*25cd0*/  LDL.LU R29, [R1+0x1534] ;  /* 0x00153400011d7983 */ /* 0x000ea20000300800 */
[----:B0-----:R-:W-:-:S02]  /*25ce0*/  IMAD.MOV.U32 R10, RZ, RZ, R0 ;  /* 0x000000ffff0a7224 */ /* 0x001fc400078e0000 */
[----:B------:R-:W-:Y:S01]  /*25cf0*/  IMAD.MOV.U32 R11, RZ, RZ, R2 ;  /* 0x000000ffff0b7224 */ /* 0x000fe200078e0002 */
[----:B------:R-:W2:Y:S01]  /*25d00*/  LDL.LU R0, [R1+0x1530] ;  /* 0x0015300001007983 */ /* 0x000ea20000300800 */
[----:B------:R-:W2:Y:S03]  /*25d10*/  LDL.LU R2, [R1+0x152c] ;  /* 0x00152c0001027983 */ /* 0x000ea60000300800 */
[----:B------:R0:W-:Y:S02]  /*25d20*/  STL.64 [R1+0x14b8], R10 ;  /* 0x0014b80a01007387 */ /* 0x0001e40000100a00 */
[----:B0-----:R-:W-:Y:S02]  /*25d30*/  IMAD.MOV.U32 R10, RZ, RZ, R7 ;  /* 0x000000ffff0a7224 */ /* 0x001fe400078e0007 */
[----:B------:R-:W-:Y:S01]  /*25d40*/  IMAD.MOV.U32 R11, RZ, RZ, R6 ;  /* 0x000000ffff0b7224 */ /* 0x000fe200078e0006 */
[----:B---3--:R4:W-:Y:S02]  /*25d50*/  STL.64 [R1+0x14b0], R8 ;  /* 0x0014b00801007387 */ /* 0x0089e40000100a00 */
[----:B----4-:R-:W-:-:S02]  /*25d60*/  IMAD.MOV.U32 R8, RZ, RZ, R3 ;  /* 0x000000ffff087224 */ /* 0x010fc400078e0003 */
[----:B------:R-:W-:Y:S01]  /*25d70*/  IMAD.MOV.U32 R9, RZ, RZ, R28 ;  /* 0x000000ffff097224 */ /* 0x000fe200078e001c */
[----:B------:R-:W3:Y:S01]  /*25d80*/  LDL.LU R3, [R1+0x1528] ;  /* 0x0015280001037983 */ /* 0x000ee20000300800 */
[----:B------:R-:W4:Y:S02]  /*25d90*/  LDL.LU R28, [R1+0x1524] ;  /* 0x00152400011c7983 */ /* 0x000f240000300800 */
[----:B------:R-:W3:Y:S02]  /*25da0*/  LDL.LU.64 R4, [R1+0x1a0] ;  /* 0x0001a00001047983 */ /* 0x000ee40000300a00 */
[----:B------:R-:W3:Y:S01]  /*25db0*/  LDL.LU.64 R6, [R1+0x1a8] ;  /* 0x0001a80001067983 */ /* 0x000ee20000300a00 */
[----:B------:R-:W3:Y:S01]  /*25dc0*/  LDL.LU.64 R24, [R1+0x190] ;  /* 0x0001900001187983 */ /* 0x000ee20000300a00 */
[----:B------:R-:W3:Y:S02]  /*25dd0*/  LDL.LU.64 R26, [R1+0x198] ;  /* 0x00019800011a7983 */ /* 0x000ee40000300a00 */
[----:B------:R-:W-:Y:S02]  /*25de0*/  STL.64 [R1+0x14d0], R10 ;  /* 0x0014d00a01007387 */ /* 0x000fe40000100a00 */
[----:B------:R0:W-:Y:S02]  /*25df0*/  STL.64 [R1+0x14c8], R8 ;  /* 0x0014c80801007387 */ /* 0x0001e40000100a00 */
[----:B0-----:R-:W3:Y:S01]  /*25e00*/  LDL.LU R8, [R1+0x20] ;  /* 0x0000200001087983 */ /* 0x001ee20000300800 */
[----:B------:R-:W3:Y:S02]  /*25e10*/  LDL.LU R9, [R1+0x24] ;  /* 0x0000240001097983 */ /* 0x000ee40000300800 */
[----:B------:R-:W3:Y:S01]  /*25e20*/  LDL.LU R10, [R1+0x28] ;  /* 0x00002800010a7983 */ /* 0x000ee20000300800 */
[----:B--2---:R-:W-:Y:S01]  /*25e30*/  HMMA.16816.F32.BF16 R16, R20, R12, R16 ;  /* 0x0000000c1410723c */ /* 0x004fe20000041810 */
[----:B------:R-:W-:-:S02]  /*25e40*/  IMAD.MOV.U32 R11, RZ, RZ, R29 ;  /* 0x000000ffff0b7224 */ /* 0x000fc400078e001d */
[----:B------:R-:W2:Y:S04]  /*25e50*/  LDL.LU R29, [R1+0x1520] ;  /* 0x00152000011d7983 */ /* 0x000ea80000300800 */
[----:B---3--:R-:W-:Y:S01]  /*25e60*/  STL.64 [R1+0x14e8], R10 ;  /* 0x0014e80a01007387 */ /* 0x008fe20000100a00 */
[----:B------:R4:W-:Y:S11]  /*25e70*/  STL.64 [R1+0x14e0], R8 ;  /* 0x0014e00801007387 */ /* 0x0009f60000100a00 */
[----:B------:R-:W-:Y:S04]  /*25e80*/  @!UPT UIADD3 URZ, URZ, URZ, URZ ;  /* 0x0000003f3f3ff290 */ /* 0x000fe8000fffe03f */
[----:B------:R0:W-:Y:S02]  /*25e90*/  STL.64 [R1+0x120], R16 ;  /* 0x0001201001007387 */ /* 0x0001e40000100a00 */
[----:B----4-:R-:W-:Y:S02]  /*25ea0*/  IMAD.MOV.U32 R8, RZ, RZ, R28 ;  /* 0x000000ffff087224 */ /* 0x010fe400078e001c */
[----:B------:R-:W-:Y:S02]  /*25eb0*/  IMAD.MOV.U32 R9, RZ, RZ, R3 ;  /* 0x000000ffff097224 */ /* 0x000fe400078e0003 */
[----:B------:R-:W-:Y:S02]  /*25ec0*/  IMAD.MOV.U32 R28, RZ, RZ, R18 ;  /* 0x000000ffff1c7224 */ /* 0x000fe400078e0012 */
[----:B------:R-:W-:Y:S02]  /*25ed0*/  IMAD.MOV.U32 R3, RZ, RZ, R19 ;  /* 0x000000ffff037224 */ /* 0x000fe400078e0013 */
[----:B------:R-:W3:Y:S01]  /*25ee0*/  LDL.LU.64 R18, [R1+0x1518] ;  /* 0x0015180001127983 */ /* 0x000ee20000300a00 */
[----:B0-----:R-:W4:Y:S02]  /*25ef0*/  LDL.LU.64 R16, [R1+0x1510] ;  /* 0x0015100001107983 */ /* 0x001f240000300a00 */
[----:B------:R-:W-:Y:S02]  /*25f00*/  STL [R1+0x144c], R3 ;  /* 0x00144c0301007387 */ /* 0x000fe40000100800 */
[----:B------:R-:W-:Y:S01]  /*25f10*/  STL [R1+0x1448], R28 ;  /* 0x0014481c01007387 */ /* 0x000fe20000100800 */
[C---:B----4-:R-:W-:Y:S11]  /*25f20*/  HMMA.16816.F32.BF16 R4, R20.reuse, R16, R4 ;  /* 0x000000101404723c */ /* 0x050ff60000041804 */
[----:B------:R-:W-:Y:S11]  /*25f30*/  @!UPT UIADD3 URZ, URZ, URZ, URZ ;  /* 0x0000003f3f3ff290 */ /* 0x000ff6000fffe03f */
[----:B------:R-:W-:Y:S01]  /*25f40*/  @!UPT UIADD3 URZ, URZ, URZ, URZ ;  /* 0x0000003f3f3ff290 */ /* 0x000fe2000fffe03f */
[----:B------:R0:W-:Y:S01]  /*25f50*/  STL.64 [R1+0x140], R4 ;  /* 0x0001400401007387 */ /* 0x0001e20000100a00 */
[----:B------:R1:W-:Y:S03]  /*25f60*/  STL.64 [R1+0x148], R6 ;  /* 0x0001480601007387 */ /* 0x0003e60000100a00 */
[----:B0-----:R-:W4:Y:S01]  /*25f70*/  LDL.LU.64 R4, [R1+0x1508] ;  /* 0x0015080001047983 */ /* 0x001f220000300a00 */
[----:B------:R-:W-:Y:S02]  /*25f80*/  IMAD.MOV.U32 R10, RZ, RZ, R2 ;  /* 0x000000ffff0a7224 */ /* 0x000fe400078e0002 */
[----:B------:R-:W-:Y:S01]  /*25f90*/  IMAD.MOV.U32 R11, RZ, RZ, R0 ;  /* 0x000000ffff0b7224 */ /* 0x000fe200078e0000 */
[----:B----4-:R-:W-:Y:S01]  /*25fa0*/  HMMA.16816.F32.BF16 R20, R20, R4, R24 ;  /* 0x000000041414723c */ /* 0x010fe20000041818 */
[----:B------:R-:W4:Y:S01]  /*25fb0*/  LDL.LU.64 R26, [R1+0x1500] ;  /* 0x00150000011a7983 */ /* 0x000f220000300a00 */
[----:B-1----:R-:W4:Y:S02]  /*25fc0*/  LDL.LU.64 R6, [R1+0x14f8] ;  /* 0x0014f80001067983 */ /* 0x002f240000300a00 */
[----:B------:R-:W4:Y:S11]  /*25fd0*/  LDL.LU.64 R4, [R1+0x14f0] ;  /* 0x0014f00001047983 */ /* 0x000f360000300a00 */
[----:B------:R-:W-:Y:S08]  /*25fe0*/  @!UPT UIADD3 URZ, URZ, URZ, URZ ;  /* 0x0000003f3f3ff290 */ /* 0x000ff0000fffe03f */
[----:B------:R-:W-:Y:S01]  /*25ff0*/  STL.64 [R1+0x220], R20 ;  /* 0x0002201401007387 */ /* 0x000fe20000100a00 */
[----:B------:R-:W-:Y:S02]  /*26000*/  STL.64 [R1+0x228], R22 ;  /* 0x0002281601007387 */ /* 0x000fe40000100a00 */
[----:B--2---:R-:W-:Y:S01]  /*26010*/  LDSM.16.MT88.4 R20, [R29+0x20400] ;  /* 0x020400001d14783b */ /* 0x004fe20000004200 */
[C---:B----4-:R-:W-:Y:S01]  /*26020*/  HMMA.16816.F32.BF16 R24, R4.reuse, R26, R8 ;  /* 0x0000001a0418723c */ /* 0x050fe20000041808 */
[----:B------:R-:W2:Y:S02]  /*26030*/  LDL.LU.64 R10, [R1+0x14e8] ;  /* 0x0014e800010a7983 */ /* 0x000ea40000300a00 */
[----:B------:R-:W2:Y:S11]  /*26040*/  LDL.LU.64 R8, [R1+0x14e0] ;  /* 0x0014e00001087983 */ /* 0x000eb60000300a00 */
[----:B------:R-:W-:Y:S09]  /*26050*/  @!UPT UIADD3 URZ, URZ, URZ, URZ ;  /* 0x0000003f3f3ff290 */ /* 0x000ff2000fffe03f */
[----:B------:R-:W-:Y:S01]  /*26060*/  STL.64 [R1+0x130], R24 ;  /* 0x0001301801007387 */ /* 0x000fe20000100a00 */
[----:B------:R-:W-:Y:S02]  /*26070*/  IMAD.MOV.U32 R3, RZ, RZ, R26 ;  /* 0x000000ffff037224 */ /* 0x000fe400078e001a */
[----:B------:R-:W-:Y:S02]  /*26080*/  IMAD.MOV.U32 R28, RZ, RZ, R27 ;  /* 0x000000ffff1c7224 */ /* 0x000fe400078e001b */
[----:B------:R-:W2:Y:S03]  /*26090*/  LDL.LU.64 R26, [R1+0x14d8] ;  /* 0x0014d800011a7983 */ /* 0x000ea60000300a00 */
[----:B------:R-:W-:Y:S02]  /*260a0*/  STL [R1+0x1454], R28 ;  /* 0x0014541c01007387 */ /* 0x000fe40000100800 */
[----:B------:R-:W-:Y:S01]  /*260b0*/  STL [R1+0x1450], R3 ;  /* 0x0014500301007387 */ /* 0x000fe20000100800 */
[----:B--2---:R-:W-:Y:S01]  /*260c0*/  HMMA.16816.F32.BF16 R8, R4, R26, R8 ;  /* 0x0000001a0408723c */ /* 0x004fe20000041808 */
[----:B------:R-:W-:-:S02]  /*260d0*/  IMAD.MOV.U32 R2, RZ, RZ, R26 ;  /* 0x000000ffff027224 */ /* 0x000fc400078e001a */
[----:B------:R-:W-:Y:S11]  /*260e0*/  IMAD.MOV.U32 R0, RZ, RZ, R27 ;  /* 0x000000ffff007224 */ /* 0x000ff600078e001b */
[----:B------:R-:W-:Y:S09]  /*260f0*/  @!UPT UIADD3 URZ, URZ, URZ, URZ ;  /* 0x0000003f3f3ff290 */ /* 0x000ff2000fffe03f */
[----:B------:R-:W-:Y:S01]  /*26100*/  STL.64 [R1+0x210], R8 ;  /* 0x0002100801007387 */ /* 0x000fe20000100a00 */
[----:B------:R0:W-:Y:S03]  /*26110*/  STL.64 [R1+0x218], R10 ;  /* 0x0002180a01007387 */ /* 0x0001e60000100a00 */
[----:B0-----:R-:W2:Y:S01]  /*26120*/  LDL.LU.64 R10, [R1+0x14d0] ;  /* 0x0014d000010a7983 */ /* 0x001ea20000300a00 */
[----:B------:R-:W2:Y:S02]  /*26130*/  LDL.LU.64 R8, [R1+0x14c8] ;  /* 0x0014c80001087983 */ /* 0x000ea40000300a00 */
[----:B------:R-:W2:Y:S02]  /*26140*/  LDL.LU.64 R26, [R1+0x14c0] ;  /* 0x0014c000011a7983 */ /* 0x000ea40000300a00 */
[C---:B--2---:R-:W-:Y:S01]  /*26150*/  HMMA.16816.F32.BF16 R24, R4.reuse, R26, R8 ;  /* 0x0000001a0418723c */ /* 0x044fe20000041808 */
[----:B------:R-:W2:Y:S01]  /*26160*/  LDL.LU.64 R10, [R1+0x14b8] ;  /* 0x0014b800010a7983 */ /* 0x000ea20000300a00 */
[----:B------:R-:W2:Y:S11]  /*26170*/  LDL.LU.64 R8, [R1+0x14b0] ;  /* 0x0014b00001087983 */ /* 0x000eb60000300a00 */
[----:B------:R-:W-:Y:S10]  /*26180*/  @!UPT UIADD3 URZ, URZ, URZ, URZ ;  /* 0x0000003f3f3ff290 */ /* 0x000ff4000fffe03f */
[----:B------:R-:W-:Y:S01]  /*26190*/  STL.64 [R1+0x200], R24 ;  /* 0x0002001801007387 */ /* 0x000fe20000100a00 */
[----:B------:R0:W-:Y:S03]  /*261a0*/  STL.64 [R1+0x208], R26 ;  /* 0x0002081a01007387 */ /* 0x0001e60000100a00 */
[----:B0-----:R-:W2:Y:S02]  /*261b0*/  LDL.LU.64 R26, [R1+0x14a8] ;  /* 0x0014a800011a7983 */ /* 0x001ea40000300a00 */
[C---:B--2---:R-:W-:Y:S02]  /*261c0*/  HMMA.16816.F32.BF16 R24, R4.reuse, R26, R8 ;  /* 0x0000001a0418723c */ /* 0x044fe40000041808 */
[----:B------:R-:W2:Y:S11]  /*261d0*/  LDL.LU.64 R10, [R1+0x14a0] ;  /* 0x0014a000010a7983 */ /* 0x000eb60000300a00 */
[----:B------:R-:W-:Y:S10]  /*261e0*/  @!UPT UIADD3 URZ, URZ, URZ, URZ ;  /* 0x0000003f3f3ff290 */ /* 0x000ff4000fffe03f */
[----:B------:R-:W-:Y:S01]  /*261f0*/  STL.64 [R1+0x1f0], R24 ;  /* 0x0001f01801007387 */ /* 0x000fe20000100a00 */
[----:B------:R0:W-:Y:S03]  /*26200*/  STL.64 [R1+0x1f8], R26 ;  /* 0x0001f81a01007387 */ /* 0x0001e60000100a00 */
[----:B0-----:R-:W4:Y:S01]  /*26210*/  LDL.LU.64 R26, [R1+0x1498] ;  /* 0x00149800011a7983 */ /* 0x001f220000300a00 */
[----:B------:R-:W4:Y:S02]  /*26220*/  LDL.LU.64 R24, [R1+0x1490] ;  /* 0x0014900001187983 */ /* 0x000f240000300a00 */
[----:B--2---:R-:W-:Y:S02]  /*26230*/  IMAD.MOV.U32 R28, RZ, RZ, R10 ;  /* 0x000000ffff1c7224 */ /* 0x004fe400078e000a */
[----:B------:R-:W-:Y:S01]  /*26240*/  IMAD.MOV.U32 R3, RZ, RZ, R11 ;  /* 0x000000ffff037224 */ /* 0x000fe200078e000b */
[C---:B----4-:R-:W-:Y:S11]  /*26250*/  HMMA.16816.F32.BF16 R24, R4.reuse, R10, R24 ;  /* 0x0000000a0418723c */ /* 0x050ff60000041818 */
[----:B------:R-:W-:Y:S11]  /*26260*/  @!UPT UIADD3 URZ, URZ, URZ, URZ ;  /* 0x0000003f3f3ff290 */ /* 0x000ff6000fffe03f */
[----:B------:R-:W-:Y:S01]  /*26270*/  @!UPT UIADD3 URZ, URZ, URZ, URZ ;  /* 0x0000003f3f3ff290 */ /* 0x000fe2000fffe03f */
[----:B------:R-:W-:Y:S01]  /*26280*/  STL.64 [R1+0x1e0], R24 ;  /* 0x0001e01801007387 */ /* 0x000fe20000100a00 */
[----:B------:R0:W-:Y:S02]  /*26290*/  STL.64 [R1+0x1e8], R26 ;  /* 0x0001e81a01007387 */ /* 0x0001e40000100a00 */
[----:B------:R-:W2:Y:S02]  /*262a0*/  LDL.LU.64 R10, [R1+0x1488] ;  /* 0x00148800010a7983 */ /* 0x000ea40000300a00 */
[----:B------:R-:W2:Y:S01]  /*262b0*/  LDL.LU.64 R8, [R1+0x1480] ;  /* 0x0014800001087983 */ /* 0x000ea20000300a00 */
[----:B0-----:R-:W4:Y:S01]  /*262c0*/  LDL R27, [R1+0x238] ;  /* 0x00023800011b7983 */ /* 0x001f220000100800 */
[----:B------:R-:W-:Y:S02]  /*262d0*/  STL [R1+0x145c], R28 ;  /* 0x00145c1c01007387 */ /* 0x000fe40000100800 */
[----:B------:R3:W-:Y:S01]  /*262e0*/  STL [R1+0x1458], R3 ;  /* 0x0014580301007387 */ /* 0x0007e20000100800 */
[C---:B--2---:R-:W-:Y:S01]  /*262f0*/  HMMA.16816.F32.BF16 R8, R4.reuse, R14, R8 ;  /* 0x0000000e0408723c */ /* 0x044fe20000041808 */
[----:B------:R-:W2:Y:S01]  /*26300*/  LDL.LU.64 R14, [R1+0x1478] ;  /* 0x00147800010e7983 */ /* 0x000ea20000300a00 */
[----:B------:R-:W2:Y:S02]  /*26310*/  LDL.LU.64 R12, [R1+0x1470] ;  /* 0x00147000010c7983 */ /* 0x000ea40000300a00 */
[----:B---3--:R-:W-:Y:S11]  /*26320*/  IMAD.MOV.U32 R3, RZ, RZ, R18 ;  /* 0x000000ffff037224 */ /* 0x008ff600078e0012 */
[----:B------:R-:W-:Y:S08]  /*26330*/  @!UPT UIADD3 URZ, URZ, URZ, URZ ;  /* 0x0000003f3f3ff290 */ /* 0x000ff0000fffe03f */
[----:B------:R-:W-:Y:S01]  /*26340*/  STL.64 [R1+0x1d0], R8 ;  /* 0x0001d00801007387 */ /* 0x000fe20000100a00 */
[----:B------:R0:W-:Y:S03]  /*26350*/  STL.64 [R1+0x1d8], R10 ;  /* 0x0001d80a01007387 */ /* 0x0001e60000100a00 */
[----:B0-----:R-:W3:Y:S01]  /*26360*/  LDL R11, [R1+0xb38] ;  /* 0x000b3800010b7983 */ /* 0x001ee20000100800 */
[C---:B--2---:R-:W-:Y:S03]  /*26370*/  HMMA.16816.F32.BF16 R12, R4.reuse, R18, R12 ;  /* 0x00000012040c723c */ /* 0x044fe6000004180c */
[----:B------:R-:W2:Y:S11]  /*26380*/  LDL.LU.64 R18, [R1+0x1468] ;  /* 0x0014680001127983 */ /* 0x000eb60000300a00 */
[----:B------:R-:W-:Y:S09]  /*26390*/  @!UPT UIADD3 URZ, URZ, URZ, URZ ;  /* 0x0000003f3f3ff290 */ /* 0x000ff2000fffe03f */
[----:B------:R-:W-:Y:S01]  /*263a0*/  STL.64 [R1+0x1c0], R12 ;  /* 0x0001c00c01007387 */ /* 0x000fe20000100a00 */
[----:B------:R0:W-:Y:S02]  /*263b0*/  STL.64 [R1+0x1c8], R14 ;  /* 0x0001c80e01007387 */ /* 0x0001e40000100a00 */
[----:B------:R-:W2:Y:S01]  /*263c0*/  LDL.LU.64 R16, [R1+0x1460] ;  /* 0x0014600001107983 */ /* 0x000ea20000300a00 */
[----:B0-----:R-:W2:Y:S02]  /*263d0*/  LDL.64 R14, [R1+0x58] ;  /* 0x00005800010e7983 */ /* 0x001ea40000100a00 */
[----:B--2---:R-:W-:Y:S02]  /*263e0*/  HMMA.16816.F32.BF16 R4, R4, R14, R16 ;  /* 0x0000000e0404723c */ /* 0x004fe40000041810 */
[----:B----4-:R-:W0:Y:S01]  /*263f0*/  LDSM.16.MT88.4 R16, [R27+0x20800] ;  /* 0x020800001b10783b */ /* 0x010e220000004200 */
[----:B------:R-:W-:Y:S02]  /*26400*/  IMAD.MOV.U32 R28, RZ, RZ, R15 ;  /* 0x000000ffff1c7224 */ /* 0x000fe400078e000f */
[----:B---3--:R-:W1:Y:S04]  /*26410*/  LDSM.16.M88.4 R12, [R11] ;  /* 0x000000000b0c783b */ /* 0x008e680000000200 */
[----:B------:R-:W-:Y:S11]  /*26420*/  LDSM.16.M88.4 R24, [R11+0x8000] ;  /* 0x008000000b18783b */ /* 0x000ff60000000200 */
[----:B------:R-:W-:Y:S03]  /*26430*/  @!UPT UIADD3 URZ, URZ, URZ, URZ ;  /* 0x0000003f3f3ff290 */ /* 0x000fe6000fffe03f */
[----:B------:R-:W-:Y:S01]  /*26440*/  STL.64 [R1+0x1b0], R4 ;  /* 0x0001b00401007387 */ /* 0x000fe20000100a00 */
[----:B------:R-:W-:Y:S02]  /*26450*/  STL.64 [R1+0x1b8], R6 ;  /* 0x0001b80601007387 */ /* 0x000fe40000100a00 */
[----:B------:R-:W2:Y:S01]  /*26460*/  LDSM.16.M88.4 R4, [R11+0x4000] ;  /* 0x004000000b04783b */ /* 0x000ea20000000200 */
[----:B0-----:R0:W-:Y:S03]  /*26470*/  STL.64 [R1+0x13e0], R18 ;  /* 0x0013e01201007387 */ /* 0x0011e60000100a00 */
[----:B------:R-:W-:Y:S02]  /*26480*/  STL.64 [R1+0x13d8], R16 ;  /* 0x0013d81001007387 */ /* 0x000fe40000100a00 */
[----:B-1----:R-:W-:Y:S02]  /*26490*/  STL.64 [R1+0x40], R12 ;  /* 0x0000400c01007387 */ /* 0x002fe40000100a00 */
[----:B------:R-:W-:Y:S02]  /*264a0*/  STL.64 [R1+0x48], R14 ;  /* 0x0000480e01007387 */ /* 0x000fe40000100a00 */
[----:B------:R-:W1:Y:S04]  /*264b0*/  LDSM.16.M88.4 R12, [R11+0xc000] ;  /* 0x00c000000b0c783b */ /* 0x000e680000000200 */
[----:B--2---:R-:W-:Y:S01]  /*264c0*/  STL.64 [R1+0x30], R4 ;  /* 0x0000300401007387 */ /* 0x004fe20000100a00 */
[----:B------:R-:W-:Y:S02]  /*264d0*/  STL.64 [R1+0x38], R6 ;  /* 0x0000380601007387 */ /* 0x000fe40000100a00 */
[----:B------:R-:W2:Y:S04]  /*264e0*/  LDSM.16.M88.4 R4, [R11+0x10000] ;  /* 0x010000000b04783b */ /* 0x000ea80000000200 */
[----:B------:R-:W-:Y:S01]  /*264f0*/  STL.64 [R1+0x20], R24 ;  /* 0x0000201801007387 */ /* 0x000fe20000100a00 */
[----:B------:R-:W-:Y:S02]  /*26500*/  STL.64 [R1+0x28], R26 ;  /* 0x0000281a01007387 */ /* 0x000fe40000100a00 */
[----:B------:R-:W3:Y:S04]  /*26510*/  LDSM.16.M88.4 R24, [R11+0x14000] ;  /* 0x014000000b18783b */ /* 0x000ee80000000200 */
[----:B0-----:R-:W-:-:S02]  /*26520*/  IMAD.MOV.U32 R18, RZ, RZ, R2 ;  /* 0x000000ffff127224 */ /* 0x001fc400078e0002 */
[----:B------:R-:W-:Y:S01]  /*26530*/  IMAD.MOV.U32 R19, RZ, RZ, R0 ;  /* 0x000000ffff137224 */ /* 0x000fe200078e0000 */
[----:B-1----:R-:W-:Y:S01]  /*26540*/  STL.64 [R1+0x10], R12 ;  /* 0x0000100c01007387 */ /* 0x002fe20000100a00 */
[----:B------:R-:W-:Y:S02]  /*26550*/  STL.64 [R1+0x18], R14 ;  /* 0x0000180e01007387 */ /* 0x000fe40000100a00 */
[----:B------:R-:W0:Y:S02]  /*26560*/  LDSM.16.M88.4 R12, [R11+0x18000] ;  /* 0x018000000b0c783b */ /* 0x000e240000000200 */
[----:B------:R-:W1:Y:S02]  /*26570*/  LDSM.16.M88.4 R8, [R11+0x1c000] ;  /* 0x01c000000b08783b */ /* 0x000e640000000200 */
[----:B--2---:R-:W-:Y:S02]  /*26580*/  IMAD.MOV.U32 R2, RZ, RZ, R6 ;  /* 0x000000ffff027224 */ /* 0x004fe400078e0006 */
[----:B------:R-:W-:Y:S01]  /*26590*/  STL.64 [R1], R4 ;  /* 0x0000000401007387 */ /* 0x000fe20000100a00 */
[----:B------:R-:W-:-:S02]  /*265a0*/  IMAD.MOV.U32 R0, RZ, RZ, R7 ;  /* 0x000000ffff007224 */ /* 0x000fc400078e0007 */
[----:B------:R-:W2:Y:S01]  /*265b0*/  LDSM.16.MT88.4 R4, [R29+0x20800] ;  /* 0x020800001d04783b */ /* 0x000ea20000004200 */
[----:B------:R-:W-:Y:S03]  /*265c0*/  STL [R1+0x1274], R2 ;  /* 0x0012740201007387 */ /* 0x000fe60000100800 */
[----:B------:R-:W-:Y:S02]  /*265d0*/  STL [R1+0x1270], R0 ;  /* 0x0012700001007387 */ /* 0x000fe40000100800 */
[----:B---3--:R-:W-:Y:S02]  /*265e0*/  STL [R1+0x1200], R27 ;  /* 0x0012001b01007387 */ /* 0x008fe40000100800 */
[----:B------:R-:W-:Y:S01]  /*265f0*/  STL [R1+0x13a0], R26 ;  /* 0x0013a01a01007387 */ /* 0x000fe20000100800 */
[----:B------:R3:W-:Y:S04]  /*26600*/  STL.64 [R1+0x1398], R24 ;  /* 0x0013981801007387 */ /* 0x0007e80000100a00 */
[----:B---3--:R-:W3:Y:S01]  /*26610*/  LDL.LU R24, [R1+0xf0] ;  /* 0x0000f00001187983 */ /* 0x008ee20000300800 */
[----:B------:R-:W3:Y:S02]  /*26620*/  LDL.LU R25, [R1+0xf4] ;  /* 0x0000f40001197983 */ /* 0x000ee40000300800 */
[----:B------:R-:W3:Y:S02]  /*26630*/  LDL.LU R26, [R1+0xf8] ;  /* 0x0000f800011a7983 */ /* 0x000ee40000300800 */
[----:B------:R-:W3:Y:S01]  /*26640*/  LDL.LU R27, [R1+0xfc] ;  /* 0x0000fc00011b7983 */ /* 0x000ee20000300800 */
[----:B0-----:R-:W-:Y:S01]  /*26650*/  STL [R1+0x11ec], R14 ;  /* 0x0011ec0e01007387 */ /* 0x001fe20000100800 */
[----:B------:R-:W-:Y:S02]  /*26660*/  STL [R1+0x11e8], R15 ;  /* 0x0011e80f01007387 */ /* 0x000fe40000100800 */
[----:B-1----:R0:W-:Y:S02]  /*26670*/  STL [R1+0x1284], R10 ;  /* 0x0012840a01007387 */ /* 0x0021e40000100800 */
[----:B------:R1:W-:Y:S01]  /*26680*/  STL [R1+0x1280], R11 ;  /* 0x0012800b01007387 */ /* 0x0003e20000100800 */
[----:B------:R-:W-:Y:S04]  /*26690*/  STL.64 [R1+0x13e8], R8 ;  /* 0x0013e80801007387 */ /* 0x000fe80000100a00 */
[----:B0-----:R-:W4:Y:S01]  /*266a0*/  LDL.LU R10, [R1+0xc8] ;  /* 0x0000c800010a7983 */ /* 0x001f220000300800 */
[----:B-1----:R-:W4:Y:S03]  /*266b0*/  LDL.LU R11, [R1+0xcc] ;  /* 0x0000cc00010b7983 */ /* 0x002f260000300800 */
[----:B--2---:R0:W-:Y:S01]  /*266c0*/  STL [R1+0x1330], R4 ;  /* 0x0013300401007387 */ /* 0x0041e20000100800 */
[----:B------:R1:W-:Y:S02]  /*266d0*/  STL [R1+0x132c], R5 ;  /* 0x00132c0501007387 */ /* 0x0003e40000100800 */
[----:B------:R2:W-:Y:S02]  /*266e0*/  STL [R1+0x1328], R6 ;  /* 0x0013280601007387 */ /* 0x0005e40000100800 */
[----:B------:R2:W-:Y:S01]  /*266f0*/  STL [R1+0x1324], R7 ;  /* 0x0013240701007387 */ /* 0x0005e20000100800 */
[----:B0-----:R-:W4:Y:S01]  /*26700*/  LDL.LU R4, [R1+0x100] ;  /* 0x0001000001047983 */ /* 0x001f220000300800 */
[----:B-1----:R-:W4:Y:S02]  /*26710*/  LDL.LU R5, [R1+0x104] ;  /* 0x0001040001057983 */ /* 0x002f240000300800 */
[----:B--2---:R-:W4:Y:S02]  /*26720*/  LDL.LU R6, [R1+0x108] ;  /* 0x0001080001067983 */ /* 0x004f240000300800 */
[----:B------:R-:W4:Y:S01]  /*26730*/  LDL.LU R7, [R1+0x10c] ;  /* 0x00010c0001077983 */ /* 0x000f220000300800 */
[----:B------:R-:W-:Y:S01]  /*26740*/  STL [R1+0x1320], R29 ;  /* 0x0013201d01007387 */ /* 0x000fe20000100800 */
[C---:B----4-:R-:W-:Y:S08]  /*26750*/  HMMA.16816.F32.BF16 R8, R20.reuse, R10, R4 ;  /* 0x0000000a1408723c */ /* 0x050ff00000041804 */
[----:B---3--:R-:W-:Y:S11]  /*26760*/  HMMA.16816.F32.BF16 R4, R20, R18, R24 ;  /* 0x000000121404723c */ /* 0x008ff60000041818 */
[----:B------:R-:W-:Y:S04]  /*26770*/  @!UPT UIADD3 URZ, URZ, URZ, URZ ;  /* 0x0000003f3f3ff290 */ /* 0x000fe8000fffe03f */
[----:B------:R0:W-:Y:S01]  /*26780*/  STL.64 [R1+0x1a0], R8 ;  /* 0x0001a00801007387 */ /* 0x0001e20000100a00 */
[----:B------:R1:W-:Y:S07]  /*26790*/  STL.64 [R1+0x1a8], R10 ;  /* 0x0001a80a01007387 */ /* 0x0003ee0000100a00 */
[----:B------:R-:W-:Y:S02]  /*267a0*/  STL.64 [R1+0x190], R4 ;  /* 0x0001900401007387 */ /* 0x000fe40000100a00 */
[----:B------:R-:W2:Y:S02]  /*267b0*/  LDL.LU R18, [R1+0x58] ;  /* 0x0000580001127983 */ /* 0x000ea40000300800 */
[----:B------:R-:W-:-:S02]  /*267c0*/  IMAD.MOV.U32 R19, RZ, RZ, R28 ;  /* 0x000000ffff137224 */ /* 0x000fc400078e001c */
[----:B------:R-:W3:Y:S01]  /*267d0*/  LDL.LU R28, [R1+0x145c] ;  /* 0x00145c00011c7983 */ /* 0x000ee20000300800 */
[----:B------:R-:W-:Y:S02]  /*267e0*/  IMAD.MOV.U32 R14, RZ, RZ, R6 ;  /* 0x000000ffff0e7224 */ /* 0x000fe400078e0006 */
[----:B------:R-:W-:Y:S01]  /*267f0*/  IMAD.MOV.U32 R15, RZ, RZ, R7 ;  /* 0x000000ffff0f7224 */ /* 0x000fe200078e0007 */
[----:B--2---:R2:W-:Y:S01]  /*26800*/  STL.64 [R1+0x13f0], R18 ;  /* 0x0013f01201007387 */ /* 0x0045e20000100a00 */
[----:B0-----:R-:W4:Y:S02]  /*26810*/  LDL.LU R8, [R1+0x220] ;  /* 0x0002200001087983 */ /* 0x001f240000300800 */
[----:B------:R-:W4:Y:S02]  /*26820*/  LDL.LU R9, [R1+0x224] ;  /* 0x0002240001097983 */ /* 0x000f240000300800 */
[----:B-1----:R-:W3:Y:S01]  /*26830*/  LDL.LU R10, [R1+0x228] ;  /* 0x00022800010a7983 */ /* 0x002ee20000300800 */
[----:B------:R-:W3:Y:S01]  /*26840*/  LDL.LU R11, [R1+0x22c] ;  /* 0x00022c00010b7983 */ /* 0x000ee20000300800 */
[----:B------:R-:W3:Y:S02]  /*26850*/  LDL.LU R6, [R1+0x98] ;  /* 0x0000980001067983 */ /* 0x000ee40000300800 */
[----:B------:R-:W3:Y:S02]  /*26860*/  LDL.LU R7, [R1+0x9c] ;  /* 0x00009c0001077983 */ /* 0x000ee40000300800 */
[----:B--2---:R-:W-:Y:S01]  /*26870*/  IMAD.MOV.U32 R18, RZ, RZ, R3 ;  /* 0x000000ffff127224 */ /* 0x004fe200078e0003 */
[----:B---3--:R0:W-:Y:S04]  /*26880*/  STL.64 [R1+0x1430], R6 ;  /* 0x0014300601007387 */ /* 0x0081e80000100a00 */
[----:B0-----:R-:W2:Y:S01]  /*26890*/  LDL.LU R6, [R1+0xa8] ;  /* 0x0000a80001067983 */ /* 0x001ea20000300800 */
[----:B------:R-:W2:Y:S02]  /*268a0*/  LDL.LU R7, [R1+0xac] ;  /* 0x0000ac0001077983 */ /* 0x000ea40000300800 */
[----:B------:R-:W-:Y:S02]  /*268b0*/  STL.64 [R1+0x1400], R10 ;  /* 0x0014000a01007387 */ /* 0x000fe40000100a00 */
[----:B----4-:R-:W-:Y:S01]  /*268c0*/  STL.64 [R1+0x13f8], R8 ;  /* 0x0013f80801007387 */ /* 0x010fe20000100a00 */
[----:B------:R-:W3:Y:S01]  /*268d0*/  LDL.LU R3, [R1+0x1458] ;  /* 0x0014580001037983 */ /* 0x000ee20000300800 */
[----:B------:R-:W4:Y:S03]  /*268e0*/  LDL.LU R19, [R1+0x6c] ;  /* 0x00006c0001137983 */ /* 0x000f260000300800 */
[----:B----4-:R0:W-:Y:S04]  /*268f0*/  STL.64 [R1+0x1408], R18 ;  /* 0x0014081201007387 */ /* 0x0101e80000100a00 */
[----:B0-----:R-:W4:Y:S01]  /*26900*/  LDL.LU R18, [R1+0x78] ;  /* 0x0000780001127983 */ /* 0x001f220000300800 */
[----:B------:R-:W4:Y:S03]  /*26910*/  LDL.LU R19, [R1+0x7c] ;  /* 0x00007c0001137983 */ /* 0x000f260000300800 */
[----:B----4-:R0:W-:Y:S02]  /*26920*/  STL.64 [R1+0x1410], R18 ;  /* 0x0014101201007387 */ /* 0x0101e40000100a00 */
[----:B0-----:R-:W-:-:S02]  /*26930*/  IMAD.MOV.U32 R18, RZ, RZ, R28 ;  /* 0x000000ffff127224 */ /* 0x001fc400078e001c */
[----:B---3--:R-:W-:Y:S01]  /*26940*/  IMAD.MOV.U32 R19, RZ, RZ, R3 ;  /* 0x000000ffff137224 */ /* 0x008fe200078e0003 */
[----:B------:R-:W3:Y:S01]  /*26950*/  LDL.LU R28, [R1+0x1454] ;  /* 0x00145400011c7983 */ /* 0x000ee20000300800 */
[----:B------:R-:W4:Y:S03]  /*26960*/  LDL.LU R3, [R1+0x1450] ;  /* 0x0014500001037983 */ /* 0x000f260000300800 */
[----:B------:R0:W-:Y:S01]  /*26970*/  STL.64 [R1+0x1428], R18 ;  /* 0x0014281201007387 */ /* 0x0001e20000100a00 */
[----:B------:R-:W2:Y:S02]  /*26980*/  LDL.LU R16, [R1+0xd0] ;  /* 0x0000d00001107983 */ /* 0x000ea40000300800 */
[----:B------:R-:W2:Y:S01]  /*26990*/  LDL.LU R17, [R1+0xd4] ;  /* 0x0000d40001117983 */ /* 0x000ea20000300800 */
[----:B0-----:R-:W2:Y:S01]  /*269a0*/  LDL.LU R18, [R1+0xd8] ;  /* 0x0000d80001127983 */ /* 0x001ea20000300800 */
[----:B------:R-:W2:Y:S03]  /*269b0*/  LDL.LU R19, [R1+0xdc] ;  /* 0x0000dc0001137983 */ /* 0x000ea60000300800 */
[----:B--2---:R-:W-:Y:S01]  /*269c0*/  STL.64 [R1+0x1440], R18 ;  /* 0x0014401201007387 */ /* 0x004fe20000100a00 */
[----:B------:R0:W-:Y:S03]  /*269d0*/  STL.64 [R1+0x1438], R16 ;  /* 0x0014381001007387 */ /* 0x0001e60000100a00 */
[----:B0-----:R-:W2:Y:S01]  /*269e0*/  LDL.LU R16, [R1+0xe0] ;  /* 0x0000e00001107983 */ /* 0x001ea20000300800 */
[----:B------:R-:W2:Y:S02]  /*269f0*/  LDL.LU R17, [R1+0xe4] ;  /* 0x0000e40001117983 */ /* 0x000ea40000300800 */
[----:B------:R-:W2:Y:S02]  /*26a00*/  LDL.LU R18, [R1+0xe8] ;  /* 0x0000e80001127983 */ /* 0x000ea40000300800 */
[----:B------:R-:W2:Y:S01]  /*26a10*/  LDL.LU R19, [R1+0xec] ;  /* 0x0000ec0001137983 */ /* 0x000ea20000300800 */
[----:B------:R-:W3:Y:S01]  /*26a20*/  LDL.LU R8, [R1+0x140] ;  /* 0x0001400001087983 */ /* 0x000ee20000300800 */
[----:B------:R-:W3:Y:S02]  /*26a30*/  LDL.LU R9, [R1+0x144] ;  /* 0x0001440001097983 */ /* 0x000ee40000300800 */
[----:B------:R-:W3:Y:S02]  /*26a40*/  LDL.LU R10, [R1+0x148] ;  /* 0x00014800010a7983 */ /* 0x000ee40000300800 */
[----:B------:R-:W3:Y:S01]  /*26a50*/  LDL.LU R11, [R1+0x14c] ;  /* 0x00014c00010b7983 */ /* 0x000ee20000300800 */
[----:B--2---:R-:W-:Y:S01]  /*26a60*/  HMMA.16816.F32.BF16 R4, R20, R6, R16 ;  /* 0x000000061404723c */ /* 0x004fe20000041810 */
[----:B---3--:R-:W-:Y:S01]  /*26a70*/  STL.64 [R1+0x1420], R10 ;  /* 0x0014200a01007387 */ /* 0x008fe20000100a00 */
[----:B------:R0:W-:Y:S03]  /*26a80*/  STL.64 [R1+0x1418], R8 ;  /* 0x0014180801007387 */ /* 0x0001e60000100a00 */
[----:B0-----:R-:W2:Y:S01]  /*26a90*/  LDL.LU R8, [R1+0x110] ;  /* 0x0001100001087983 */ /* 0x001ea20000300800 */
[----:B------:R-:W2:Y:S02]  /*26aa0*/  LDL.LU R9, [R1+0x114] ;  /* 0x0001140001097983 */ /* 0x000ea40000300800 */
[----:B------:R-:W2:Y:S02]  /*26ab0*/  LDL.LU R10, [R1+0x118] ;  /* 0x00011800010a7983 */ /* 0x000ea40000300800 */
[----:B------:R-:W2:Y:S01]  /*26ac0*/  LDL.LU R11, [R1+0x11c] ;  /* 0x00011c00010b7983 */ /* 0x000ea20000300800 */
[----:B------:R-:W3:Y:S01]  /*26ad0*/  LDL.LU.64 R24, [R1+0x40] ;  /* 0x0000400001187983 */ /* 0x000ee20000300a00 */
[----:B------:R4:W-:Y:S02]  /*26ae0*/  STL [R1+0x135c], R14 ;  /* 0x00135c0e01007387 */ /* 0x0009e40000100800 */
[----:B------:R0:W-:Y:S02]  /*26af0*/  STL [R1+0x1358], R15 ;  /* 0x0013580f01007387 */ /* 0x0001e40000100800 */
[----:B------:R1:W-:Y:S08]  /*26b00*/  STL.64 [R1+0x13a8], R12 ;  /* 0x0013a80c01007387 */ /* 0x0003f00000100a00 */
[----:B------:R-:W-:-:S02]  /*26b10*/  IMAD.MOV.U32 R29, RZ, RZ, R7 ;  /* 0x000000ffff1d7224 */ /* 0x000fc400078e0007 */
[----:B----4-:R-:W-:Y:S02]  /*26b20*/  IMAD.MOV.U32 R14, RZ, RZ, R3 ;  /* 0x000000ffff0e7224 */ /* 0x010fe400078e0003 */
[----:B0-----:R-:W-:Y:S01]  /*26b30*/  IMAD.MOV.U32 R15, RZ, RZ, R28 ;  /* 0x000000ffff0f7224 */ /* 0x001fe200078e001c */
[----:B-1----:R-:W4:Y:S01]  /*26b40*/  LDL.LU R12, [R1+0x130] ;  /* 0x00013000010c7983 */ /* 0x002f220000300800 */
[----:B------:R-:W4:Y:S02]  /*26b50*/  LDL.LU R13, [R1+0x134] ;  /* 0x00013400010d7983 */ /* 0x000f240000300800 */
[----:B------:R-:W2:Y:S02]  /*26b60*/  LDL.LU R3, [R1+0x144c] ;  /* 0x00144c0001037983 */ /* 0x000ea40000300800 */
[----:B------:R-:W2:Y:S01]  /*26b70*/  LDL.LU R28, [R1+0x1448] ;  /* 0x00144800011c7983 */ /* 0x000ea20000300800 */
[----:B------:R-:W2:Y:S01]  /*26b80*/  LDL.LU.64 R18, [R1+0x1440] ;  /* 0x0014400001127983 */ /* 0x000ea20000300a00 */
[----:B------:R-:W2:Y:S02]  /*26b90*/  LDL.LU.64 R16, [R1+0x1438] ;  /* 0x0014380001107983 */ /* 0x000ea40000300a00 */
[----:B------:R-:W-:Y:S02]  /*26ba0*/  STL.64 [R1+0x180], R4 ;  /* 0x0001800401007387 */ /* 0x000fe40000100a00 */
[----:B------:R0:W-:Y:S02]  /*26bb0*/  STL [R1+0x188], R6 ;  /* 0x0001880601007387 */ /* 0x0001e40000100800 */
[----:B0-----:R-:W2:Y:S01]  /*26bc0*/  LDL.LU.64 R6, [R1+0x1430] ;  /* 0x0014300001067983 */ /* 0x001ea20000300a00 */
[----:B------:R-:W-:Y:S01]  /*26bd0*/  STL [R1+0x1334], R29 ;  /* 0x0013341d01007387 */ /* 0x000fe20000100800 */
[C---:B--2---:R-:W-:Y:S11]  /*26be0*/  HMMA.16816.F32.BF16 R16, R20.reuse, R6, R16 ;  /* 0x000000061410723c */ /* 0x044ff60000041810 */
[----:B------:R-:W-:Y:S11]  /*26bf0*/  @!UPT UIADD3 URZ, URZ, URZ, URZ ;  /* 0x0000003f3f3ff290 */ /* 0x000ff6000fffe03f */
[----:B------:R-:W-:Y:S02]  /*26c00*/  @!UPT UIADD3 URZ, URZ, URZ, URZ ;  /* 0x0000003f3f3ff290 */ /* 0x000fe4000fffe03f */
[----:B------:R-:W-:Y:S02]  /*26c10*/  IMAD.MOV.U32 R6, RZ, RZ, R18 ;  /* 0x000000ffff067224 */ /* 0x000fe400078e0012 */
[----:B------:R-:W-:Y:S02]  /*26c20*/  IMAD.MOV.U32 R7, RZ, RZ, R19 ;  /* 0x000000ffff077224 */ /* 0x000fe400078e0013 */
[----:B------:R-:W2:Y:S01]  /*26c30*/  LDL.LU.64 R18, [R1+0x1428] ;  /* 0x0014280001127983 */ /* 0x000ea20000300a00 */
[----:B------:R-:W-:Y:S02]  /*26c40*/  IMAD.MOV.U32 R4, RZ, RZ, R16 ;  /* 0x000000ffff047224 */ /* 0x000fe400078e0010 */
[----:B------:R-:W-:Y:S02]  /*26c50*/  IMAD.MOV.U32 R5, RZ, RZ, R17 ;  /* 0x000000ffff057224 */ /* 0x000fe400078e0011 */
[----:B------:R-:W-:Y:S01]  /*26c60*/  STL [R1+0x1344], R7 ;  /* 0x0013440701007387 */ /* 0x000fe20000100800 */
[----:B------:R-:W-:Y:S02]  /*26c70*/  STL [R1+0x1340], R6 ;  /* 0x0013400601007387 */ /* 0x000fe40000100800 */
[----:B------:R-:W-:Y:S02]  /*26c80*/  STL [R1+0x133c], R5 ;  /* 0x00133c0501007387 */ /* 0x000fe40000100800 */
[----:B------:R0:W-:Y:S02]  /*26c90*/  STL [R1+0x1338], R4 ;  /* 0x0013380401007387 */ /* 0x0001e40000100800 */
[----:B0-----:R-:W3:Y:S01]  /*26ca0*/  LDL.LU R4, [R1+0x120] ;  /* 0x0001200001047983 */ /* 0x001ee20000300800 */
[----:B------:R-:W3:Y:S01]  /*26cb0*/  LDL.LU R5, [R1+0x124] ;  /* 0x0001240001057983 */ /* 0x000ee20000300800 */
[C---:B--2---:R-:W-:Y:S02]  /*26cc0*/  HMMA.16816.F32.BF16 R16, R20.reuse, R18, R8 ;  /* 0x000000121410723c */ /* 0x044fe40000041808 */
[----:B------:R-:W2:Y:S01]  /*26cd0*/  LDL.LU.64 R10, [R1+0x1420] ;  /* 0x00142000010a7983 */ /* 0x000ea20000300a00 */
[----:B------:R-:W2:Y:S11]  /*26ce0*/  LDL.LU.64 R8, [R1+0x1418] ;  /* 0x0014180001087983 */ /* 0x000eb60000300a00 */
[----:B------:R-:W-:Y:S09]  /*26cf0*/  @!UPT UIADD3 URZ, URZ, URZ, URZ ;  /* 0x0000003f3f3ff290 */ /* 0x000ff2000fffe03f */
[----:B------:R-:W-:Y:S01]  /*26d00*/  STL.64 [R1+0x160], R16 ;  /* 0x0001601001007387 */ /* 0x000fe20000100a00 */
[----:B------:R0:W-:Y:S02]  /*26d10*/  STL [R1+0x168], R18 ;  /* 0x0001681201007387 */ /* 0x0001e40000100800 */
[----:B------:R-:W-:Y:S02]  /*26d20*/  IMAD.MOV.U32 R29, RZ, RZ, R19 ;  /* 0x000000ffff1d7224 */ /* 0x000fe400078e0013 */
[----:B0-----:R-:W3:Y:S01]  /*26d30*/  LDL.LU.64 R18, [R1+0x1410] ;  /* 0x0014100001127983 */ /* 0x001ee20000300a00 */
[----:B------:R-:W-:Y:S02]  /*26d40*/  IMAD.MOV.U32 R6, RZ, RZ, R28 ;  /* 0x000000ffff067224 */ /* 0x000fe400078e001c */
[----:B------:R-:W-:Y:S02]  /*26d50*/  IMAD.MOV.U32 R7, RZ, RZ, R3 ;  /* 0x000000ffff077224 */ /* 0x000fe400078e0003 */
[----:B------:R-:W-:Y:S05]  /*26d60*/  STL [R1+0x1348], R29 ;  /* 0x0013481d01007387 */ /* 0x000fea0000100800 */
[C---:B---3--:R-:W-:Y:S11]  /*26d70*/  HMMA.16816.F32.BF16 R16, R20.reuse, R18, R4 ;  /* 0x000000121410723c */ /* 0x048ff60000041804 */
[----:B------:R-:W-:Y:S11]  /*26d80*/  @!UPT UIADD3 URZ, URZ, URZ, URZ ;  /* 0x0000003f3f3ff290 */ /* 0x000ff6000fffe03f */
[----:B------:R-:W-:Y:S02]  /*26d90*/  @!UPT UIADD3 URZ, URZ, URZ, URZ ;  /* 0x0000003f3f3ff290 */ /* 0x000fe4000fffe03f */
[----:B------:R-:W-:Y:S02]  /*26da0*/  IMAD.MOV.U32 R5, RZ, RZ, R18 ;  /* 0x000000ffff057224 */ /* 0x000fe400078e0012 */
[----:B------:R-:W-:Y:S02]  /*26db0*/  IMAD.MOV.U32 R4, RZ, RZ, R19 ;  /* 0x000000ffff047224 */ /* 0x000fe400078e0013 */
[----:B------:R-:W2:Y:S01]  /*26dc0*/  LDL.LU.64 R18, [R1+0x1408] ;  /* 0x0014080001127983 */ /* 0x000ea20000300a00 */
[----:B------:R-:W-:Y:S02]  /*26dd0*/  IMAD.MOV.U32 R7, RZ, RZ, R16 ;  /* 0x000000ffff077224 */ /* 0x000fe400078e0010 */
[----:B------:R-:W-:Y:S02]  /*26de0*/  IMAD.MOV.U32 R6, RZ, RZ, R17 ;  /* 0x000000ffff067224 */ /* 0x000fe400078e0011 */
[----:B------:R-:W-:Y:S03]  /*26df0*/  STL [R1+0x1354], R5 ;  /* 0x0013540501007387 */ /* 0x000fe60000100800 */
[----:B------:R-:W-:Y:S01]  /*26e00*/  STL [R1+0x1350], R6 ;  /* 0x0013500601007387 */ /* 0x000fe20000100800 */
[----:B------:R-:W-:Y:S01]  /*26e10*/  STL [R1+0x134c], R7 ;  /* 0x00134c0701007387 */ /* 0x000fe20000100800 */
[C---:B--2---:R-:W-:Y:S02]  /*26e20*/  HMMA.16816.F32.BF16 R16, R20.reuse, R18, R8 ;  /* 0x000000121410723c */ /* 0x044fe40000041808 */
[----:B------:R-:W2:Y:S01]  /*26e30*/  LDL.LU.64 R10, [R1+0x1400] ;  /* 0x00140000010a7983 */ /* 0x000ea20000300a00 */
[----:B------:R-:W2:Y:S11]  /*26e40*/  LDL.LU.64 R8, [R1+0x13f8] ;  /* 0x0013f80001087983 */ /* 0x000eb60000300a00 */
[----:B------:R-:W-:Y:S09]  /*26e50*/  @!UPT UIADD3 URZ, URZ, URZ, URZ ;  /* 0x0000003f3f3ff290 */ /* 0x000ff2000fffe03f */
[----:B------:R-:W-:Y:S01]  /*26e60*/  STL.64 [R1+0x140], R16 ;  /* 0x0001401001007387 */ /* 0x000fe20000100a00 */
[----:B------:R0:W-:Y:S03]  /*26e70*/  STL.64 [R1+0x148], R18 ;  /* 0x0001481201007387 */ /* 0x0001e60000100a00 */
[----:B0-----:R-:W2:Y:S02]  /*26e80*/  LDL.LU.64 R18, [R1+0x13f0] ;  /* 0x0013f00001127983 */ /* 0x001ea40000300a00 */
[----:B--2---:R-:W-:Y:S02]  /*26e90*/  HMMA.16816.F32.BF16 R20, R20, R18, R8 ;  /* 0x000000121414723c */ /* 0x004fe40000041808 */
[----:B------:R-:W2:Y:S01]  /*26ea0*/  LDL.LU.64 R8, [R1+0x13e8] ;  /* 0x0013e80001087983 */ /* 0x000ea20000300a00 */
[----:B------:R-:W4:Y:S02]  /*26eb0*/  LDL.LU.64 R18, [R1+0x13e0] ;  /* 0x0013e00001127983 */ /* 0x000f240000300a00 */
[----:B------:R-:W4:Y:S02]  /*26ec0*/  LDL.LU.64 R16, [R1+0x13d8] ;  /* 0x0013d80001107983 */ /* 0x000f240000300a00 */
[----:B------:R-:W-:Y:S11]  /*26ed0*/  IMAD.MOV.U32 R7, RZ, RZ, R24 ;  /* 0x000000ffff077224 */ /* 0x000ff600078e0018 */
[----:B------:R-:W-:Y:S05]  /*26ee0*/  @!UPT UIADD3 URZ, URZ, URZ, URZ ;  /* 0x0000003f3f3ff290 */ /* 0x000fea000fffe03f */
[----:B------:R0:W-:Y:S04]  /*26ef0*/  STL.64 [R1+0xc0], R20 ;  /* 0x0000c01401007387 */ /* 0x0001e80000100a00 */
[----:B0-----:R-:W3:Y:S01]  /*26f00*/  LDL.LU R20, [R1+0x30] ;  /* 0x0000300001147983 */ /* 0x001ee20000300800 */
[----:B------:R-:W3:Y:S01]  /*26f10*/  LDL.LU R21, [R1+0x34] ;  /* 0x0000340001157983 */ /* 0x000ee20000300800 */
[----:B----4-:R-:W-:Y:S11]  /*26f20*/  HMMA.16816.F32.BF16 R12, R16, R24, R12 ;  /* 0x00000018100c723c */ /* 0x010ff6000004180c */
[----:B------:R-:W-:Y:S11]  /*26f30*/  @!UPT UIADD3 URZ, URZ, URZ, URZ ;  /* 0x0000003f3f3ff290 */ /* 0x000ff6000fffe03f */
[----:B------:R-:W-:Y:S01]  /*26f40*/  @!UPT UIADD3 URZ, URZ, URZ, URZ ;  /* 0x0000003f3f3ff290 */ /* 0x000fe2000fffe03f */
[----:B------:R-:W-:Y:S01]  /*26f50*/  STL [R1+0x130], R12 ;  /* 0x0001300c01007387 */ /* 0x000fe20000100800 */
[----:B------:R-:W-:Y:S02]  /*26f60*/  STL [R1+0x13c], R15 ;  /* 0x00013c0f01007387 */ /* 0x000fe40000100800 */
[----:B------:R-:W-:Y:S02]  /*26f70*/  STL [R1+0x13b4], R7 ;  /* 0x0013b40701007387 */ /* 0x000fe40000100800 */
[----:B------:R0:W-:Y:S02]  /*26f80*/  STL [R1+0x13b0], R4 ;  /* 0x0013b00401007387 */ /* 0x0001e40000100800 */
[----:B0-----:R-:W4:Y:S01]  /*26f90*/  LDL.LU R4, [R1+0x200] ;  /* 0x0002000001047983 */ /* 0x001f220000300800 */
[----:B------:R-:W4:Y:S02]  /*26fa0*/  LDL.LU R5, [R1+0x204] ;  /* 0x0002040001057983 */ /* 0x000f240000300800 */
[----:B------:R-:W2:Y:S02]  /*26fb0*/  LDL.LU R6, [R1+0x208] ;  /* 0x0002080001067983 */ /* 0x000ea40000300800 */
[----:B------:R-:W2:Y:S02]  /*26fc0*/  LDL.LU R7, [R1+0x20c] ;  /* 0x00020c0001077983 */ /* 0x000ea40000300800 */
[----:B------:R-:W-:-:S02]  /*26fd0*/  IMAD.MOV.U32 R3, RZ, RZ, R23 ;  /* 0x000000ffff037224 */ /* 0x000fc400078e0017 */
[----:B------:R-:W-:Y:S01]  /*26fe0*/  IMAD.MOV.U32 R23, RZ, RZ, R25 ;  /* 0x000000ffff177224 */ /* 0x000fe200078e0019 */
[----:B--2---:R-:W-:Y:S01]  /*26ff0*/  STL.64 [R1+0x13d0], R6 ;  /* 0x0013d00601007387 */ /* 0x004fe20000100a00 */
[----:B----4-:R0:W-:Y:S03]  /*27000*/  STL.64 [R1+0x13c8], R4 ;  /* 0x0013c80401007387 */ /* 0x0101e60000100a00 */
[----:B0-----:R-:W3:Y:S01]  /*27010*/  LDL.LU R4, [R1+0x210] ;  /* 0x0002100001047983 */ /* 0x001ee20000300800 */
[----:B------:R-:W3:Y:S02]  /*27020*/  LDL.LU R5, [R1+0x214] ;  /* 0x0002140001057983 */ /* 0x000ee40000300800 */
[----:B------:R-:W3:Y:S02]  /*27030*/  LDL.LU R6, [R1+0x218] ;  /* 0x0002180001067983 */ /* 0x000ee40000300800 */
[----:B------:R-:W3:Y:S01]  /*27040*/  LDL.LU R7, [R1+0x21c] ;  /* 0x00021c0001077983 */ /* 0x000ee20000300800 */
[----:B------:R-:W2:Y:S01]  /*27050*/  LDL.LU R24, [R1+0x1f0] ;  /* 0x0001f00001187983 */ /* 0x000ea20000300800 */
[----:B------:R-:W2:Y:S02]  /*27060*/  LDL.LU R25, [R1+0x1f4] ;  /* 0x0001f40001197983 */ /* 0x000ea40000300800 */
[----:B------:R-:W4:Y:S02]  /*27070*/  LDL.LU R26, [R1+0x1f8] ;  /* 0x0001f800011a7983 */ /* 0x000f240000300800 */
[----:B------:R-:W4:Y:S02]  /*27080*/  LDL.LU R27, [R1+0x1fc] ;  /* 0x0001fc00011b7983 */ /* 0x000f240000300800 */
[----:B------:R-:W-:-:S02]  /*27090*/  IMAD.MOV.U32 R11, RZ, RZ, R14 ;  /* 0x000000ffff0b7224 */ /* 0x000fc400078e000e */
[----:B------:R-:W-:Y:S01]  /*270a0*/  IMAD.MOV.U32 R10, RZ, RZ, R13 ;  /* 0x000000ffff0a7224 */ /* 0x000fe200078e000d */
[----:B---3--:R-:W-:Y:S01]  /*270b0*/  HMMA.16816.F32.BF16 R4, R16, R20, R4 ;  /* 0x000000141004723c */ /* 0x008fe20000041804 */
[----:B----4-:R-:W-:Y:S01]  /*270c0*/  STL.64 [R1+0x13c0], R26 ;  /* 0x0013c01a01007387 */ /* 0x010fe20000100a00 */
[----:B--2---:R0:W-:Y:S03]  /*270d0*/  STL.64 [R1+0x13b8], R24 ;  /* 0x0013b81801007387 */ /* 0x0041e60000100a00 */
[----:B0-----:R-:W2:Y:S01]  /*270e0*/  LDL.LU.64 R24, [R1+0x20] ;  /* 0x0000200001187983 */ /* 0x001ea20000300a00 */
[----:B------:R-:W3:Y:S02]  /*270f0*/  LDL.LU.64 R12, [R1+0x10] ;  /* 0x00001000010c7983 */ /* 0x000ee40000300a00 */
[----:B------:R-:W-:Y:S02]  /*27100*/  STL [R1+0x128c], R11 ;  /* 0x00128c0b01007387 */ /* 0x000fe40000100800 */
[----:B------:R-:W-:Y:S11]  /*27110*/  STL [R1+0x1288], R10 ;  /* 0x0012880a01007387 */ /* 0x000ff60000100800 */
[----:B------:R-:W-:Y:S02]  /*27120*/  @!UPT UIADD3 URZ, URZ, URZ, URZ ;  /* 0x0000003f3f3ff290 */ /* 0x000fe4000fffe03f */
[----:B------:R0:W-:Y:S01]  /*27130*/  STL.64 [R1+0x120], R4 ;  /* 0x0001200401007387 */ /* 0x0001e20000100a00 */
[----:B------:R-:W-:Y:S02]  /*27140*/  IMAD.MOV.U32 R2, RZ, RZ, R6 ;  /* 0x000000ffff027224 */ /* 0x000fe400078e0006 */
[----:B------:R-:W-:Y:S02]  /*27150*/  IMAD.MOV.U32 R0, RZ, RZ, R7 ;  /* 0x000000ffff007224 */ /* 0x000fe400078e0007 */
[----:B------:R-:W2:Y:S04]  /*27160*/  LDL.LU.64 R6, [R1+0x13d0] ;  /* 0x0013d00001067983 */ /* 0x000ea80000300a00 */
[----:B0-----:R-:W2:Y:S01]  /*27170*/  LDL.LU.64 R4, [R1+0x13c8] ;  /* 0x0013c80001047983 */ /* 0x001ea20000300a00 */
[----:B------:R-:W-:Y:S02]  /*27180*/  STL [R1+0x127c], R2 ;  /* 0x00127c0201007387 */ /* 0x000fe40000100800 */
[----:B------:R-:W-:-:S02]  /*27190*/  IMAD.MOV.U32 R28, RZ, RZ, R22 ;  /* 0x000000ffff1c7224 */ /* 0x000fc400078e0016 */
[----:B------:R-:W-:Y:S01]  /*271a0*/  STL [R1+0x1278], R0 ;  /* 0x0012780001007387 */ /* 0x000fe20000100800 */
[----:B------:R-:W3:Y:S01]  /*271b0*/  LDL.LU.64 R26, [R1+0x13c0] ;  /* 0x0013c000011a7983 */ /* 0x000ee20000300a00 */
[C---:B--2---:R-:W-:Y:S01]  /*271c0*/  HMMA.16816.F32.BF16 R4, R16.reuse, R24, R4 ;  /* 0x000000181004723c */ /* 0x044fe20000041804 */
[----:B------:R-:W-:Y:S02]  /*271d0*/  IMAD.MOV.U32 R29, RZ, RZ, R24 ;  /* 0x000000ffff1d7224 */ /* 0x000fe400078e0018 */
[----:B------:R-:W-:Y:S02]  /*271e0*/  IMAD.MOV.U32 R22, RZ, RZ, R25 ;  /* 0x000000ffff167224 */ /* 0x000fe400078e0019 */
[----:B------:R-:W3:Y:S11]  /*271f0*/  LDL.LU.64 R24, [R1+0x13b8] ;  /* 0x0013b80001187983 */ /* 0x000ef60000300a00 */
[----:B------:R-:W-:Y:S07]  /*27200*/  @!UPT UIADD3 URZ, URZ, URZ, URZ ;  /* 0x0000003f3f3ff290 */ /* 0x000fee000fffe03f */
[----:B------:R0:W-:Y:S01]  /*27210*/  STL.64 [R1+0x110], R4 ;  /* 0x0001100401007387 */ /* 0x0001e20000100a00 */
[----:B------:R-:W-:Y:S02]  /*27220*/  IMAD.MOV.U32 R10, RZ, RZ, R7 ;  /* 0x000000ffff0a7224 */ /* 0x000fe400078e0007 */
[----:B------:R-:W2:Y:S01]  /*27230*/  LDL.LU R7, [R1+0x13b4] ;  /* 0x0013b40001077983 */ /* 0x000ea20000300800 */
[----:B0-----:R-:W4:Y:S01]  /*27240*/  LDL.LU R4, [R1+0x13b0] ;  /* 0x0013b00001047983 */ /* 0x001f220000300800 */
[----:B------:R-:W-:Y:S02]  /*27250*/  STL.64 [R1+0x1368], R22 ;  /* 0x0013681601007387 */ /* 0x000fe40000100a00 */
[----:B------:R0:W-:Y:S02]  /*27260*/  STL.64 [R1+0x1360], R20 ;  /* 0x0013601401007387 */ /* 0x0001e40000100a00 */
[----:B0-----:R-:W2:Y:S01]  /*27270*/  LDL.LU R20, [R1+0x1c0] ;  /* 0x0001c00001147983 */ /* 0x001ea20000300800 */
[----:B------:R-:W2:Y:S02]  /*27280*/  LDL.LU R21, [R1+0x1c4] ;  /* 0x0001c40001157983 */ /* 0x000ea40000300800 */
[----:B------:R-:W2:Y:S02]  /*27290*/  LDL.LU R22, [R1+0x1c8] ;  /* 0x0001c80001167983 */ /* 0x000ea40000300800 */
[----:B------:R-:W2:Y:S02]  /*272a0*/  LDL.LU R23, [R1+0x1cc] ;  /* 0x0001cc0001177983 */ /* 0x000ea40000300800 */
[----:B--2---:R-:W-:Y:S01]  /*272b0*/  STL.64 [R1+0x1378], R22 ;  /* 0x0013781601007387 */ /* 0x004fe20000100a00 */
[----:B------:R0:W-:Y:S03]  /*272c0*/  STL.64 [R1+0x1370], R20 ;  /* 0x0013701401007387 */ /* 0x0001e60000100a00 */
[----:B0-----:R-:W2:Y:S01]  /*272d0*/  LDL.LU R20, [R1+0x1d0] ;  /* 0x0001d00001147983 */ /* 0x001ea20000300800 */
[----:B------:R-:W2:Y:S02]  /*272e0*/  LDL.LU R21, [R1+0x1d4] ;  /* 0x0001d40001157983 */ /* 0x000ea40000300800 */
[----:B------:R-:W2:Y:S02]  /*272f0*/  LDL.LU R22, [R1+0x1d8] ;  /* 0x0001d80001167983 */ /* 0x000ea40000300800 */
[----:B------:R-:W2:Y:S02]  /*27300*/  LDL.LU R23, [R1+0x1dc] ;  /* 0x0001dc0001177983 */ /* 0x000ea40000300800 */
[----:B------:R-:W-:Y:S01]  /*27310*/  IMAD.MOV.U32 R11, RZ, RZ, R6 ;  /* 0x000000ffff0b7224 */ /* 0x000fe200078e0006 */
[----:B--2---:R-:W-:Y:S01]  /*27320*/  STL.64 [R1+0x1388], R22 ;  /* 0x0013881601007387 */ /* 0x004fe20000100a00 */
[----:B------:R0:W-:Y:S03]  /*27330*/  STL.64 [R1+0x1380], R20 ;  /* 0x0013801401007387 */ /* 0x0001e60000100a00 */
[----:B0-----:R-:W2:Y:S01]  /*27340*/  LDL.LU R20, [R1+0x1e0] ;  /* 0x0001e00001147983 */ /* 0x001ea20000300800 */
[----:B------:R-:W2:Y:S02]  /*27350*/  LDL.LU R21, [R1+0x1e4] ;  /* 0x0001e40001157983 */ /* 0x000ea40000300800 */
[----:B------:R-:W2:Y:S02]  /*27360*/  LDL.LU R22, [R1+0x1e8] ;  /* 0x0001e80001167983 */ /* 0x000ea40000300800 */
[----:B------:R-:W2:Y:S01]  /*27370*/  LDL.LU R23, [R1+0x1ec] ;  /* 0x0001ec0001177983 */ /* 0x000ea20000300800 */
[----:B------:R-:W-:Y:S01]  /*27380*/  STL [R1+0x1294], R10 ;  /* 0x0012940a01007387 */ /* 0x000fe20000100800 */
[----:B------:R-:W-:Y:S02]  /*27390*/  STL [R1+0x1290], R11 ;  /* 0x0012900b01007387 */ /* 0x000fe40000100800 */
[----:B------:R0:W-:Y:S02]  /*273a0*/  STL.64 [R1+0x1390], R8 ;  /* 0x0013900801007387 */ /* 0x0001e40000100a00 */
[----:B0-----:R-:W2:Y:S01]  /*273b0*/  LDL.LU.64 R8, [R1] ;  /* 0x0000000001087983 */ /* 0x001ea20000300a00 */
[----:B---3--:R-:W-:Y:S01]  /*273c0*/  HMMA.16816.F32.BF16 R24, R16, R12, R24 ;  /* 0x0000000c1018723c */ /* 0x008fe20000041818 */
[----:B------:R-:W-:-:S02]  /*273d0*/  IMAD.MOV.U32 R5, RZ, RZ, R12 ;  /* 0x000000ffff057224 */ /* 0x000fc400078e000c */
[----:B------:R-:W-:Y:S02]  /*273e0*/  IMAD.MOV.U32 R6, RZ, RZ, R13 ;  /* 0x000000ffff067224 */ /* 0x000fe400078e000d */
[----:B------:R-:W3:Y:S11]  /*273f0*/  LDL.LU.64 R12, [R1+0x13a8] ;  /* 0x0013a800010c7983 */ /* 0x000ef60000300a00 */
[----:B------:R-:W-:Y:S07]  /*27400*/  @!UPT UIADD3 URZ, URZ, URZ, URZ ;  /* 0x0000003f3f3ff290 */ /* 0x000fee000fffe03f */
[----:B------:R-:W-:Y:S01]  /*27410*/  STL.64 [R1+0x100], R24 ;  /* 0x0001001801007387 */ /* 0x000fe20000100a00 */
[----:B------:R0:W-:Y:S03]  /*27420*/  STL [R1+0x108], R26 ;  /* 0x0001081a01007387 */ /* 0x0001e60000100800 */
[----:B0-----:R-:W3:Y:S01]  /*27430*/  LDL.LU R26, [R1+0x13a0] ;  /* 0x0013a000011a7983 */ /* 0x001ee20000300800 */
[----:B------:R-:W3:Y:S01]  /*27440*/  LDL.LU.64 R24, [R1+0x1398] ;  /* 0x0013980001187983 */ /* 0x000ee20000300a00 */
[C---:B--2---:R-:W-:Y:S01]  /*27450*/  HMMA.16816.F32.BF16 R20, R16.reuse, R8, R20 ;  /* 0x000000081014723c */ /* 0x044fe20000041814 */
[----:B------:R-:W-:Y:S02]  /*27460*/  IMAD.MOV.U32 R14, RZ, RZ, R8 ;  /* 0x000000ffff0e7224 */ /* 0x000fe400078e0008 */
[----:B------:R-:W-:Y:S02]  /*27470*/  IMAD.MOV.U32 R15, RZ, RZ, R9 ;  /* 0x000000ffff0f7224 */ /* 0x000fe400078e0009 */
[----:B------:R-:W2:Y:S11]  /*27480*/  LDL.LU.64 R8, [R1+0x1390] ;  /* 0x0013900001087983 */ /* 0x000eb60000300a00 */
[----:B------:R-:W-:Y:S07]  /*27490*/  @!UPT UIADD3 URZ, URZ, URZ, URZ ;  /* 0x0000003f3f3ff290 */ /* 0x000fee000fffe03f */
[----:B------:R0:W-:Y:S01]  /*274a0*/  STL.64 [R1+0xf0], R20 ;  /* 0x0000f01401007387 */ /* 0x0001e20000100a00 */
[----:B------:R-:W-:Y:S02]  /*274b0*/  IMAD.MOV.U32 R10, RZ, RZ, R22 ;  /* 0x000000ffff0a7224 */ /* 0x000fe400078e0016 */
[----:B------:R-:W-:Y:S02]  /*274c0*/  IMAD.MOV.U32 R11, RZ, RZ, R23 ;  /* 0x000000ffff0b7224 */ /* 0x000fe400078e0017 */
[----:B------:R-:W3:Y:S04]  /*274d0*/  LDL.LU.64 R22, [R1+0x1388] ;  /* 0x0013880001167983 */ /* 0x000ee80000300a00 */
[----:B0-----:R-:W3:Y:S02]  /*274e0*/  LDL.LU.64 R20, [R1+0x1380] ;  /* 0x0013800001147983 */ /* 0x001ee40000300a00 */
[C---:B---3--:R-:W-:Y:S11]  /*274f0*/  HMMA.16816.F32.BF16 R20, R16.reuse, R24, R20 ;  /* 0x000000181014723c */ /* 0x048ff60000041814 */
[----:B------:R-:W-:Y:S11]  /*27500*/  @!UPT UIADD3 URZ, URZ, URZ, URZ ;  /* 0x0000003f3f3ff290 */ /* 0x000ff6000fffe03f */
[----:B------:R-:W-:Y:S01]  /*27510*/  @!UPT UIADD3 URZ, URZ, URZ, URZ ;  /* 0x0000003f3f3ff290 */ /* 0x000fe2000fffe03f */
[----:B------:R0:W-:Y:S01]  /*27520*/  STL.64 [R1+0xe8], R22 ;  /* 0x0000e81601007387 */ /* 0x0001e20000100a00 */
[----:B------:R-:W-:Y:S02]  /*27530*/  IMAD.MOV.U32 R2, RZ, RZ, R20 ;  /* 0x000000ffff027224 */ /* 0x000fe400078e0014 */
[----:B------:R-:W-:Y:S01]  /*27540*/  IMAD.MOV.U32 R0, RZ, RZ, R21 ;  /* 0x000000ffff007224 */ /* 0x000fe200078e0015 */
[----:B0-----:R-:W3:Y:S01]  /*27550*/  LDL.LU.64 R22, [R1+0x1378] ;  /* 0x0013780001167983 */ /* 0x001ee20000300a00 */
[----:B------:R-:W3:Y:S02]  /*27560*/  LDL.LU.64 R20, [R1+0x1370] ;  /* 0x0013700001147983 */ /* 0x000ee40000300a00 */
[----:B------:R-:W-:Y:S02]  /*27570*/  STL.64 [R1+0x12c0], R26 ;  /* 0x0012c01a01007387 */ /* 0x000fe40000100a00 */
[----:B------:R0:W-:Y:S02]  /*27580*/  STL.64 [R1+0x12b8], R24 ;  /* 0x0012b81801007387 */ /* 0x0001e40000100a00 */
[----:B0-----:R-:W2:Y:S01]  /*27590*/  LDL.LU R24, [R1+0x1b0] ;  /* 0x0001b00001187983 */ /* 0x001ea20000300800 */
[----:B------:R-:W2:Y:S02]  /*275a0*/  LDL.LU R25, [R1+0x1b4] ;  /* 0x0001b40001197983 */ /* 0x000ea40000300800 */
[----:B------:R-:W2:Y:S02]  /*275b0*/  LDL.LU R26, [R1+0x1b8] ;  /* 0x0001b800011a7983 */ /* 0x000ea40000300800 */
[----:B------:R-:W2:Y:S01]  /*275c0*/  LDL.LU R27, [R1+0x1bc] ;  /* 0x0001bc00011b7983 */ /* 0x000ea20000300800 */
[C---:B---3--:R-:W-:Y:S08]  /*275d0*/  HMMA.16816.F32.BF16 R20, R16.reuse, R12, R20 ;  /* 0x0000000c1014723c */ /* 0x048ff00000041814 */
[----:B--2---:R-:W-:Y:S11]  /*275e0*/  HMMA.16816.F32.BF16 R16, R16, R8, R24 ;  /* 0x000000081010723c */ /* 0x004ff60000041818 */
[----:B------:R-:W-:Y:S04]  /*275f0*/  @!UPT UIADD3 URZ, URZ, URZ, URZ ;  /* 0x0000003f3f3ff290 */ /* 0x000fe8000fffe03f */
[----:B------:R-:W-:Y:S01]  /*27600*/  STL.64 [R1+0xd0], R20 ;  /* 0x0000d01401007387 */ /* 0x000fe20000100a00 */
[----:B------:R0:W-:Y:S02]  /*27610*/  STL.64 [R1+0xd8], R22 ;  /* 0x0000d81601007387 */ /* 0x0001e40000100a00 */
[----:B------:R-:W-:Y:S02]  /*27620*/  IMAD.MOV.U32 R24, RZ, RZ, R14 ;  /* 0x000000ffff187224 */ /* 0x000fe400078e000e */
[----:B------:R-:W-:Y:S01]  /*27630*/  IMAD.MOV.U32 R25, RZ, RZ, R15 ;  /* 0x000000ffff197224 */ /* 0x000fe200078e000f */
[----:B0-----:R-:W2:Y:S01]  /*27640*/  LDL.LU.64 R22, [R1+0x1368] ;  /* 0x0013680001167983 */ /* 0x001ea20000300a00 */
[----:B------:R-:W3:Y:S02]  /*27650*/  LDL.LU.64 R20, [R1+0x1360] ;  /* 0x0013600001147983 */ /* 0x000ee40000300a00 */
[----:B------:R-:W-:Y:S02]  /*27660*/  STL.64 [R1+0x1308], R12 ;  /* 0x0013080c01007387 */ /* 0x000fe40000100a00 */
[----:B------:R-:W3:Y:S01]  /*27670*/  LDL.LU R14, [R1+0x135c] ;  /* 0x00135c00010e7983 */ /* 0x000ee20000300800 */
[----:B------:R-:W-:Y:S01]  /*27680*/  STL.64 [R1+0xb0], R16 ;  /* 0x0000b01001007387 */ /* 0x000fe20000100a00 */
[----:B------:R-:W-:Y:S02]  /*27690*/  STL.64 [R1+0xb8], R18 ;  /* 0x0000b81201007387 */ /* 0x000fe40000100a00 */
[----:B------:R-:W3:Y:S02]  /*276a0*/  LDL.LU R15, [R1+0x1358] ;  /* 0x00135800010f7983 */ /* 0x000ee40000300800 */
[----:B------:R0:W-:Y:S02]  /*276b0*/  STL.64 [R1+0x12d8], R24 ;  /* 0x0012d81801007387 */ /* 0x0001e40000100a00 */
[----:B0-----:R-:W-:-:S02]  /*276c0*/  IMAD.MOV.U32 R24, RZ, RZ, R5 ;  /* 0x000000ffff187224 */ /* 0x001fc400078e0005 */
[----:B------:R-:W-:Y:S01]  /*276d0*/  IMAD.MOV.U32 R25, RZ, RZ, R6 ;  /* 0x000000ffff197224 */ /* 0x000fe200078e0006 */
[----:B------:R-:W4:Y:S01]  /*276e0*/  LDL.LU R5, [R1+0x1354] ;  /* 0x0013540001057983 */ /* 0x000f220000300800 */
[----:B------:R-:W4:Y:S02]  /*276f0*/  LDL.LU R6, [R1+0x1350] ;  /* 0x0013500001067983 */ /* 0x000f240000300800 */
[----:B------:R-:W4:Y:S02]  /*27700*/  LDL.LU R12, [R1+0x190] ;  /* 0x00019000010c7983 */ /* 0x000f240000300800 */
[----:B------:R-:W4:Y:S02]  /*27710*/  LDL.LU R13, [R1+0x194] ;  /* 0x00019400010d7983 */ /* 0x000f240000300800 */
[----:B------:R-:W-:Y:S02]  /*27720*/  IMAD.MOV.U32 R16, RZ, RZ, R7 ;  /* 0x000000ffff107224 */ /* 0x000fe400078e0007 */
[----:B--2---:R-:W-:Y:S01]  /*27730*/  IMAD.MOV.U32 R17, RZ, RZ, R23 ;  /* 0x000000ffff117224 */ /* 0x004fe200078e0017 */
[----:B---3--:R-:W-:Y:S04]  /*27740*/  STL.64 [R1+0x1318], R14 ;  /* 0x0013180e01007387 */ /* 0x008fe80000100a00 */
[----:B----4-:R0:W-:Y:S01]  /*27750*/  STL.64 [R1+0x1310], R12 ;  /* 0x0013100c01007387 */ /* 0x0101e20000100a00 */
[----:B------:R-:W2:Y:S03]  /*27760*/  LDL.LU R7, [R1+0x134c] ;  /* 0x00134c0001077983 */ /* 0x000ea60000300800 */
[----:B0-----:R-:W3:Y:S01]  /*27770*/  LDL.LU R12, [R1+0x1a0] ;  /* 0x0001a000010c7983 */ /* 0x001ee20000300800 */
[----:B------:R-:W3:Y:S02]  /*27780*/  LDL.LU R13, [R1+0x1a4] ;  /* 0x0001a400010d7983 */ /* 0x000ee40000300800 */
[----:B------:R-:W3:Y:S02]  /*27790*/  LDL.LU R14, [R1+0x1a8] ;  /* 0x0001a800010e7983 */ /* 0x000ee40000300800 */
[----:B------:R-:W3:Y:S01]  /*277a0*/  LDL.LU R15, [R1+0x1ac] ;  /* 0x0001ac00010f7983 */ /* 0x000ee20000300800 */
[----:B------:R-:W4:Y:S01]  /*277b0*/  LDL R23, [R1+0x238] ;  /* 0x0002380001177983 */ /* 0x000f220000100800 */
[----:B------:R-:W-:Y:S02]  /*277c0*/  STL.64 [R1+0x12f0], R24 ;  /* 0x0012f01801007387 */ /* 0x000fe40000100a00 */
[----:B------:R-:W-:Y:S02]  /*277d0*/  STL.64 [R1+0x12a0], R10 ;  /* 0x0012a00a01007387 */ /* 0x000fe40000100a00 */
[----:B------:R0:W-:Y:S02]  /*277e0*/  STL.64 [R1+0x1298], R8 ;  /* 0x0012980801007387 */ /* 0x0001e40000100a00 */
[----:B0-----:R-:W2:Y:S01]  /*277f0*/  LDL.LU R8, [R1+0x140] ;  /* 0x0001400001087983 */ /* 0x001ea20000300800 */
[----:B------:R-:W2:Y:S02]  /*27800*/  LDL.LU R9, [R1+0x144] ;  /* 0x0001440001097983 */ /* 0x000ea40000300800 */
[----:B------:R-:W2:Y:S02]  /*27810*/  LDL.LU R10, [R1+0x148] ;  /* 0x00014800010a7983 */ /* 0x000ea40000300800 */
[----:B------:R-:W2:Y:S02]  /*27820*/  LDL.LU R11, [R1+0x14c] ;  /* 0x00014c00010b7983 */ /* 0x000ea40000300800 */
[----:B------:R-:W-:-:S02]  /*27830*/  IMAD.MOV.U32 R24, RZ, RZ, R29 ;  /* 0x000000ffff187224 */ /* 0x000fc400078e001d */
[----:B------:R-:W3:Y:S04]  /*27840*/  LDL.LU R29, [R1+0x1348] ;  /* 0x00134800011d7983 */ /* 0x000ee80000300800 */
[----:B--2---:R0:W-:Y:S01]  /*27850*/  STL.64 [R1+0x12b0], R10 ;  /* 0x0012b00a01007387 */ /* 0x0041e20000100a00 */
[----:B------:R1:W-:Y:S02]  /*27860*/  STL.64 [R1+0x12a8], R8 ;  /* 0x0012a80801007387 */ /* 0x0003e40000100a00 */
[----:B0-----:R-:W-:Y:S02]  /*27870*/  IMAD.MOV.U32 R10, RZ, RZ, R5 ;  /* 0x000000ffff0a7224 */ /* 0x001fe400078e0005 */
[----:B-1----:R-:W-:Y:S02]  /*27880*/  IMAD.MOV.U32 R8, RZ, RZ, R7 ;  /* 0x000000ffff087224 */ /* 0x002fe400078e0007 */
[----:B------:R-:W-:Y:S01]  /*27890*/  IMAD.MOV.U32 R11, RZ, RZ, R4 ;  /* 0x000000ffff0b7224 */ /* 0x000fe200078e0004 */
[----:B------:R-:W2:Y:S01]  /*278a0*/  LDL.LU R7, [R1+0x1344] ;  /* 0x0013440001077983 */ /* 0x000ea20000300800 */
[----:B------:R-:W-:-:S02]  /*278b0*/  IMAD.MOV.U32 R9, RZ, RZ, R6 ;  /* 0x000000ffff097224 */ /* 0x000fc400078e0006 */
[----:B------:R-:W2:Y:S02]  /*278c0*/  LDL.LU R6, [R1+0x1340] ;  /* 0x0013400001067983 */ /* 0x000ea40000300800 */
[----:B------:R-:W2:Y:S01]  /*278d0*/  LDL.LU R5, [R1+0x133c] ;  /* 0x00133c0001057983 */ /* 0x000ea20000300800 */
[----:B------:R-:W2:Y:S01]  /*278e0*/  LDL.LU R4, [R1+0x1338] ;  /* 0x0013380001047983 */ /* 0x000ea20000300800 */
[----:B------:R-:W-:Y:S02]  /*278f0*/  STL.64 [R1+0x12d0], R10 ;  /* 0x0012d00a01007387 */ /* 0x000fe40000100a00 */
[----:B------:R0:W-:Y:S02]  /*27900*/  STL.64 [R1+0x12c8], R8 ;  /* 0x0012c80801007387 */ /* 0x0001e40000100a00 */
[----:B0-----:R-:W2:Y:S01]  /*27910*/  LDL.LU R8, [R1+0x160] ;  /* 0x0001600001087983 */ /* 0x001ea20000300800 */
[----:B------:R-:W2:Y:S02]  /*27920*/  LDL.LU R9, [R1+0x164] ;  /* 0x0001640001097983 */ /* 0x000ea40000300800 */
[----:B------:R-:W2:Y:S02]  /*27930*/  LDL.LU R10, [R1+0x168] ;  /* 0x00016800010a7983 */ /* 0x000ea40000300800 */
[----:B---3--:R-:W-:-:S02]  /*27940*/  IMAD.MOV.U32 R11, RZ, RZ, R29 ;  /* 0x000000ffff0b7224 */ /* 0x008fc400078e001d */
[----:B------:R-:W3:Y:S04]  /*27950*/  LDL.LU R29, [R1+0x1334] ;  /* 0x00133400011d7983 */ /* 0x000ee80000300800 */
[----:B--2---:R-:W-:Y:S01]  /*27960*/  STL.64 [R1+0x12e8], R10 ;  /* 0x0012e80a01007387 */ /* 0x004fe20000100a00 */
[----:B------:R0:W-:Y:S02]  /*27970*/  STL.64 [R1+0x12e0], R8 ;  /* 0x0012e00801007387 */ /* 0x0001e40000100a00 */
[----:B0-----:R-:W-:Y:S02]  /*27980*/  IMAD.MOV.U32 R8, RZ, RZ, R4 ;  /* 0x000000ffff087224 */ /* 0x001fe400078e0004 */
[----:B------:R-:W-:Y:S01]  /*27990*/  IMAD.MOV.U32 R9, RZ, RZ, R5 ;  /* 0x000000ffff097224 */ /* 0x000fe200078e0005 */
[----:B------:R-:W2:Y:S01]  /*279a0*/  LDL.LU R4, [R1+0x1330] ;  /* 0x0013300001047983 */ /* 0x000ea20000300800 */
[----:B------:R-:W2:Y:S02]  /*279b0*/  LDL.LU R5, [R1+0x132c] ;  /* 0x00132c0001057983 */ /* 0x000ea40000300800 */
[----:B------:R-:W-:-:S02]  /*279c0*/  IMAD.MOV.U32 R10, RZ, RZ, R6 ;  /* 0x000000ffff0a7224 */ /* 0x000fc400078e0006 */
[----:B------:R-:W-:Y:S01]  /*279d0*/  IMAD.MOV.U32 R11, RZ, RZ, R7 ;  /* 0x000000ffff0b7224 */ /* 0x000fe200078e0007 */
[----:B------:R-:W2:Y:S01]  /*279e0*/  LDL.LU R6, [R1+0x1328] ;  /* 0x0013280001067983 */ /* 0x000ea20000300800 */
[----:B------:R-:W2:Y:S03]  /*279f0*/  LDL.LU R7, [R1+0x1324] ;  /* 0x0013240001077983 */ /* 0x000ea60000300800 */
[----:B------:R-:W-:Y:S01]  /*27a00*/  STL.64 [R1+0x1300], R10 ;  /* 0x0013000a01007387 */ /* 0x000fe20000100a00 */
[----:B------:R0:W-:Y:S03]  /*27a10*/  STL.64 [R1+0x12f8], R8 ;  /* 0x0012f80801007387 */ /* 0x0001e60000100a00 */
[----:B0-----:R-:W4:Y:S01]  /*27a20*/  LDL.LU R8, [R1+0x180] ;  /* 0x0001800001087983 */ /* 0x001f220000300800 */
[----:B------:R-:W4:Y:S02]  /*27a30*/  LDL.LU R9, [R1+0x184] ;  /* 0x0001840001097983 */ /* 0x000f240000300800 */
[----:B------:R-:W4:Y:S02]  /*27a40*/  LDL.LU R10, [R1+0x188] ;  /* 0x00018800010a7983 */ /* 0x000f240000300800 */
[----:B---3--:R-:W-:-:S02]  /*27a50*/  IMAD.MOV.U32 R11, RZ, RZ, R29 ;  /* 0x000000ffff0b7224 */ /* 0x008fc400078e001d */
[----:B------:R-:W3:Y:S01]  /*27a60*/  LDL.LU R29, [R1+0x1320] ;  /* 0x00132000011d7983 */ /* 0x000ee20000300800 */
[C---:B--2---:R-:W-:Y:S03]  /*27a70*/  HMMA.16816.F32.BF16 R16, R4.reuse, R16, R12 ;  /* 0x000000100410723c */ /* 0x044fe6000004180c */
[----:B------:R-:W2:Y:S01]  /*27a80*/  LDL.LU.64 R14, [R1+0x1318] ;  /* 0x00131800010e7983 */ /* 0x000ea20000300a00 */
[----:B------:R-:W2:Y:S02]  /*27a90*/  LDL.LU.64 R12, [R1+0x1310] ;  /* 0x00131000010c7983 */ /* 0x000ea40000300a00 */
[----:B------:R-:W-:Y:S11]  /*27aa0*/  IMAD.MOV.U32 R25, RZ, RZ, R22 ;  /* 0x000000ffff197224 */ /* 0x000ff600078e0016 */
[----:B------:R-:W-:Y:S06]  /*27ab0*/  @!UPT UIADD3 URZ, URZ, URZ, URZ ;  /* 0x0000003f3f3ff290 */ /* 0x000fec000fffe03f */
[----:B------:R-:W-:Y:S01]  /*27ac0*/  STL.64 [R1+0xa0], R16 ;  /* 0x0000a01001007387 */ /* 0x000fe20000100a00 */
[----:B------:R-:W-:Y:S02]  /*27ad0*/  STL.64 [R1+0xa8], R18 ;  /* 0x0000a81201007387 */ /* 0x000fe40000100a00 */
[----:B----4-:R2:W-:Y:S01]  /*27ae0*/  LDSM.16.MT88.4 R16, [R23+0x20c00] ;  /* 0x020c00001710783b */ /* 0x0105e20000004200 */
[C---:B------:R-:W-:Y:S08]  /*27af0*/  HMMA.16816.F32.BF16 R24, R4.reuse, R24, R8 ;  /* 0x000000180418723c */ /* 0x040ff00000041808 */
[C---:B--2---:R-:W-:Y:S01]  /*27b00*/  HMMA.16816.F32.BF16 R20, R4.reuse, R20, R12 ;  /* 0x000000140414723c */ /* 0x044fe2000004180c */
[----:B------:R-:W2:Y:S11]  /*27b10*/  LDL.LU.64 R12, [R1+0x1308] ;  /* 0x00130800010c7983 */ /* 0x000eb60000300a00 */
[----:B------:R-:W-:Y:S11]  /*27b20*/  @!UPT UIADD3 URZ, URZ, URZ, URZ ;  /* 0x0000003f3f3ff290 */ /* 0x000ff6000fffe03f */
[----:B------:R-:W-:Y:S01]  /*27b30*/  STL.64 [R1+0x90], R20 ;  /* 0x0000901401007387 */ /* 0x000fe20000100a00 */
[----:B------:R-:W-:Y:S02]  /*27b40*/  IMAD.MOV.U32 R14, RZ, RZ, R22 ;  /* 0x000000ffff0e7224 */ /* 0x000fe400078e0016 */
[----:B------:R-:W-:Y:S02]  /*27b50*/  IMAD.MOV.U32 R15, RZ, RZ, R23 ;  /* 0x000000ffff0f7224 */ /* 0x000fe400078e0017 */
[----:B---3--:R-:W0:Y:S04]  /*27b60*/  LDSM.16.MT88.4 R20, [R29+0x20c00] ;  /* 0x020c00001d14783b */ /* 0x008e280000004200 */
[----:B------:R-:W-:Y:S01]  /*27b70*/  STL [R1+0x11f4], R15 ;  /* 0x0011f40f01007387 */ /* 0x000fe20000100800 */
[----:B------:R-:W-:Y:S02]  /*27b80*/  STL [R1+0x11f0], R14 ;  /* 0x0011f00e01007387 */ /* 0x000fe40000100800 */
[----:B------:R-:W-:Y:S01]  /*27b90*/  STL [R1+0x11f8], R29 ;  /* 0x0011f81d01007387 */ /* 0x000fe20000100800 */
[----:B0-----:R-:W-:Y:S01]  /*27ba0*/  STL.64 [R1+0x11d8], R22 ;  /* 0x0011d81601007387 */ /* 0x001fe20000100a00 */
[----:B------:R0:W-:Y:S03]  /*27bb0*/  STL.64 [R1+0x11d0], R20 ;  /* 0x0011d01401007387 */ /* 0x0001e60000100a00 */
[----:B0-----:R-:W3:Y:S01]  /*27bc0*/  LDL.LU R20, [R1+0xc0] ;  /* 0x0000c00001147983 */ /* 0x001ee20000300800 */
[----:B------:R-:W3:Y:S02]  /*27bd0*/  LDL.LU R21, [R1+0xc4] ;  /* 0x0000c40001157983 */ /* 0x000ee40000300800 */
[----:B------:R-:W4:Y:S02]  /*27be0*/  LDL.LU.64 R10, [R1+0x1300] ;  /* 0x00130000010a7983 */ /* 0x000f240000300a00 */
[----:B------:R-:W4:Y:S01]  /*27bf0*/  LDL.LU.64 R8, [R1+0x12f8] ;  /* 0x0012f80001087983 */ /* 0x000f220000300a00 */
[----:B------:R0:W-:Y:S01]  /*27c00*/  STL.64 [R1+0x80], R24 ;  /* 0x0000801801007387 */ /* 0x0001e20000100a00 */
[----:B------:R4:W-:Y:S03]  /*27c10*/  STL.64 [R1+0x88], R26 ;  /* 0x0000881a01007387 */ /* 0x0009e60000100a00 */
[----:B0-----:R-:W4:Y:S02]  /*27c20*/  LDL.LU.64 R24, [R1+0x12f0] ;  /* 0x0012f00001187983 */ /* 0x001f240000300a00 */
[----:B----4-:R-:W-:Y:S02]  /*27c30*/  HMMA.16816.F32.BF16 R24, R4, R24, R8 ;  /* 0x000000180418723c */ /* 0x010fe40000041808 */
[----:B------:R-:W4:Y:S01]  /*27c40*/  LDL.LU.64 R10, [R1+0x12e8] ;  /* 0x0012e800010a7983 */ /* 0x000f220000300a00 */
[----:B------:R-:W4:Y:S11]  /*27c50*/  LDL.LU.64 R8, [R1+0x12e0] ;  /* 0x0012e00001087983 */ /* 0x000f360000300a00 */
[----:B------:R-:W-:Y:S09]  /*27c60*/  @!UPT UIADD3 URZ, URZ, URZ, URZ ;  /* 0x0000003f3f3ff290 */ /* 0x000ff2000fffe03f */
[----:B------:R0:W-:Y:S01]  /*27c70*/  STL [R1+0x70], R24 ;  /* 0x0000701801007387 */ /* 0x0001e20000100800 */
[----:B------:R-:W-:-:S03]  /*27c80*/  IMAD.MOV.U32 R29, RZ, RZ, R25 ;  /* 0x000000ffff1d7224 */ /* 0x000fc600078e0019 */
[----:B0-----:R-:W4:Y:S01]  /*27c90*/  LDL.LU.64 R24, [R1+0x12d8] ;  /* 0x0012d80001187983 */ /* 0x001f220000300a00 */
[----:B------:R-:W-:Y:S02]  /*27ca0*/  IMAD.MOV.U32 R15, RZ, RZ, R26 ;  /* 0x000000ffff0f7224 */ /* 0x000fe400078e001a */
[----:B------:R-:W-:Y:S02]  /*27cb0*/  IMAD.MOV.U32 R14, RZ, RZ, R27 ;  /* 0x000000ffff0e7224 */ /* 0x000fe400078e001b */
[----:B------:R-:W-:Y:S01]  /*27cc0*/  STL [R1+0x11fc], R29 ;  /* 0x0011fc1d01007387 */ /* 0x000fe20000100800 */
[C---:B----4-:R-:W-:Y:S01]  /*27cd0*/  HMMA.16816.F32.BF16 R24, R4.reuse, R24, R8 ;  /* 0x000000180418723c */ /* 0x050fe20000041808 */
[----:B------:R-:W4:Y:S01]  /*27ce0*/  LDL.LU.64 R10, [R1+0x12d0] ;  /* 0x0012d000010a7983 */ /* 0x000f220000300a00 */
[----:B------:R-:W4:Y:S11]  /*27cf0*/  LDL.LU.64 R8, [R1+0x12c8] ;  /* 0x0012c80001087983 */ /* 0x000f360000300a00 */
[----:B------:R-:W-:Y:S10]  /*27d00*/  @!UPT UIADD3 URZ, URZ, URZ, URZ ;  /* 0x0000003f3f3ff290 */ /* 0x000ff4000fffe03f */
[----:B------:R-:W-:Y:S01]  /*27d10*/  STL.64 [R1+0x60], R24 ;  /* 0x0000601801007387 */ /* 0x000fe20000100a00 */
[----:B------:R0:W-:Y:S03]  /*27d20*/  STL.64 [R1+0x68], R26 ;  /* 0x0000681a01007387 */ /* 0x0001e60000100a00 */
[----:B0-----:R-:W2:Y:S01]  /*27d30*/  LDL.LU.64 R26, [R1+0x12c0] ;  /* 0x0012c000011a7983 */ /* 0x001ea20000300a00 */
[----:B------:R-:W4:Y:S02]  /*27d40*/  LDL.LU.64 R24, [R1+0x12b8] ;  /* 0x0012b80001187983 */ /* 0x000f240000300a00 */
[----:B------:R-:W-:Y:S02]  /*27d50*/  IMAD.MOV.U32 R22, RZ, RZ, R28 ;  /* 0x000000ffff167224 */ /* 0x000fe400078e001c */
[----:B------:R-:W-:Y:S01]  /*27d60*/  IMAD.MOV.U32 R23, RZ, RZ, R3 ;  /* 0x000000ffff177224 */ /* 0x000fe200078e0003 */
[C---:B----4-:R-:W-:Y:S11]  /*27d70*/  HMMA.16816.F32.BF16 R8, R4.reuse, R24, R8 ;  /* 0x000000180408723c */ /* 0x050ff60000041808 */
[----:B------:R-:W-:Y:S11]  /*27d80*/  @!UPT UIADD3 URZ, URZ, URZ, URZ ;  /* 0x0000003f3f3ff290 */ /* 0x000ff6000fffe03f */
[----:B------:R-:W-:Y:S01]  /*27d90*/  @!UPT UIADD3 URZ, URZ, URZ, URZ ;  /* 0x0000003f3f3ff290 */ /* 0x000fe2000fffe03f */
[----:B------:R0:W-:Y:S01]  /*27da0*/  STL [R1+0x50], R8 ;  /* 0x0000500801007387 */ /* 0x0001e20000100800 */
[----:B------:R-:W-:Y:S02]  /*27db0*/  IMAD.MOV.U32 R28, RZ, RZ, R10 ;  /* 0x000000ffff1c7224 */ /* 0x000fe400078e000a */
[----:B------:R-:W-:Y:S02]  /*27dc0*/  IMAD.MOV.U32 R3, RZ, RZ, R11 ;  /* 0x000000ffff037224 */ /* 0x000fe400078e000b */
[----:B------:R-:W-:Y:S01]  /*27dd0*/  IMAD.MOV.U32 R29, RZ, RZ, R9 ;  /* 0x000000ffff1d7224 */ /* 0x000fe200078e0009 */
[----:B------:R-:W2:Y:S04]  /*27de0*/  LDL.LU.64 R10, [R1+0x12b0] ;  /* 0x0012b000010a7983 */ /* 0x000ea80000300a00 */
[----:B0-----:R-:W2:Y:S02]  /*27df0*/  LDL.LU.64 R8, [R1+0x12a8] ;  /* 0x0012a80001087983 */ /* 0x001ea40000300a00 */
[----:B--2---:R-:W-:Y:S11]  /*27e00*/  HMMA.16816.F32.BF16 R8, R4, R12, R8 ;  /* 0x0000000c0408723c */ /* 0x004ff60000041808 */
[----:B------:R-:W-:Y:S11]  /*27e10*/  @!UPT UIADD3 URZ, URZ, URZ, URZ ;  /* 0x0000003f3f3ff290 */ /* 0x000ff6000fffe03f */
[----:B------:R-:W-:Y:S02]  /*27e20*/  @!UPT UIADD3 URZ, URZ, URZ, URZ ;  /* 0x0000003f3f3ff290 */ /* 0x000fe4000fffe03f */
[----:B------:R-:W-:Y:S02]  /*27e30*/  IMAD.MOV.U32 R13, RZ, RZ, R10 ;  /* 0x000000ffff0d7224 */ /* 0x000fe400078e000a */
[----:B------:R-:W-:Y:S02]  /*27e40*/  IMAD.MOV.U32 R12, RZ, RZ, R11 ;  /* 0x000000ffff0c7224 */ /* 0x000fe400078e000b */
[----:B------:R-:W2:Y:S01]  /*27e50*/  LDL.LU.64 R10, [R1+0x12a0] ;  /* 0x0012a000010a7983 */ /* 0x000ea20000300a00 */
[----:B------:R-:W-:Y:S02]  /*27e60*/  IMAD.MOV.U32 R24, RZ, RZ, R8 ;  /* 0x000000ffff187224 */ /* 0x000fe400078e0008 */
[----:B------:R-:W-:Y:S02]  /*27e70*/  IMAD.MOV.U32 R25, RZ, RZ, R9 ;  /* 0x000000ffff197224 */ /* 0x000fe400078e0009 */
[----:B------:R-:W3:Y:S01]  /*27e80*/  LDL.LU.64 R8, [R1+0x1298] ;  /* 0x0012980001087983 */ /* 0x000ee20000300a00 */
[----:B------:R-:W-:Y:S02]  /*27e90*/  STL [R1+0x1230], R26 ;  /* 0x0012301a01007387 */ /* 0x000fe40000100800 */
[----:B------:R-:W-:Y:S02]  /*27ea0*/  STL.64 [R1+0x1228], R24 ;  /* 0x0012281801007387 */ /* 0x000fe40000100a00 */
[----:B------:R-:W-:Y:S01]  /*27eb0*/  STL.64 [R1+0x1210], R14 ;  /* 0x0012100e01007387 */ /* 0x000fe20000100a00 */
[----:B------:R0:W-:Y:S04]  /*27ec0*/  STL.64 [R1+0x1208], R12 ;  /* 0x0012080c01007387 */ /* 0x0001e80000100a00 */
[----:B0-----:R-:W4:Y:S01]  /*27ed0*/  LDL.LU R12, [R1+0xf0] ;  /* 0x0000f000010c7983 */ /* 0x001f220000300800 */
[----:B------:R-:W4:Y:S02]  /*27ee0*/  LDL.LU R13, [R1+0xf4] ;  /* 0x0000f400010d7983 */ /* 0x000f240000300800 */
[----:B--2---:R-:W-:-:S02]  /*27ef0*/  IMAD.MOV.U32 R14, RZ, RZ, R10 ;  /* 0x000000ffff0e7224 */ /* 0x004fc400078e000a */
[----:B------:R-:W-:Y:S01]  /*27f00*/  IMAD.MOV.U32 R15, RZ, RZ, R11 ;  /* 0x000000ffff0f7224 */ /* 0x000fe200078e000b */
[----:B------:R-:W2:Y:S01]  /*27f10*/  LDL.LU R10, [R1+0x1294] ;  /* 0x00129400010a7983 */ /* 0x000ea20000300800 */
[----:B------:R-:W2:Y:S02]  /*27f20*/  LDL.LU R11, [R1+0x1290] ;  /* 0x00129000010b7983 */ /* 0x000ea40000300800 */
[----:B------:R-:W2:Y:S02]  /*27f30*/  LDL.LU R24, [R1+0x100] ;  /* 0x0001000001187983 */ /* 0x000ea40000300800 */
[----:B------:R-:W2:Y:S01]  /*27f40*/  LDL.LU R25, [R1+0x104] ;  /* 0x0001040001197983 */ /* 0x000ea20000300800 */
[----:B------:R-:W2:Y:S04]  /*27f50*/  LDL.LU R26, [R1+0x108] ;  /* 0x00010800011a7983 */ /* 0x000ea80000300800 */
[----:B--2---:R-:W-:Y:S01]  /*27f60*/  STL.64 [R1+0x1240], R26 ;  /* 0x0012401a01007387 */ /* 0x004fe20000100a00 */
[----:B------:R0:W-:Y:S03]  /*27f70*/  STL.64 [R1+0x1238], R24 ;  /* 0x0012381801007387 */ /* 0x0001e60000100a00 */
[----:B0-----:R-:W2:Y:S01]  /*27f80*/  LDL.LU R24, [R1+0x110] ;  /* 0x0001100001187983 */ /* 0x001ea20000300800 */
[----:B------:R-:W2:Y:S02]  /*27f90*/  LDL.LU R25, [R1+0x114] ;  /* 0x0001140001197983 */ /* 0x000ea40000300800 */
[----:B------:R-:W-:-:S02]  /*27fa0*/  IMAD.MOV.U32 R26, RZ, RZ, R11 ;  /* 0x000000ffff1a7224 */ /* 0x000fc400078e000b */
[----:B------:R-:W-:Y:S01]  /*27fb0*/  IMAD.MOV.U32 R27, RZ, RZ, R10 ;  /* 0x000000ffff1b7224 */ /* 0x000fe200078e000a */
[----:B------:R-:W3:Y:S01]  /*27fc0*/  LDL.LU R11, [R1+0x128c] ;  /* 0x00128c00010b7983 */ /* 0x000ee20000300800 */
[----:B------:R-:W3:Y:S03]  /*27fd0*/  LDL.LU R10, [R1+0x1288] ;  /* 0x00128800010a7983 */ /* 0x000ee60000300800 */
[----:B------:R0:W-:Y:S04]  /*27fe0*/  STL.64 [R1+0x1258], R26 ;  /* 0x0012581a01007387 */ /* 0x0001e80000100a00 */
[----:B--2---:R-:W-:Y:S01]  /*27ff0*/  STL.64 [R1+0x1250], R24 ;  /* 0x0012501801007387 */ /* 0x004fe20000100a00 */
[----:B0-----:R-:W2:Y:S03]  /*28000*/  LDL.LU.64 R26, [R1+0x38] ;  /* 0x00003800011a7983 */ /* 0x001ea60000300a00 */
[----:B--2---:R0:W-:Y:S04]  /*28010*/  STL.64 [R1+0x1260], R26 ;  /* 0x0012601a01007387 */ /* 0x0041e80000100a00 */
[----:B0-----:R-:W2:Y:S01]  /*28020*/  LDL.LU.64 R26, [R1+0x48] ;  /* 0x00004800011a7983 */ /* 0x001ea20000300a00 */
[----:B------:R0:W-:Y:S02]  /*28030*/  STL.64 [R1+0x1220], R14 ;  /* 0x0012200e01007387 */ /* 0x0001e40000100a00 */
[----:B----4-:R-:W-:Y:S01]  /*28040*/  STL.64 [R1+0x1218], R12 ;  /* 0x0012180c01007387 */ /* 0x010fe20000100a00 */
[----:B0-----:R-:W4:Y:S04]  /*28050*/  LDL.LU.64 R14, [R1+0x18] ;  /* 0x00001800010e7983 */ /* 0x001f280000300a00 */
[----:B----4-:R0:W-:Y:S04]  /*28060*/  STL.64 [R1+0x1248], R14 ;  /* 0x0012480e01007387 */ /* 0x0101e80000100a00 */
[----:B0-----:R-:W4:Y:S01]  /*28070*/  LDL.LU.64 R14, [R1+0x28] ;  /* 0x00002800010e7983 */ /* 0x001f220000300a00 */
[----:B---3--:R-:W-:Y:S01]  /*28080*/  IMAD.MOV.U32 R13, RZ, RZ, R10 ;  /* 0x000000ffff0d7224 */ /* 0x008fe200078e000a */
[----:B------:R-:W-:Y:S07]  /*28090*/  HMMA.16816.F32.BF16 R4, R4, R8, R20 ;  /* 0x000000080404723c */ /* 0x000fee0000041814 */
[----:B------:R-:W-:-:S02]  /*280a0*/  IMAD.MOV.U32 R20, RZ, RZ, R2 ;  /* 0x000000ffff147224 */ /* 0x000fc400078e0002 */
[----:B------:R-:W-:Y:S01]  /*280b0*/  IMAD.MOV.U32 R21, RZ, RZ, R0 ;  /* 0x000000ffff157224 */ /* 0x000fe200078e0000 */
[----:B----4-:R0:W-:Y:S01]  /*280c0*/  STL.64 [R1+0x1268], R14 ;  /* 0x0012680e01007387 */ /* 0x0101e20000100a00 */
[----:B------:R-:W2:Y:S02]  /*280d0*/  LDL.LU R12, [R1+0x130] ;  /* 0x00013000010c7983 */ /* 0x000ea40000300800 */
[----:B------:R-:W3:Y:S02]  /*280e0*/  LDL.LU R10, [R1+0x1284] ;  /* 0x00128400010a7983 */ /* 0x000ee40000300800 */
[----:B0-----:R-:W-:Y:S02]  /*280f0*/  IMAD.MOV.U32 R14, RZ, RZ, R11 ;  /* 0x000000ffff0e7224 */ /* 0x001fe400078e000b */
[----:B------:R-:W3:Y:S01]  /*28100*/  LDL.LU R11, [R1+0x1280] ;  /* 0x00128000010b7983 */ /* 0x000ee20000300800 */
[----:B------:R-:W2:Y:S02]  /*28110*/  LDL.LU R15, [R1+0x13c] ;  /* 0x00013c00010f7983 */ /* 0x000ea40000300800 */
[----:B------:R-:W4:Y:S02]  /*28120*/  LDL.LU R2, [R1+0x127c] ;  /* 0x00127c0001027983 */ /* 0x000f240000300800 */
[----:B------:R-:W2:Y:S01]  /*28130*/  LDL.LU R0, [R1+0x1278] ;  /* 0x0012780001007983 */ /* 0x000ea20000300800 */
[----:B------:R-:W2:Y:S01]  /*28140*/  LDL.LU R22, [R1+0xe8] ;  /* 0x0000e80001167983 */ /* 0x000ea20000300800 */
[----:B------:R-:W2:Y:S03]  /*28150*/  LDL.LU R23, [R1+0xec] ;  /* 0x0000ec0001177983 */ /* 0x000ea60000300800 */
[----:B---3--:R4:W-:Y:S01]  /*28160*/  STL.64 [R1+0x11e0], R10 ;  /* 0x0011e00a01007387 */ /* 0x0089e20000100a00 */
[----:B------:R-:W3:Y:S02]  /*28170*/  LDL.LU R8, [R1+0x120] ;  /* 0x0001200001087983 */ /* 0x000ee40000300800 */
[----:B------:R-:W3:Y:S02]  /*28180*/  LDL.LU R9, [R1+0x124] ;  /* 0x0001240001097983 */ /* 0x000ee40000300800 */
[----:B----4-:R-:W-:-:S02]  /*28190*/  IMAD.MOV.U32 R10, RZ, RZ, R2 ;  /* 0x000000ffff0a7224 */ /* 0x010fc400078e0002 */
[----:B--2---:R-:W-:Y:S01]  /*281a0*/  IMAD.MOV.U32 R11, RZ, RZ, R0 ;  /* 0x000000ffff0b7224 */ /* 0x004fe200078e0000 */
[----:B------:R-:W2:Y:S01]  /*281b0*/  LDL.LU R2, [R1+0x1274] ;  /* 0x0012740001027983 */ /* 0x000ea20000300800 */
[----:B------:R-:W4:Y:S02]  /*281c0*/  LDL.LU R0, [R1+0x1270] ;  /* 0x0012700001007983 */ /* 0x000f240000300800 */
[----:B------:R-:W-:Y:S02]  /*281d0*/  STL.64 [R1+0x1148], R6 ;  /* 0x0011480601007387 */ /* 0x000fe40000100a00 */
[----:B------:R0:W-:Y:S02]  /*281e0*/  STL.64 [R1+0x1140], R4 ;  /* 0x0011400401007387 */ /* 0x0001e40000100a00 */
[----:B0-----:R-:W2:Y:S01]  /*281f0*/  LDL.LU R4, [R1+0x50] ;  /* 0x0000500001047983 */ /* 0x001ea20000300800 */
[----:B------:R-:W-:Y:S01]  /*28200*/  HMMA.16816.F32.BF16 R12, R16, R26, R12 ;  /* 0x0000001a100c723c */ /* 0x000fe2000004180c */
[----:B------:R-:W-:-:S02]  /*28210*/  IMAD.MOV.U32 R6, RZ, RZ, R28 ;  /* 0x000000ffff067224 */ /* 0x000fc400078e001c */
[----:B------:R-:W-:Y:S02]  /*28220*/  IMAD.MOV.U32 R7, RZ, RZ, R3 ;  /* 0x000000ffff077224 */ /* 0x000fe400078e0003 */
[----:B------:R-:W-:-:S03]  /*28230*/  IMAD.MOV.U32 R5, RZ, RZ, R29 ;  /* 0x000000ffff057224 */ /* 0x000fc600078e001d */
[----:B------:R-:W-:Y:S04]  /*28240*/  STL.64 [R1+0x1158], R6 ;  /* 0x0011580601007387 */ /* 0x000fe80000100a00 */
[----:B--2---:R0:W-:Y:S11]  /*28250*/  STL.64 [R1+0x1150], R4 ;  /* 0x0011500401007387 */ /* 0x0041f60000100a00 */
[----:B------:R-:W-:Y:S02]  /*28260*/  STL.64 [R1+0x1c0], R12 ;  /* 0x0001c00c01007387 */ /* 0x000fe40000100a00 */
[----:B------:R1:W-:Y:S02]  /*28270*/  STL.64 [R1+0x1c8], R14 ;  /* 0x0001c80e01007387 */ /* 0x0003e40000100a00 */
[----:B0-----:R-:W-:-:S02]  /*28280*/  IMAD.MOV.U32 R5, RZ, RZ, R26 ;  /* 0x000000ffff057224 */ /* 0x001fc400078e001a */
[----:B------:R-:W-:Y:S01]  /*28290*/  IMAD.MOV.U32 R4, RZ, RZ, R27 ;  /* 0x000000ffff047224 */ /* 0x000fe200078e001b */
[----:B-1----:R-:W2:Y:S01]  /*282a0*/  LDL.LU.64 R14, [R1+0x1268] ;  /* 0x00126800010e7983 */ /* 0x002ea20000300a00 */
[----:B------:R-:W3:Y:S02]  /*282b0*/  LDL.LU.64 R26, [R1+0x1260] ;  /* 0x00126000011a7983 */ /* 0x000ee40000300a00 */
[----:B---3--:R-:W-:Y:S11]  /*282c0*/  HMMA.16816.F32.BF16 R8, R16, R26, R8 ;  /* 0x0000001a1008723c */ /* 0x008ff60000041808 */
[----:B------:R-:W-:Y:S11]  /*282d0*/  @!UPT UIADD3 URZ, URZ, URZ, URZ ;  /* 0x0000003f3f3ff290 */ /* 0x000ff6000fffe03f */
[----:B------:R-:W-:Y:S01]  /*282e0*/  @!UPT UIADD3 URZ, URZ, URZ, URZ ;  /* 0x0000003f3f3ff290 */ /* 0x000fe2000fffe03f */
[----:B------:R0:W-:Y:S01]  /*282f0*/  STL.64 [R1+0x1b0], R8 ;  /* 0x0001b00801007387 */ /* 0x0001e20000100a00 */
[----:B------:R2:W-:Y:S02]  /*28300*/  STL.64 [R1+0x1b8], R10 ;  /* 0x0001b80a01007387 */ /* 0x0005e40000100a00 */
[----:B0-----:R-:W-:Y:S02]  /*28310*/  IMAD.MOV.U32 R9, RZ, RZ, R26 ;  /* 0x000000ffff097224 */ /* 0x001fe400078e001a */
[----:B------:R-:W-:Y:S02]  /*28320*/  IMAD.MOV.U32 R8, RZ, RZ, R27 ;  /* 0x000000ffff087224 */ /* 0x000fe400078e001b */
[----:B------:R-:W3:Y:S01]  /*28330*/  LDL.LU.64 R26, [R1+0x1258] ;  /* 0x00125800011a7983 */ /* 0x000ee20000300a00 */
[----:B------:R-:W3:Y:S02]  /*28340*/  LDL.LU.64 R24, [R1+0x1250] ;  /* 0x0012500001187983 */ /* 0x000ee40000300a00 */
[----:B------:R-:W-:-:S02]  /*28350*/  IMAD.MOV.U32 R6, RZ, RZ, R2 ;  /* 0x000000ffff067224 */ /* 0x000fc400078e0002 */
[----:B----4-:R-:W-:Y:S02]  /*28360*/  IMAD.MOV.U32 R7, RZ, RZ, R0 ;  /* 0x000000ffff077224 */ /* 0x010fe400078e0000 */
[----:B--2---:R-:W-:Y:S02]  /*28370*/  IMAD.MOV.U32 R11, RZ, RZ, R14 ;  /* 0x000000ffff0b7224 */ /* 0x004fe400078e000e */
[----:B------:R-:W-:Y:S01]  /*28380*/  IMAD.MOV.U32 R10, RZ, RZ, R15 ;  /* 0x000000ffff0a7224 */ /* 0x000fe200078e000f */
[C---:B---3--:R-:W-:Y:S01]  /*28390*/  HMMA.16816.F32.BF16 R24, R16.reuse, R14, R24 ;  /* 0x0000000e1018723c */ /* 0x048fe20000041818 */
[----:B------:R-:W2:Y:S11]  /*283a0*/  LDL.LU.64 R14, [R1+0x1248] ;  /* 0x00124800010e7983 */ /* 0x000eb60000300a00 */
[----:B------:R-:W-:Y:S11]  /*283b0*/  @!UPT UIADD3 URZ, URZ, URZ, URZ ;  /* 0x0000003f3f3ff290 */ /* 0x000ff6000fffe03f */
[----:B------:R-:W-:Y:S01]  /*283c0*/  @!UPT UIADD3 URZ, URZ, URZ, URZ ;  /* 0x0000003f3f3ff290 */ /* 0x000fe2000fffe03f */
[----:B------:R-:W-:Y:S02]  /*283d0*/  IMAD.MOV.U32 R2, RZ, RZ, R26 ;  /* 0x000000ffff027224 */ /* 0x000fe400078e001a */
[----:B------:R-:W-:Y:S02]  /*283e0*/  IMAD.MOV.U32 R0, RZ, RZ, R27 ;  /* 0x000000ffff007224 */ /* 0x000fe400078e001b */
[----:B------:R-:W-:Y:S02]  /*283f0*/  IMAD.MOV.U32 R28, RZ, RZ, R24 ;  /* 0x000000ffff1c7224 */ /* 0x000fe400078e0018 */
[----:B------:R-:W-:Y:S01]  /*28400*/  IMAD.MOV.U32 R3, RZ, RZ, R25 ;  /* 0x000000ffff037224 */ /* 0x000fe200078e0019 */
[----:B------:R-:W3:Y:S01]  /*28410*/  LDL.LU.64 R26, [R1+0x1240] ;  /* 0x00124000011a7983 */ /* 0x000ee20000300a00 */
[----:B------:R-:W3:Y:S02]  /*28420*/  LDL.LU.64 R24, [R1+0x1238] ;  /* 0x0012380001187983 */ /* 0x000ee40000300a00 */
[----:B--2---:R-:W-:Y:S01]  /*28430*/  IMAD.MOV.U32 R29, RZ, RZ, R15 ;  /* 0x000000ffff1d7224 */ /* 0x004fe200078e000f */
[C---:B---3--:R-:W-:Y:S11]  /*28440*/  HMMA.16816.F32.BF16 R24, R16.reuse, R14, R24 ;  /* 0x0000000e1018723c */ /* 0x048ff60000041818 */
[----:B------:R-:W-:Y:S11]  /*28450*/  @!UPT UIADD3 URZ, URZ, URZ, URZ ;  /* 0x0000003f3f3ff290 */ /* 0x000ff6000fffe03f */
[----:B------:R-:W-:Y:S01]  /*28460*/  @!UPT UIADD3 URZ, URZ, URZ, URZ ;  /* 0x0000003f3f3ff290 */ /* 0x000fe2000fffe03f */
[----:B------:R-:W-:Y:S01]  /*28470*/  STL.64 [R1+0x190], R24 ;  /* 0x0001901801007387 */ /* 0x000fe20000100a00 */
[----:B------:R0:W-:Y:S03]  /*28480*/  STL.64 [R1+0x198], R26 ;  /* 0x0001981a01007387 */ /* 0x0001e60000100a00 */
[----:B0-----:R-:W2:Y:S01]  /*28490*/  LDL.LU R26, [R1+0x1230] ;  /* 0x00123000011a7983 */ /* 0x001ea20000300800 */
[----:B------:R-:W3:Y:S02]  /*284a0*/  LDL.LU.64 R24, [R1+0x1228] ;  /* 0x0012280001187983 */ /* 0x000ee40000300a00 */
[----:B------:R-:W-:Y:S02]  /*284b0*/  IMAD.MOV.U32 R27, RZ, RZ, R14 ;  /* 0x000000ffff1b7224 */ /* 0x000fe400078e000e */
[----:B------:R-:W4:Y:S01]  /*284c0*/  LDL.LU.64 R14, [R1+0x1220] ;  /* 0x00122000010e7983 */ /* 0x000f220000300a00 */
[----:B------:R-:W4:Y:S02]  /*284d0*/  LDL.LU.64 R12, [R1+0x1218] ;  /* 0x00121800010c7983 */ /* 0x000f240000300a00 */
[----:B----4-:R-:W-:Y:S11]  /*284e0*/  HMMA.16816.F32.BF16 R12, R16, R6, R12 ;  /* 0x00000006100c723c */ /* 0x010ff6000004180c */
[----:B------:R-:W-:Y:S11]  /*284f0*/  @!UPT UIADD3 URZ, URZ, URZ, URZ ;  /* 0x0000003f3f3ff290 */ /* 0x000ff6000fffe03f */
[----:B------:R-:W-:Y:S01]  /*28500*/  @!UPT UIADD3 URZ, URZ, URZ, URZ ;  /* 0x0000003f3f3ff290 */ /* 0x000fe2000fffe03f */
[----:B------:R-:W-:Y:S01]  /*28510*/  STL.64 [R1+0x180], R12 ;  /* 0x0001800c01007387 */ /* 0x000fe20000100a00 */
[----:B------:R0:W-:Y:S03]  /*28520*/  STL.64 [R1+0x188], R14 ;  /* 0x0001880e01007387 */ /* 0x0001e60000100a00 */
[----:B0-----:R-:W4:Y:S01]  /*28530*/  LDL.LU.64 R14, [R1+0x1210] ;  /* 0x00121000010e7983 */ /* 0x001f220000300a00 */
[----:B------:R-:W2:Y:S02]  /*28540*/  LDL.LU.64 R12, [R1+0x1208] ;  /* 0x00120800010c7983 */ /* 0x000ea40000300a00 */
[----:B------:R0:W-:Y:S02]  /*28550*/  STL.64 [R1+0x1170], R6 ;  /* 0x0011700601007387 */ /* 0x0001e40000100a00 */
[----:B0-----:R-:W-:Y:S02]  /*28560*/  IMAD.MOV.U32 R6, RZ, RZ, R27 ;  /* 0x000000ffff067224 */ /* 0x001fe400078e001b */
[----:B------:R-:W2:Y:S01]  /*28570*/  LDL.LU R27, [R1+0x1200] ;  /* 0x00120000011b7983 */ /* 0x000ea20000300800 */
[----:B------:R-:W-:-:S02]  /*28580*/  IMAD.MOV.U32 R7, RZ, RZ, R29 ;  /* 0x000000ffff077224 */ /* 0x000fc400078e001d */
[----:B------:R-:W3:Y:S03]  /*28590*/  LDL.LU R29, [R1+0x11fc] ;  /* 0x0011fc00011d7983 */ /* 0x000ee60000300800 */
[----:B------:R0:W-:Y:S02]  /*285a0*/  STL.64 [R1+0x1188], R6 ;  /* 0x0011880601007387 */ /* 0x0001e40000100a00 */
[----:B0-----:R-:W-:Y:S02]  /*285b0*/  IMAD.MOV.U32 R6, RZ, RZ, R11 ;  /* 0x000000ffff067224 */ /* 0x001fe400078e000b */
[----:B------:R-:W-:-:S05]  /*285c0*/  IMAD.MOV.U32 R7, RZ, RZ, R10 ;  /* 0x000000ffff077224 */ /* 0x000fca00078e000a */
[----:B------:R0:W-:Y:S02]  /*285d0*/  STL.64 [R1+0x11a0], R6 ;  /* 0x0011a00601007387 */ /* 0x0001e40000100a00 */
[----:B0-----:R-:W-:Y:S02]  /*285e0*/  IMAD.MOV.U32 R6, RZ, RZ, R9 ;  /* 0x000000ffff067224 */ /* 0x001fe400078e0009 */
[----:B------:R-:W-:-:S05]  /*285f0*/  IMAD.MOV.U32 R7, RZ, RZ, R8 ;  /* 0x000000ffff077224 */ /* 0x000fca00078e0008 */
[----:B------:R-:W-:Y:S01]  /*28600*/  STL.64 [R1+0x11b8], R6 ;  /* 0x0011b80601007387 */ /* 0x000fe20000100a00 */
[----:B--2---:R-:W-:Y:S03]  /*28610*/  HMMA.16816.F32.BF16 R8, R16, R26, R20 ;  /* 0x0000001a1008723c */ /* 0x004fe60000041814 */
[----:B------:R-:W2:Y:S11]  /*28620*/  LDL.LU R20, [R1+0xb0] ;  /* 0x0000b00001147983 */ /* 0x000eb60000300800 */
[----:B------:R-:W-:Y:S09]  /*28630*/  @!UPT UIADD3 URZ, URZ, URZ, URZ ;  /* 0x0000003f3f3ff290 */ /* 0x000ff2000fffe03f */
[----:B------:R0:W-:Y:S01]  /*28640*/  STL.64 [R1+0x170], R8 ;  /* 0x0001700801007387 */ /* 0x0001e20000100a00 */
[----:B------:R1:W-:Y:S02]  /*28650*/  STL.64 [R1+0x178], R10 ;  /* 0x0001780a01007387 */ /* 0x0003e40000100a00 */
[----:B------:R-:W2:Y:S02]  /*28660*/  LDL.LU R21, [R1+0xb4] ;  /* 0x0000b40001157983 */ /* 0x000ea40000300800 */
[----:B------:R-:W2:Y:S01]  /*28670*/  LDL.LU R22, [R1+0xb8] ;  /* 0x0000b80001167983 */ /* 0x000ea20000300800 */
[----:B------:R-:W2:Y:S04]  /*28680*/  LDL.LU R23, [R1+0xbc] ;  /* 0x0000bc0001177983 */ /* 0x000ea80000300800 */
[----:B0-----:R-:W2:Y:S01]  /*28690*/  LDL.LU R8, [R1+0xd0] ;  /* 0x0000d00001087983 */ /* 0x001ea20000300800 */
[----:B------:R-:W2:Y:S02]  /*286a0*/  LDL.LU R9, [R1+0xd4] ;  /* 0x0000d40001097983 */ /* 0x000ea40000300800 */
[----:B-1----:R-:W2:Y:S02]  /*286b0*/  LDL.LU R10, [R1+0xd8] ;  /* 0x0000d800010a7983 */ /* 0x002ea40000300800 */
[----:B------:R-:W2:Y:S01]  /*286c0*/  LDL.LU R11, [R1+0xdc] ;  /* 0x0000dc00010b7983 */ /* 0x000ea20000300800 */
[----:B------:R-:W-:Y:S01]  /*286d0*/  STL.64 [R1+0x1168], R26 ;  /* 0x0011681a01007387 */ /* 0x000fe20000100a00 */
[----:B---3--:R0:W-:Y:S03]  /*286e0*/  STL.64 [R1+0x1160], R24 ;  /* 0x0011601801007387 */ /* 0x0081e60000100a00 */
[----:B0-----:R-:W3:Y:S01]  /*286f0*/  LDL.LU R24, [R1+0x60] ;  /* 0x0000600001187983 */ /* 0x001ee20000300800 */
[----:B------:R-:W3:Y:S02]  /*28700*/  LDL.LU R25, [R1+0x64] ;  /* 0x0000640001197983 */ /* 0x000ee40000300800 */
[----:B------:R-:W2:Y:S02]  /*28710*/  LDL.LU R26, [R1+0x68] ;  /* 0x00006800011a7983 */ /* 0x000ea40000300800 */
[----:B------:R-:W2:Y:S02]  /*28720*/  LDL.LU R27, [R1+0x6c] ;  /* 0x00006c00011b7983 */ /* 0x000ea40000300800 */
[----:B--2---:R-:W-:Y:S01]  /*28730*/  STL.64 [R1+0x1180], R26 ;  /* 0x0011801a01007387 */ /* 0x004fe20000100a00 */
[----:B---3--:R0:W-:Y:S03]  /*28740*/  STL.64 [R1+0x1178], R24 ;  /* 0x0011781801007387 */ /* 0x0081e60000100a00 */
[----:B0-----:R-:W2:Y:S01]  /*28750*/  LDL.LU R24, [R1+0x70] ;  /* 0x0000700001187983 */ /* 0x001ea20000300800 */
[----:B----4-:R-:W-:-:S02]  /*28760*/  IMAD.MOV.U32 R26, RZ, RZ, R15 ;  /* 0x000000ffff1a7224 */ /* 0x010fc400078e000f */
[----:B------:R-:W-:Y:S02]  /*28770*/  IMAD.MOV.U32 R27, RZ, RZ, R14 ;  /* 0x000000ffff1b7224 */ /* 0x000fe400078e000e */
[----:B------:R-:W-:Y:S02]  /*28780*/  IMAD.MOV.U32 R25, RZ, RZ, R29 ;  /* 0x000000ffff197224 */ /* 0x000fe400078e001d */
[----:B------:R-:W3:Y:S01]  /*28790*/  LDL.LU R29, [R1+0x11f8] ;  /* 0x0011f800011d7983 */ /* 0x000ee20000300800 */
[----:B------:R-:W4:Y:S02]  /*287a0*/  LDL.LU R15, [R1+0x11f4] ;  /* 0x0011f400010f7983 */ /* 0x000f240000300800 */
[----:B------:R-:W3:Y:S02]  /*287b0*/  LDL.LU R14, [R1+0x11f0] ;  /* 0x0011f000010e7983 */ /* 0x000ee40000300800 */
[----:B------:R-:W-:Y:S01]  /*287c0*/  STL.64 [R1+0x1198], R26 ;  /* 0x0011981a01007387 */ /* 0x000fe20000100a00 */
[----:B--2---:R0:W-:Y:S04]  /*287d0*/  STL.64 [R1+0x1190], R24 ;  /* 0x0011901801007387 */ /* 0x0041e80000100a00 */
[----:B0-----:R-:W2:Y:S01]  /*287e0*/  LDL.LU R24, [R1+0x80] ;  /* 0x0000800001187983 */ /* 0x001ea20000300800 */
[----:B------:R-:W2:Y:S02]  /*287f0*/  LDL.LU R25, [R1+0x84] ;  /* 0x0000840001197983 */ /* 0x000ea40000300800 */
[----:B------:R-:W2:Y:S02]  /*28800*/  LDL.LU R26, [R1+0x88] ;  /* 0x00008800011a7983 */ /* 0x000ea40000300800 */
[----:B------:R-:W2:Y:S02]  /*28810*/  LDL.LU R27, [R1+0x8c] ;  /* 0x00008c00011b7983 */ /* 0x000ea40000300800 */
[----:B--2---:R3:W-:Y:S01]  /*28820*/  STL.64 [R1+0x11b0], R26 ;  /* 0x0011b01a01007387 */ /* 0x0047e20000100a00 */
[----:B------:R0:W-:Y:S02]  /*28830*/  STL.64 [R1+0x11a8], R24 ;  /* 0x0011a81801007387 */ /* 0x0001e40000100a00 */
[----:B---3--:R-:W-:Y:S01]  /*28840*/  IMAD.MOV.U32 R26, RZ, RZ, R14 ;  /* 0x000000ffff1a7224 */ /* 0x008fe200078e000e */
[----:B0-----:R-:W2:Y:S01]  /*28850*/  LDL.LU R24, [R1+0x90] ;  /* 0x0000900001187983 */ /* 0x001ea20000300800 */
[----:B------:R-:W2:Y:S02]  /*28860*/  LDL.LU R25, [R1+0x94] ;  /* 0x0000940001197983 */ /* 0x000ea40000300800 */
[----:B------:R-:W3:Y:S02]  /*28870*/  LDL.LU R14, [R1+0x11ec] ;  /* 0x0011ec00010e7983 */ /* 0x000ee40000300800 */
[----:B----4-:R-:W-:-:S02]  /*28880*/  IMAD.MOV.U32 R27, RZ, RZ, R15 ;  /* 0x000000ffff1b7224 */ /* 0x010fc400078e000f */
[----:B------:R-:W3:Y:S03]  /*28890*/  LDL.LU R15, [R1+0x11e8] ;  /* 0x0011e800010f7983 */ /* 0x000ee60000300800 */
[----:B------:R-:W-:Y:S01]  /*288a0*/  STL.64 [R1+0x11c8], R26 ;  /* 0x0011c81a01007387 */ /* 0x000fe20000100a00 */
[C---:B---3--:R-:W-:Y:S01]  /*288b0*/  HMMA.16816.F32.BF16 R8, R16.reuse, R14, R8 ;  /* 0x0000000e1008723c */ /* 0x048fe20000041808 */
[----:B--2---:R0:W-:Y:S04]  /*288c0*/  STL.64 [R1+0x11c0], R24 ;  /* 0x0011c01801007387 */ /* 0x0041e80000100a00 */
[----:B0-----:R-:W2:Y:S01]  /*288d0*/  LDL.LU R24, [R1+0xa0] ;  /* 0x0000a00001187983 */ /* 0x001ea20000300800 */
[----:B------:R-:W2:Y:S02]  /*288e0*/  LDL.LU R25, [R1+0xa4] ;  /* 0x0000a40001197983 */ /* 0x000ea40000300800 */
[----:B------:R-:W2:Y:S02]  /*288f0*/  LDL.LU R26, [R1+0xa8] ;  /* 0x0000a800011a7983 */ /* 0x000ea40000300800 */
[----:B------:R-:W2:Y:S11]  /*28900*/  LDL.LU R27, [R1+0xac] ;  /* 0x0000ac00011b7983 */ /* 0x000eb60000300800 */
[----:B------:R-:W-:Y:S02]  /*28910*/  @!UPT UIADD3 URZ, URZ, URZ, URZ ;  /* 0x0000003f3f3ff290 */ /* 0x000fe4000fffe03f */
[----:B------:R-:W-:Y:S01]  /*28920*/  STL.64 [R1+0x160], R8 ;  /* 0x0001600801007387 */ /* 0x000fe20000100a00 */
[----:B------:R0:W-:Y:S03]  /*28930*/  STL.64 [R1+0x168], R10 ;  /* 0x0001680a01007387 */ /* 0x0001e60000100a00 */
[----:B0-----:R-:W3:Y:S01]  /*28940*/  LDL.LU.64 R10, [R1+0x11e0] ;  /* 0x0011e000010a7983 */ /* 0x001ee20000300a00 */
[----:B------:R-:W-:Y:S02]  /*28950*/  IMAD.MOV.U32 R6, RZ, RZ, R5 ;  /* 0x000000ffff067224 */ /* 0x000fe400078e0005 */
[----:B------:R-:W-:Y:S01]  /*28960*/  IMAD.MOV.U32 R7, RZ, RZ, R4 ;  /* 0x000000ffff077224 */ /* 0x000fe200078e0004 */
[----:B---3--:R-:W-:Y:S01]  /*28970*/  HMMA.16816.F32.BF16 R16, R16, R10, R20 ;  /* 0x0000000a1010723c */ /* 0x008fe20000041814 */
[----:B------:R-:W2:Y:S01]  /*28980*/  LDL.LU.64 R22, [R1+0x11d8] ;  /* 0x0011d80001167983 */ /* 0x000ea20000300a00 */
[----:B------:R-:W2:Y:S11]  /*28990*/  LDL.LU.64 R20, [R1+0x11d0] ;  /* 0x0011d00001147983 */ /* 0x000eb60000300a00 */
[----:B------:R-:W-:Y:S10]  /*289a0*/  @!UPT UIADD3 URZ, URZ, URZ, URZ ;  /* 0x0000003f3f3ff290 */ /* 0x000ff4000fffe03f */
[----:B------:R-:W-:Y:S01]  /*289b0*/  STL.64 [R1+0x150], R16 ;  /* 0x0001501001007387 */ /* 0x000fe20000100a00 */
[----:B------:R0:W-:Y:S03]  /*289c0*/  STL.64 [R1+0x158], R18 ;  /* 0x0001581201007387 */ /* 0x0001e60000100a00 */
[----:B0-----:R-:W3:Y:S01]  /*289d0*/  LDL R19, [R1+0x230] ;  /* 0x0002300001137983 */ /* 0x001ee20000100800 */
[C---:B--2---:R-:W-:Y:S03]  /*289e0*/  HMMA.16816.F32.BF16 R4, R20.reuse, R6, R24 ;  /* 0x000000061404723c */ /* 0x044fe60000041818 */
[----:B------:R-:W2:Y:S01]  /*289f0*/  LDL.LU.64 R26, [R1+0x11c8] ;  /* 0x0011c800011a7983 */ /* 0x000ea20000300a00 */
[----:B------:R-:W2:Y:S11]  /*28a00*/  LDL.LU.64 R24, [R1+0x11c0] ;  /* 0x0011c00001187983 */ /* 0x000eb60000300a00 */
[----:B------:R-:W-:Y:S08]  /*28a10*/  @!UPT UIADD3 URZ, URZ, URZ, URZ ;  /* 0x0000003f3f3ff290 */ /* 0x000ff0000fffe03f */
[----:B------:R-:W-:Y:S01]  /*28a20*/  STL.64 [R1+0x130], R4 ;  /* 0x0001300401007387 */ /* 0x000fe20000100a00 */
[----:B------:R0:W-:Y:S03]  /*28a30*/  STL.64 [R1+0x138], R6 ;  /* 0x0001380601007387 */ /* 0x0001e60000100a00 */
[----:B0-----:R-:W2:Y:S02]  /*28a40*/  LDL.LU.64 R6, [R1+0x11b8] ;  /* 0x0011b80001067983 */ /* 0x001ea40000300a00 */
[C---:B--2---:R-:W-:Y:S02]  /*28a50*/  HMMA.16816.F32.BF16 R4, R20.reuse, R6, R24 ;  /* 0x000000061404723c */ /* 0x044fe40000041818 */
[----:B------:R-:W2:Y:S01]  /*28a60*/  LDL.LU.64 R26, [R1+0x11b0] ;  /* 0x0011b000011a7983 */ /* 0x000ea20000300a00 */
[----:B------:R-:W2:Y:S11]  /*28a70*/  LDL.LU.64 R24, [R1+0x11a8] ;  /* 0x0011a80001187983 */ /* 0x000eb60000300a00 */
[----:B------:R-:W-:Y:S09]  /*28a80*/  @!UPT UIADD3 URZ, URZ, URZ, URZ ;  /* 0x0000003f3f3ff290 */ /* 0x000ff2000fffe03f */
        /* <DEDUP_REMOVED lines=19> */
[----:B------:R-:W4:Y:S11]  /*28bc0*/  LDL.LU.64 R24, [R1+0x1160] ;  /* 0x0011600001187983 */ /* 0x000f360000300a00 */
[----:B------:R-:W-:Y:S09]  /*28bd0*/  @!UPT UIADD3 URZ, URZ, URZ, URZ ;  /* 0x0000003f3f3ff290 */ /* 0x000ff2000fffe03f */
[----:B------:R-:W-:Y:S01]  /*28be0*/  STL.64 [R1+0xf0], R4 ;  /* 0x0000f00401007387 */ /* 0x000fe20000100a00 */
[----:B------:R0:W-:Y:S03]  /*28bf0*/  STL.64 [R1+0xf8], R6 ;  /* 0x0000f80601007387 */ /* 0x0001e60000100a00 */
[----:B0-----:R-:W2:Y:S01]  /*28c00*/  LDL.LU.64 R6, [R1+0x1158] ;  /* 0x0011580001067983 */ /* 0x001ea20000300a00 */
[----:B------:R-:W2:Y:S02]  /*28c10*/  LDL.LU.64 R4, [R1+0x1150] ;  /* 0x0011500001047983 */ /* 0x000ea40000300a00 */
[----:B--2---:R-:W-:Y:S11]  /*28c20*/  HMMA.16816.F32.BF16 R4, R20, R26, R4 ;  /* 0x0000001a1404723c */ /* 0x004ff60000041804 */
[----:B------:R-:W-:Y:S11]  /*28c30*/  @!UPT UIADD3 URZ, URZ, URZ, URZ ;  /* 0x0000003f3f3ff290 */ /* 0x000ff6000fffe03f */
[----:B------:R-:W-:Y:S01]  /*28c40*/  @!UPT UIADD3 URZ, URZ, URZ, URZ ;  /* 0x0000003f3f3ff290 */ /* 0x000fe2000fffe03f */
[----:B------:R-:W-:Y:S01]  /*28c50*/  STL.64 [R1+0xe0], R4 ;  /* 0x0000e00401007387 */ /* 0x000fe20000100a00 */
[----:B------:R0:W-:Y:S03]  /*28c60*/  STL.64 [R1+0xe8], R6 ;  /* 0x0000e80601007387 */ /* 0x0001e60000100a00 */
[----:B0-----:R-:W2:Y:S01]  /*28c70*/  LDL.LU.64 R6, [R1+0x1148] ;  /* 0x0011480001067983 */ /* 0x001ea20000300a00 */
[----:B------:R-:W2:Y:S02]  /*28c80*/  LDL.LU.64 R4, [R1+0x1140] ;  /* 0x0011400001047983 */ /* 0x000ea40000300a00 */
[----:B------:R-:W-:Y:S02]  /*28c90*/  IMAD.MOV.U32 R26, RZ, RZ, R13 ;  /* 0x000000ffff1a7224 */ /* 0x000fe400078e000d */
[----:B------:R-:W-:-:S07]  /*28ca0*/  IMAD.MOV.U32 R27, RZ, RZ, R12 ;  /* 0x000000ffff1b7224 */ /* 0x000fce00078e000c */
[C---:B----4-:R-:W-:Y:S01]  /*28cb0*/  HMMA.16816.F32.BF16 R12, R20.reuse, R14, R24 ;  /* 0x0000000e140c723c */ /* 0x050fe20000041818 */
[----:B---3--:R-:W-:Y:S07]  /*28cc0*/  LDSM.16.M88.4 R24, [R19+0x8080] ;  /* 0x008080001318783b */ /* 0x008fee0000000200 */
[----:B--2---:R-:W-:Y:S01]  /*28cd0*/  HMMA.16816.F32.BF16 R20, R20, R10, R4 ;  /* 0x0000000a1414723c */ /* 0x004fe20000041804 */
[----:B------:R-:W0:Y:S04]  /*28ce0*/  LDSM.16.M88.4 R8, [R19+0x80] ;  /* 0x000080001308783b */ /* 0x000e280000000200 */
[----:B------:R-:W2:Y:S10]  /*28cf0*/  LDL R7, [R1+0x238] ;  /* 0x0002380001077983 */ /* 0x000eb40000100800 */
[----:B------:R-:W-:Y:S02]  /*28d00*/  STL.64 [R1+0x60], R12 ;  /* 0x0000600c01007387 */ /* 0x000fe40000100a00 */
[----:B------:R-:W-:Y:S06]  /*28d10*/  STL.64 [R1+0x68], R14 ;  /* 0x0000680e01007387 */ /* 0x000fec0000100a00 */
[----:B------:R-:W-:Y:S01]  /*28d20*/  STL.64 [R1+0x1020], R22 ;  /* 0x0010201601007387 */ /* 0x000fe20000100a00 */
[----:B------:R-:W-:Y:S02]  /*28d30*/  STL.64 [R1+0x1018], R20 ;  /* 0x0010181401007387 */ /* 0x000fe40000100a00 */
[----:B------:R-:W1:Y:S01]  /*28d40*/  LDSM.16.M88.4 R20, [R19+0x4080] ;  /* 0x004080001314783b */ /* 0x000e620000000200 */
[----:B0-----:R-:W-:Y:S03]  /*28d50*/  STL.64 [R1+0x50], R8 ;  /* 0x0000500801007387 */ /* 0x001fe60000100a00 */
[----:B------:R-:W-:Y:S02]  /*28d60*/  STL.64 [R1+0x58], R10 ;  /* 0x0000580a01007387 */ /* 0x000fe40000100a00 */
[----:B------:R-:W0:Y:S01]  /*28d70*/  LDSM.16.M88.4 R8, [R19+0xc080] ;  /* 0x00c080001308783b */ /* 0x000e220000000200 */
[----:B-1----:R-:W-:Y:S03]  /*28d80*/  STL.64 [R1+0xd0], R20 ;  /* 0x0000d01401007387 */ /* 0x002fe60000100a00 */
[----:B------:R-:W-:Y:S02]  /*28d90*/  STL.64 [R1+0xd8], R22 ;  /* 0x0000d81601007387 */ /* 0x000fe40000100a00 */
[----:B------:R-:W-:Y:S02]  /*28da0*/  STL.64 [R1+0xc0], R24 ;  /* 0x0000c01801007387 */ /* 0x000fe40000100a00 */
[----:B------:R-:W-:Y:S01]  /*28db0*/  STL.64 [R1+0xc8], R26 ;  /* 0x0000c81a01007387 */ /* 0x000fe20000100a00 */
[----:B------:R-:W1:Y:S04]  /*28dc0*/  LDSM.16.M88.4 R20, [R19+0x10080] ;  /* 0x010080001314783b */ /* 0x000e680000000200 */
[----:B------:R-:W-:Y:S04]  /*28dd0*/  LDSM.16.M88.4 R24, [R19+0x14080] ;  /* 0x014080001318783b */ /* 0x000fe80000000200 */
[----:B0-----:R-:W-:Y:S01]  /*28de0*/  STL.64 [R1+0xb0], R8 ;  /* 0x0000b00801007387 */ /* 0x001fe20000100a00 */
[----:B------:R-:W-:Y:S02]  /*28df0*/  STL.64 [R1+0xb8], R10 ;  /* 0x0000b80a01007387 */ /* 0x000fe40000100a00 */
[----:B------:R-:W-:Y:S02]  /*28e00*/  LDSM.16.M88.4 R8, [R19+0x18080] ;  /* 0x018080001308783b */ /* 0x000fe40000000200 */
[----:B------:R-:W0:Y:S04]  /*28e10*/  LDSM.16.M88.4 R16, [R19+0x1c080] ;  /* 0x01c080001310783b */ /* 0x000e280000000200 */
[----:B-1----:R-:W-:Y:S01]  /*28e20*/  STL.64 [R1+0xa0], R20 ;  /* 0x0000a01401007387 */ /* 0x002fe20000100a00 */
[----:B------:R-:W-:Y:S03]  /*28e30*/  STL.64 [R1+0xa8], R22 ;  /* 0x0000a81601007387 */ /* 0x000fe60000100a00 */
[----:B0-----:R-:W-:Y:S01]  /*28e40*/  STL.64 [R1+0x78], R18 ;  /* 0x0000781201007387 */ /* 0x001fe20000100a00 */
[----:B------:R-:W-:Y:S02]  /*28e50*/  STL.64 [R1+0x90], R24 ;  /* 0x0000901801007387 */ /* 0x000fe40000100a00 */
[----:B------:R-:W-:Y:S02]  /*28e60*/  STL.64 [R1+0x98], R26 ;  /* 0x0000981a01007387 */ /* 0x000fe40000100a00 */
[----:B------:R0:W-:Y:S02]  /*28e70*/  STL.64 [R1+0x10f0], R24 ;  /* 0x0010f01801007387 */ /* 0x0001e40000100a00 */
[----:B0-----:R-:W3:Y:S01]  /*28e80*/  LDL.LU.64 R24, [R1+0xd0] ;  /* 0x0000d00001187983 */ /* 0x001ee20000300a00 */
[----:B------:R-:W-:-:S02]  /*28e90*/  IMAD.MOV.U32 R21, RZ, RZ, R16 ;  /* 0x000000ffff157224 */ /* 0x000fc400078e0010 */
[----:B------:R-:W-:Y:S02]  /*28ea0*/  IMAD.MOV.U32 R20, RZ, RZ, R17 ;  /* 0x000000ffff147224 */ /* 0x000fe400078e0011 */
[----:B------:R-:W0:Y:S04]  /*28eb0*/  LDSM.16.MT88.4 R16, [R29+0x21000] ;  /* 0x021000001d10783b */ /* 0x000e280000004200 */
[----:B--2---:R-:W-:Y:S02]  /*28ec0*/  LDSM.16.MT88.4 R12, [R7+0x21000] ;  /* 0x02100000070c783b */ /* 0x004fe40000004200 */
[----:B------:R-:W1:Y:S02]  /*28ed0*/  LDSM.16.MT88.4 R4, [R7+0x21400] ;  /* 0x021400000704783b */ /* 0x000e640000004200 */
[----:B---3--:R2:W-:Y:S04]  /*28ee0*/  STL.64 [R1+0x1128], R24 ;  /* 0x0011281801007387 */ /* 0x0085e80000100a00 */
[----:B--2---:R-:W2:Y:S01]  /*28ef0*/  LDL.LU R24, [R1+0x1c0] ;  /* 0x0001c00001187983 */ /* 0x004ea20000300800 */
[----:B------:R-:W2:Y:S02]  /*28f00*/  LDL.LU R25, [R1+0x1c4] ;  /* 0x0001c40001197983 */ /* 0x000ea40000300800 */
[----:B------:R-:W2:Y:S02]  /*28f10*/  LDL.LU R26, [R1+0x1c8] ;  /* 0x0001c800011a7983 */ /* 0x000ea40000300800 */
[----:B------:R-:W2:Y:S01]  /*28f20*/  LDL.LU R27, [R1+0x1cc] ;  /* 0x0001cc00011b7983 */ /* 0x000ea20000300800 */
[----:B0-----:R-:W-:Y:S01]  /*28f30*/  STL.64 [R1+0x10d0], R18 ;  /* 0x0010d01201007387 */ /* 0x001fe20000100a00 */
[----:B------:R-:W-:Y:S02]  /*28f40*/  STL.64 [R1+0x80], R8 ;  /* 0x0000800801007387 */ /* 0x000fe40000100a00 */
[----:B------:R-:W-:Y:S02]  /*28f50*/  STL [R1+0x10ec], R8 ;  /* 0x0010ec0801007387 */ /* 0x000fe40000100800 */
[----:B------:R-:W-:Y:S01]  /*28f60*/  STL [R1+0x10e8], R9 ;  /* 0x0010e80901007387 */ /* 0x000fe20000100800 */
[----:B------:R-:W-:Y:S01]  /*28f70*/  STL.64 [R1+0x88], R10 ;  /* 0x0000880a01007387 */ /* 0x000fe20000100a00 */
[----:B------:R0:W-:Y:S03]  /*28f80*/  STL.64 [R1+0x10c8], R16 ;  /* 0x0010c81001007387 */ /* 0x0001e60000100a00 */
[----:B0-----:R-:W3:Y:S01]  /*28f90*/  LDL.LU R16, [R1+0x1b0] ;  /* 0x0001b00001107983 */ /* 0x001ee20000300800 */
[----:B------:R-:W3:Y:S02]  /*28fa0*/  LDL.LU R17, [R1+0x1b4] ;  /* 0x0001b40001117983 */ /* 0x000ee40000300800 */
[----:B------:R-:W4:Y:S02]  /*28fb0*/  LDL.LU R18, [R1+0x1b8] ;  /* 0x0001b80001127983 */ /* 0x000f240000300800 */
[----:B------:R-:W4:Y:S02]  /*28fc0*/  LDL.LU R19, [R1+0x1bc] ;  /* 0x0001bc0001137983 */ /* 0x000f240000300800 */
[----:B----4-:R-:W-:Y:S01]  /*28fd0*/  STL.64 [R1+0x1138], R18 ;  /* 0x0011381201007387 */ /* 0x010fe20000100a00 */
[----:B---3--:R0:W-:Y:S03]  /*28fe0*/  STL.64 [R1+0x1130], R16 ;  /* 0x0011301001007387 */ /* 0x0081e60000100a00 */
[----:B0-----:R-:W2:Y:S01]  /*28ff0*/  LDL.LU.64 R16, [R1+0x50] ;  /* 0x0000500001107983 */ /* 0x001ea20000300a00 */
[----:B------:R-:W-:Y:S02]  /*29000*/  STL [R1+0x1028], R29 ;  /* 0x0010281d01007387 */ /* 0x000fe40000100800 */
[----:B-1----:R-:W-:Y:S02]  /*29010*/  STL.64 [R1+0x1010], R6 ;  /* 0x0010100601007387 */ /* 0x002fe40000100a00 */
[----:B------:R0:W-:Y:S02]  /*29020*/  STL.64 [R1+0x1008], R4 ;  /* 0x0010080401007387 */ /* 0x0001e40000100a00 */
[----:B0-----:R-:W-:-:S02]  /*29030*/  IMAD.MOV.U32 R4, RZ, RZ, R21 ;  /* 0x000000ffff047224 */ /* 0x001fc400078e0015 */
[----:B------:R-:W-:-:S05]  /*29040*/  IMAD.MOV.U32 R5, RZ, RZ, R20 ;  /* 0x000000ffff057224 */ /* 0x000fca00078e0014 */
[----:B------:R0:W-:Y:S04]  /*29050*/  STL.64 [R1+0x1120], R4 ;  /* 0x0011200401007387 */ /* 0x0001e80000100a00 */
[----:B0-----:R-:W3:Y:S01]  /*29060*/  LDL.LU.64 R4, [R1+0xc0] ;  /* 0x0000c00001047983 */ /* 0x001ee20000300a00 */
[----:B------:R-:W4:Y:S02]  /*29070*/  LDL.LU R20, [R1+0x190] ;  /* 0x0001900001147983 */ /* 0x000f240000300800 */
[----:B------:R-:W4:Y:S02]  /*29080*/  LDL.LU R21, [R1+0x194] ;  /* 0x0001940001157983 */ /* 0x000f240000300800 */
[----:B------:R-:W3:Y:S01]  /*29090*/  LDL.LU R22, [R1+0x198] ;  /* 0x0001980001167983 */ /* 0x000ee20000300800 */
[----:B------:R-:W3:Y:S01]  /*290a0*/  LDL.LU R23, [R1+0x19c] ;  /* 0x00019c0001177983 */ /* 0x000ee20000300800 */
[----:B--2---:R-:W-:Y:S01]  /*290b0*/  HMMA.16816.F32.BF16 R24, R12, R16, R24 ;  /* 0x000000100c18723c */ /* 0x004fe20000041818 */
[----:B------:R-:W-:-:S02]  /*290c0*/  IMAD.MOV.U32 R11, RZ, RZ, R16 ;  /* 0x000000ffff0b7224 */ /* 0x000fc400078e0010 */
[----:B------:R-:W-:Y:S01]  /*290d0*/  IMAD.MOV.U32 R10, RZ, RZ, R17 ;  /* 0x000000ffff0a7224 */ /* 0x000fe200078e0011 */
[----:B---3--:R-:W-:Y:S01]  /*290e0*/  STL.64 [R1+0x1118], R22 ;  /* 0x0011181601007387 */ /* 0x008fe20000100a00 */
[----:B----4-:R0:W-:Y:S02]  /*290f0*/  STL.64 [R1+0x1110], R20 ;  /* 0x0011101401007387 */ /* 0x0101e40000100a00 */
[----:B------:R-:W2:Y:S02]  /*29100*/  LDL.LU.64 R18, [R1+0x1138] ;  /* 0x0011380001127983 */ /* 0x000ea40000300a00 */
[----:B------:R-:W2:Y:S02]  /*29110*/  LDL.LU.64 R16, [R1+0x1130] ;  /* 0x0011300001107983 */ /* 0x000ea40000300a00 */
[----:B0-----:R-:W-:Y:S02]  /*29120*/  IMAD.MOV.U32 R20, RZ, RZ, R28 ;  /* 0x000000ffff147224 */ /* 0x001fe400078e001c */
[----:B------:R-:W-:-:S11]  /*29130*/  IMAD.MOV.U32 R21, RZ, RZ, R3 ;  /* 0x000000ffff157224 */ /* 0x000fd600078e0003 */
[----:B------:R-:W-:Y:S02]  /*29140*/  IMAD.MOV.U32 R28, RZ, RZ, R24 ;  /* 0x000000ffff1c7224 */ /* 0x000fe400078e0018 */
[----:B------:R-:W-:Y:S02]  /*29150*/  IMAD.MOV.U32 R3, RZ, RZ, R25 ;  /* 0x000000ffff037224 */ /* 0x000fe400078e0019 */
[----:B------:R-:W2:Y:S01]  /*29160*/  LDL.LU.64 R24, [R1+0x1128] ;  /* 0x0011280001187983 */ /* 0x000ea20000300a00 */
[----:B------:R-:W-:Y:S02]  /*29170*/  IMAD.MOV.U32 R22, RZ, RZ, R2 ;  /* 0x000000ffff167224 */ /* 0x000fe400078e0002 */
[----:B------:R-:W-:Y:S02]  /*29180*/  IMAD.MOV.U32 R23, RZ, RZ, R0 ;  /* 0x000000ffff177224 */ /* 0x000fe400078e0000 */
[----:B------:R-:W-:Y:S02]  /*29190*/  IMAD.MOV.U32 R0, RZ, RZ, R27 ;  /* 0x000000ffff007224 */ /* 0x000fe400078e001b */
[----:B------:R-:W-:-:S03]  /*291a0*/  IMAD.MOV.U32 R2, RZ, RZ, R26 ;  /* 0x000000ffff027224 */ /* 0x000fc600078e001a */
[C---:B------:R-:W-:Y:S01]  /*291b0*/  HMMA.16816.F32.BF16 R20, R12.reuse, R4, R20 ;  /* 0x000000040c14723c */ /* 0x040fe20000041814 */
[----:B------:R-:W-:Y:S01]  /*291c0*/  STL [R1+0x1038], R0 ;  /* 0x0010380001007387 */ /* 0x000fe20000100800 */
[----:B------:R-:W-:Y:S02]  /*291d0*/  STL [R1+0x1034], R2 ;  /* 0x0010340201007387 */ /* 0x000fe40000100800 */
[----:B------:R-:W-:Y:S02]  /*291e0*/  STL [R1+0x1030], R3 ;  /* 0x0010300301007387 */ /* 0x000fe40000100800 */
[----:B------:R0:W-:Y:S02]  /*291f0*/  STL [R1+0x102c], R28 ;  /* 0x00102c1c01007387 */ /* 0x0001e40000100800 */
[----:B------:R-:W-:Y:S02]  /*29200*/  IMAD.MOV.U32 R8, RZ, RZ, R4 ;  /* 0x000000ffff087224 */ /* 0x000fe400078e0004 */
[----:B------:R-:W-:Y:S11]  /*29210*/  IMAD.MOV.U32 R9, RZ, RZ, R5 ;  /* 0x000000ffff097224 */ /* 0x000ff600078e0005 */
[----:B------:R-:W-:Y:S03]  /*29220*/  @!UPT UIADD3 URZ, URZ, URZ, URZ ;  /* 0x0000003f3f3ff290 */ /* 0x000fe6000fffe03f */
[----:B------:R-:W-:Y:S02]  /*29230*/  IMAD.MOV.U32 R7, RZ, RZ, R22 ;  /* 0x000000ffff077224 */ /* 0x000fe400078e0016 */
[----:B------:R-:W-:Y:S02]  /*29240*/  IMAD.MOV.U32 R6, RZ, RZ, R23 ;  /* 0x000000ffff067224 */ /* 0x000fe400078e0017 */
[----:B0-----:R-:W-:Y:S02]  /*29250*/  IMAD.MOV.U32 R28, RZ, RZ, R20 ;  /* 0x000000ffff1c7224 */ /* 0x001fe400078e0014 */
[----:B------:R-:W-:Y:S01]  /*29260*/  IMAD.MOV.U32 R29, RZ, RZ, R21 ;  /* 0x000000ffff1d7224 */ /* 0x000fe200078e0015 */
[----:B--2---:R-:W-:Y:S11]  /*29270*/  HMMA.16816.F32.BF16 R16, R12, R24, R16 ;  /* 0x000000180c10723c */ /* 0x004ff60000041810 */
[----:B------:R-:W-:Y:S11]  /*29280*/  @!UPT UIADD3 URZ, URZ, URZ, URZ ;  /* 0x0000003f3f3ff290 */ /* 0x000ff6000fffe03f */
[----:B------:R-:W-:Y:S01]  /*29290*/  @!UPT UIADD3 URZ, URZ, URZ, URZ ;  /* 0x0000003f3f3ff290 */ /* 0x000fe2000fffe03f */
[----:B------:R-:W-:Y:S01]  /*292a0*/  STL.64 [R1+0x30], R16 ;  /* 0x0000301001007387 */ /* 0x000fe20000100a00 */
[----:B------:R0:W-:Y:S02]  /*292b0*/  STL.64 [R1+0x38], R18 ;  /* 0x0000381201007387 */ /* 0x0001e40000100a00 */
[----:B0-----:R-:W-:Y:S02]  /*292c0*/  IMAD.MOV.U32 R19, RZ, RZ, R24 ;  /* 0x000000ffff137224 */ /* 0x001fe400078e0018 */
[----:B------:R-:W-:-:S05]  /*292d0*/  IMAD.MOV.U32 R18, RZ, RZ, R25 ;  /* 0x000000ffff127224 */ /* 0x000fca00078e0019 */
[----:B------:R-:W-:Y:S01]  /*292e0*/  STL.64 [R1+0x1108], R18 ;  /* 0x0011081201007387 */ /* 0x000fe20000100a00 */
[----:B------:R-:W2:Y:S02]  /*292f0*/  LDL.LU.64 R16, [R1+0xb0] ;  /* 0x0000b00001107983 */ /* 0x000ea40000300a00 */
[----:B------:R-:W3:Y:S02]  /*29300*/  LDL.LU R24, [R1+0x180] ;  /* 0x0001800001187983 */ /* 0x000ee40000300800 */
[----:B------:R-:W3:Y:S01]  /*29310*/  LDL.LU R25, [R1+0x184] ;  /* 0x0001840001197983 */ /* 0x000ee20000300800 */
[----:B------:R-:W3:Y:S01]  /*29320*/  LDL.LU R26, [R1+0x188] ;  /* 0x00018800011a7983 */ /* 0x000ee20000300800 */
[----:B------:R-:W3:Y:S02]  /*29330*/  LDL.LU R27, [R1+0x18c] ;  /* 0x00018c00011b7983 */ /* 0x000ee40000300800 */
[----:B------:R-:W4:Y:S02]  /*29340*/  LDL.LU.64 R4, [R1+0x1120] ;  /* 0x0011200001047983 */ /* 0x000f240000300a00 */
[----:B------:R-:W2:Y:S01]  /*29350*/  LDL.LU.64 R22, [R1+0x1118] ;  /* 0x0011180001167983 */ /* 0x000ea20000300a00 */
[----:B------:R-:W2:Y:S01]  /*29360*/  LDL.LU.64 R20, [R1+0x1110] ;  /* 0x0011100001147983 */ /* 0x000ea20000300a00 */
[----:B------:R-:W-:Y:S02]  /*29370*/  STL.64 [R1+0x1100], R10 ;  /* 0x0011000a01007387 */ /* 0x000fe40000100a00 */
[----:B------:R0:W-:Y:S02]  /*29380*/  STL.64 [R1+0x10f8], R8 ;  /* 0x0010f80801007387 */ /* 0x0001e40000100a00 */
[----:B0-----:R-:W3:Y:S01]  /*29390*/  LDL.LU.64 R8, [R1+0xa0] ;  /* 0x0000a00001087983 */ /* 0x001ee20000300a00 */
[----:B------:R-:W-:Y:S02]  /*293a0*/  STL [R1+0x1048], R6 ;  /* 0x0010480601007387 */ /* 0x000fe40000100800 */
[----:B------:R-:W-:Y:S02]  /*293b0*/  STL [R1+0x1044], R7 ;  /* 0x0010440701007387 */ /* 0x000fe40000100800 */
[----:B------:R-:W-:Y:S01]  /*293c0*/  STL [R1+0x1040], R29 ;  /* 0x0010401d01007387 */ /* 0x000fe20000100800 */
[----:B------:R-:W-:Y:S01]  /*293d0*/  STL [R1+0x103c], R28 ;  /* 0x00103c1c01007387 */ /* 0x000fe20000100800 */
[----:B------:R-:W3:Y:S01]  /*293e0*/  LDL.LU.64 R18, [R1+0x1108] ;  /* 0x0011080001127983 */ /* 0x000ee20000300a00 */
[C---:B--2---:R-:W-:Y:S11]  /*293f0*/  HMMA.16816.F32.BF16 R20, R12.reuse, R16, R20 ;  /* 0x000000100c14723c */ /* 0x044ff60000041814 */
[----:B------:R-:W-:Y:S11]  /*29400*/  @!UPT UIADD3 URZ, URZ, URZ, URZ ;  /* 0x0000003f3f3ff290 */ /* 0x000ff6000fffe03f */
[----:B------:R-:W-:Y:S01]  /*29410*/  @!UPT UIADD3 URZ, URZ, URZ, URZ ;  /* 0x0000003f3f3ff290 */ /* 0x000fe2000fffe03f */
[----:B------:R0:W-:Y:S01]  /*29420*/  STL [R1+0x10], R20 ;  /* 0x0000101401007387 */ /* 0x0001e20000100800 */
[----:B------:R-:W-:Y:S02]  /*29430*/  IMAD.MOV.U32 R0, RZ, RZ, R21 ;  /* 0x000000ffff007224 */ /* 0x000fe400078e0015 */
[----:B------:R-:W-:Y:S02]  /*29440*/  IMAD.MOV.U32 R2, RZ, RZ, R22 ;  /* 0x000000ffff027224 */ /* 0x000fe400078e0016 */
[----:B------:R-:W-:Y:S01]  /*29450*/  IMAD.MOV.U32 R3, RZ, RZ, R23 ;  /* 0x000000ffff037224 */ /* 0x000fe200078e0017 */
[----:B0-----:R-:W2:Y:S01]  /*29460*/  LDL.LU R20, [R1+0xf0] ;  /* 0x0000f00001147983 */ /* 0x001ea20000300800 */
[----:B------:R-:W2:Y:S02]  /*29470*/  LDL.LU R21, [R1+0xf4] ;  /* 0x0000f40001157983 */ /* 0x000ea40000300800 */
[----:B------:R-:W2:Y:S02]  /*29480*/  LDL.LU R22, [R1+0xf8] ;  /* 0x0000f80001167983 */ /* 0x000ea40000300800 */
[----:B------:R-:W2:Y:S01]  /*29490*/  LDL.LU R23, [R1+0xfc] ;  /* 0x0000fc0001177983 */ /* 0x000ea20000300800 */
[----:B---3--:R-:W-:Y:S01]  /*294a0*/  HMMA.16816.F32.BF16 R24, R12, R8, R24 ;  /* 0x000000080c18723c */ /* 0x008fe20000041818 */
[----:B------:R-:W-:-:S02]  /*294b0*/  IMAD.MOV.U32 R7, RZ, RZ, R16 ;  /* 0x000000ffff077224 */ /* 0x000fc400078e0010 */
[----:B------:R-:W-:Y:S02]  /*294c0*/  IMAD.MOV.U32 R6, RZ, RZ, R17 ;  /* 0x000000ffff067224 */ /* 0x000fe400078e0011 */
[----:B------:R-:W-:Y:S02]  /*294d0*/  IMAD.MOV.U32 R17, RZ, RZ, R8 ;  /* 0x000000ffff117224 */ /* 0x000fe400078e0008 */
[----:B------:R-:W-:Y:S01]  /*294e0*/  IMAD.MOV.U32 R16, RZ, RZ, R9 ;  /* 0x000000ffff107224 */ /* 0x000fe200078e0009 */
[----:B--2---:R-:W-:Y:S01]  /*294f0*/  STL.64 [R1+0x1068], R22 ;  /* 0x0010681601007387 */ /* 0x004fe20000100a00 */
[----:B------:R0:W-:Y:S02]  /*29500*/  STL.64 [R1+0x1060], R20 ;  /* 0x0010601401007387 */ /* 0x0001e40000100a00 */
[----:B0-----:R-:W-:Y:S02]  /*29510*/  IMAD.MOV.U32 R20, RZ, RZ, R7 ;  /* 0x000000ffff147224 */ /* 0x001fe400078e0007 */
[----:B------:R-:W-:-:S05]  /*29520*/  IMAD.MOV.U32 R21, RZ, RZ, R6 ;  /* 0x000000ffff157224 */ /* 0x000fca00078e0006 */
[----:B------:R0:W-:Y:S06]  /*29530*/  STL.64 [R1+0x1080], R20 ;  /* 0x0010801401007387 */ /* 0x0001ec0000100a00 */
[----:B------:R-:W-:Y:S02]  /*29540*/  IMAD.MOV.U32 R6, RZ, RZ, R24 ;  /* 0x000000ffff067224 */ /* 0x000fe400078e0018 */
[----:B------:R-:W-:Y:S01]  /*29550*/  IMAD.MOV.U32 R7, RZ, RZ, R25 ;  /* 0x000000ffff077224 */ /* 0x000fe200078e0019 */
[----:B0-----:R-:W2:Y:S01]  /*29560*/  LDL.LU R20, [R1+0x170] ;  /* 0x0001700001147983 */ /* 0x001ea20000300800 */
[----:B------:R-:W2:Y:S02]  /*29570*/  LDL.LU R21, [R1+0x174] ;  /* 0x0001740001157983 */ /* 0x000ea40000300800 */
[----:B------:R-:W2:Y:S02]  /*29580*/  LDL.LU R22, [R1+0x178] ;  /* 0x0001780001167983 */ /* 0x000ea40000300800 */
[----:B------:R-:W2:Y:S01]  /*29590*/  LDL.LU R23, [R1+0x17c] ;  /* 0x00017c0001177983 */ /* 0x000ea20000300800 */
[----:B------:R-:W3:Y:S01]  /*295a0*/  LDL.LU.64 R10, [R1+0x1100] ;  /* 0x00110000010a7983 */ /* 0x000ee20000300a00 */
[----:B------:R-:W2:Y:S02]  /*295b0*/  LDL.LU.64 R8, [R1+0x10f8] ;  /* 0x0010f80001087983 */ /* 0x000ea40000300a00 */
[----:B------:R-:W2:Y:S02]  /*295c0*/  LDL.LU.64 R24, [R1+0x10f0] ;  /* 0x0010f00001187983 */ /* 0x000ea40000300a00 */
[----:B------:R-:W-:-:S02]  /*295d0*/  IMAD.MOV.U32 R29, RZ, RZ, R26 ;  /* 0x000000ffff1d7224 */ /* 0x000fc400078e001a */
[----:B------:R-:W-:Y:S01]  /*295e0*/  IMAD.MOV.U32 R28, RZ, RZ, R27 ;  /* 0x000000ffff1c7224 */ /* 0x000fe200078e001b */
[----:B------:R-:W-:Y:S01]  /*295f0*/  STL.64 [R1+0x10e0], R6 ;  /* 0x0010e00601007387 */ /* 0x000fe20000100a00 */
[----:B----4-:R-:W-:Y:S01]  /*29600*/  STL.64 [R1+0x10d8], R4 ;  /* 0x0010d80401007387 */ /* 0x010fe20000100a00 */
[----:B--2---:R-:W-:Y:S07]  /*29610*/  HMMA.16816.F32.BF16 R24, R12, R24, R20 ;  /* 0x000000180c18723c */ /* 0x004fee0000041814 */
[----:B------:R-:W-:-:S02]  /*29620*/  IMAD.MOV.U32 R20, RZ, RZ, R8 ;  /* 0x000000ffff147224 */ /* 0x000fc400078e0008 */
[----:B------:R-:W-:Y:S01]  /*29630*/  IMAD.MOV.U32 R21, RZ, RZ, R9 ;  /* 0x000000ffff157224 */ /* 0x000fe200078e0009 */
[----:B------:R-:W2:Y:S01]  /*29640*/  LDL.LU R8, [R1+0x10ec] ;  /* 0x0010ec0001087983 */ /* 0x000ea20000300800 */
[----:B------:R-:W2:Y:S03]  /*29650*/  LDL.LU R9, [R1+0x10e8] ;  /* 0x0010e80001097983 */ /* 0x000ea60000300800 */
[----:B------:R0:W-:Y:S02]  /*29660*/  STL.64 [R1+0x1098], R20 ;  /* 0x0010981401007387 */ /* 0x0001e40000100a00 */
[----:B0-----:R-:W-:Y:S02]  /*29670*/  IMAD.MOV.U32 R20, RZ, RZ, R19 ;  /* 0x000000ffff147224 */ /* 0x001fe400078e0013 */
[----:B------:R-:W-:-:S05]  /*29680*/  IMAD.MOV.U32 R21, RZ, RZ, R18 ;  /* 0x000000ffff157224 */ /* 0x000fca00078e0012 */
[----:B------:R-:W-:Y:S01]  /*29690*/  STL.64 [R1+0x10b0], R20 ;  /* 0x0010b01401007387 */ /* 0x000fe20000100a00 */
[----:B------:R0:W-:Y:S02]  /*296a0*/  STL.64 [R1+0xfb0], R26 ;  /* 0x000fb01a01007387 */ /* 0x0001e40000100a00 */
[----:B------:R1:W-:Y:S01]  /*296b0*/  STL.64 [R1+0xfa8], R24 ;  /* 0x000fa81801007387 */ /* 0x0003e20000100a00 */
[----:B0-----:R-:W4:Y:S04]  /*296c0*/  LDL R26, [R1+0xa8] ;  /* 0x0000a800011a7983 */ /* 0x001f280000100800 */
[----:B------:R-:W4:Y:S01]  /*296d0*/  LDL R27, [R1+0xac] ;  /* 0x0000ac00011b7983 */ /* 0x000f220000100800 */
[----:B------:R-:W2:Y:S02]  /*296e0*/  LDL.LU R4, [R1+0x160] ;  /* 0x0001600001047983 */ /* 0x000ea40000300800 */
[----:B------:R-:W2:Y:S02]  /*296f0*/  LDL.LU R5, [R1+0x164] ;  /* 0x0001640001057983 */ /* 0x000ea40000300800 */
[----:B------:R-:W2:Y:S02]  /*29700*/  LDL.LU R6, [R1+0x168] ;  /* 0x0001680001067983 */ /* 0x000ea40000300800 */
[----:B-1----:R-:W-:Y:S01]  /*29710*/  IMAD.MOV.U32 R25, RZ, RZ, R16 ;  /* 0x000000ffff197224 */ /* 0x002fe200078e0010 */
[----:B------:R-:W2:Y:S01]  /*29720*/  LDL.LU R7, [R1+0x16c] ;  /* 0x00016c0001077983 */ /* 0x000ea20000300800 */
[----:B------:R-:W-:-:S02]  /*29730*/  IMAD.MOV.U32 R24, RZ, RZ, R17 ;  /* 0x000000ffff187224 */ /* 0x000fc400078e0011 */
[----:B------:R-:W2:Y:S02]  /*29740*/  LDL.LU R16, [R1+0x150] ;  /* 0x0001500001107983 */ /* 0x000ea40000300800 */
[----:B------:R-:W2:Y:S01]  /*29750*/  LDL.LU R17, [R1+0x154] ;  /* 0x0001540001117983 */ /* 0x000ea20000300800 */
[----:B------:R-:W2:Y:S01]  /*29760*/  LDL.LU R18, [R1+0x158] ;  /* 0x0001580001127983 */ /* 0x000ea20000300800 */
[----:B------:R-:W2:Y:S03]  /*29770*/  LDL.LU R19, [R1+0x15c] ;  /* 0x00015c0001137983 */ /* 0x000ea60000300800 */
[----:B----4-:R-:W-:Y:S01]  /*29780*/  STL.64 [R1+0x1078], R26 ;  /* 0x0010781a01007387 */ /* 0x010fe20000100a00 */
[----:B------:R0:W-:Y:S03]  /*29790*/  STL.64 [R1+0x1070], R24 ;  /* 0x0010701801007387 */ /* 0x0001e60000100a00 */
[----:B0-----:R-:W4:Y:S01]  /*297a0*/  LDL.LU R24, [R1+0x100] ;  /* 0x0001000001187983 */ /* 0x001f220000300800 */
[----:B------:R-:W4:Y:S02]  /*297b0*/  LDL.LU R25, [R1+0x104] ;  /* 0x0001040001197983 */ /* 0x000f240000300800 */
[----:B------:R-:W2:Y:S02]  /*297c0*/  LDL.LU R26, [R1+0x108] ;  /* 0x00010800011a7983 */ /* 0x000ea40000300800 */
[----:B------:R-:W2:Y:S02]  /*297d0*/  LDL.LU R27, [R1+0x10c] ;  /* 0x00010c00011b7983 */ /* 0x000ea40000300800 */
[----:B--2---:R-:W-:Y:S01]  /*297e0*/  STL.64 [R1+0x1090], R26 ;  /* 0x0010901a01007387 */ /* 0x004fe20000100a00 */
[----:B----4-:R0:W-:Y:S03]  /*297f0*/  STL.64 [R1+0x1088], R24 ;  /* 0x0010881801007387 */ /* 0x0101e60000100a00 */
[----:B0-----:R-:W2:Y:S01]  /*29800*/  LDL.LU R24, [R1+0x110] ;  /* 0x0001100001187983 */ /* 0x001ea20000300800 */
[----:B------:R-:W2:Y:S02]  /*29810*/  LDL.LU R25, [R1+0x114] ;  /* 0x0001140001197983 */ /* 0x000ea40000300800 */
[----:B------:R-:W4:Y:S02]  /*29820*/  LDL.LU R26, [R1+0x118] ;  /* 0x00011800011a7983 */ /* 0x000f240000300800 */
[----:B------:R-:W4:Y:S02]  /*29830*/  LDL.LU R27, [R1+0x11c] ;  /* 0x00011c00011b7983 */ /* 0x000f240000300800 */
[----:B----4-:R-:W-:Y:S01]  /*29840*/  STL.64 [R1+0x10a8], R26 ;  /* 0x0010a81a01007387 */ /* 0x010fe20000100a00 */
[----:B--2---:R0:W-:Y:S03]  /*29850*/  STL.64 [R1+0x10a0], R24 ;  /* 0x0010a01801007387 */ /* 0x0041e60000100a00 */
[----:B0-----:R-:W2:Y:S01]  /*29860*/  LDL.LU R24, [R1+0x120] ;  /* 0x0001200001187983 */ /* 0x001ea20000300800 */
[----:B------:R-:W2:Y:S02]  /*29870*/  LDL.LU R25, [R1+0x124] ;  /* 0x0001240001197983 */ /* 0x000ea40000300800 */
[----:B------:R-:W4:Y:S02]  /*29880*/  LDL.LU R26, [R1+0x128] ;  /* 0x00012800011a7983 */ /* 0x000f240000300800 */
[----:B------:R-:W4:Y:S02]  /*29890*/  LDL.LU R27, [R1+0x12c] ;  /* 0x00012c00011b7983 */ /* 0x000f240000300800 */
[----:B---3--:R-:W-:-:S02]  /*298a0*/  IMAD.MOV.U32 R20, RZ, RZ, R11 ;  /* 0x000000ffff147224 */ /* 0x008fc400078e000b */
[----:B------:R-:W-:Y:S02]  /*298b0*/  IMAD.MOV.U32 R21, RZ, RZ, R10 ;  /* 0x000000ffff157224 */ /* 0x000fe400078e000a */
[C---:B------:R-:W-:Y:S01]  /*298c0*/  HMMA.16816.F32.BF16 R8, R12.reuse, R8, R4 ;  /* 0x000000080c08723c */ /* 0x040fe20000041804 */
[----:B----4-:R-:W-:Y:S01]  /*298d0*/  STL.64 [R1+0x10c0], R26 ;  /* 0x0010c01a01007387 */ /* 0x010fe20000100a00 */
[----:B--2---:R0:W-:Y:S03]  /*298e0*/  STL.64 [R1+0x10b8], R24 ;  /* 0x0010b81801007387 */ /* 0x0041e60000100a00 */
[----:B0-----:R-:W2:Y:S01]  /*298f0*/  LDL.LU R24, [R1+0x130] ;  /* 0x0001300001187983 */ /* 0x001ea20000300800 */
[----:B------:R-:W2:Y:S02]  /*29900*/  LDL.LU R25, [R1+0x134] ;  /* 0x0001340001197983 */ /* 0x000ea40000300800 */
[----:B------:R-:W2:Y:S02]  /*29910*/  LDL.LU R26, [R1+0x138] ;  /* 0x00013800011a7983 */ /* 0x000ea40000300800 */
[----:B------:R-:W2:Y:S01]  /*29920*/  LDL.LU R27, [R1+0x13c] ;  /* 0x00013c00011b7983 */ /* 0x000ea20000300800 */
[----:B------:R-:W3:Y:S01]  /*29930*/  LDL.LU.64 R6, [R1+0x10e0] ;  /* 0x0010e00001067983 */ /* 0x000ee20000300a00 */
[----:B------:R-:W4:Y:S11]  /*29940*/  LDL.LU.64 R4, [R1+0x10d8] ;  /* 0x0010d80001047983 */ /* 0x000f360000300a00 */
[----:B------:R-:W-:Y:S02]  /*29950*/  STL.64 [R1+0xfa0], R10 ;  /* 0x000fa00a01007387 */ /* 0x000fe40000100a00 */
[----:B------:R0:W-:Y:S02]  /*29960*/  STL.64 [R1+0xf98], R8 ;  /* 0x000f980801007387 */ /* 0x0001e40000100a00 */
[----:B0-----:R-:W2:Y:S01]  /*29970*/  LDL.LU.64 R8, [R1+0x90] ;  /* 0x0000900001087983 */ /* 0x001ea20000300a00 */
[----:B------:R-:W2:Y:S01]  /*29980*/  LDL.LU.64 R10, [R1+0x98] ;  /* 0x00009800010a7983 */ /* 0x000ea20000300a00 */
[----:B----4-:R-:W-:Y:S02]  /*29990*/  HMMA.16816.F32.BF16 R12, R12, R4, R16 ;  /* 0x000000040c0c723c */ /* 0x010fe40000041810 */
[----:B------:R-:W2:Y:S01]  /*299a0*/  LDL.LU.64 R18, [R1+0x10d0] ;  /* 0x0010d00001127983 */ /* 0x000ea20000300a00 */
[----:B------:R-:W2:Y:S02]  /*299b0*/  LDL.LU.64 R16, [R1+0x10c8] ;  /* 0x0010c80001107983 */ /* 0x000ea40000300a00 */
[----:B---3--:R-:W-:Y:S02]  /*299c0*/  STL.64 [R1+0x1058], R6 ;  /* 0x0010580601007387 */ /* 0x008fe40000100a00 */
[----:B------:R0:W-:Y:S02]  /*299d0*/  STL.64 [R1+0x1050], R4 ;  /* 0x0010500401007387 */ /* 0x0001e40000100a00 */
[----:B0-----:R-:W3:Y:S01]  /*299e0*/  LDL.LU R4, [R1+0xe0] ;  /* 0x0000e00001047983 */ /* 0x001ee20000300800 */
[----:B------:R-:W3:Y:S02]  /*299f0*/  LDL.LU R5, [R1+0xe4] ;  /* 0x0000e40001057983 */ /* 0x000ee40000300800 */
[----:B------:R-:W3:Y:S02]  /*29a00*/  LDL.LU R6, [R1+0xe8] ;  /* 0x0000e80001067983 */ /* 0x000ee40000300800 */
[----:B------:R-:W3:Y:S09]  /*29a10*/  LDL.LU R7, [R1+0xec] ;  /* 0x0000ec0001077983 */ /* 0x000ef20000300800 */
[----:B------:R-:W-:Y:S01]  /*29a20*/  STL.64 [R1+0xf90], R14 ;  /* 0x000f900e01007387 */ /* 0x000fe20000100a00 */
[----:B------:R0:W-:Y:S03]  /*29a30*/  STL.64 [R1+0xf88], R12 ;  /* 0x000f880c01007387 */ /* 0x0001e60000100a00 */
[----:B0-----:R-:W4:Y:S01]  /*29a40*/  LDL.LU.64 R12, [R1+0x80] ;  /* 0x00008000010c7983 */ /* 0x001f220000300a00 */
[----:B------:R-:W3:Y:S01]  /*29a50*/  LDL.64 R14, [R1+0x88] ;  /* 0x00008800010e7983 */ /* 0x000ee20000100a00 */
[C---:B--2---:R-:W-:Y:S02]  /*29a60*/  HMMA.16816.F32.BF16 R20, R16.reuse, R20, R24 ;  /* 0x000000141014723c */ /* 0x044fe40000041818 */
[----:B------:R-:W2:Y:S01]  /*29a70*/  LDL.LU.64 R26, [R1+0x10c0] ;  /* 0x0010c000011a7983 */ /* 0x000ea20000300a00 */
[----:B------:R-:W2:Y:S11]  /*29a80*/  LDL.LU.64 R24, [R1+0x10b8] ;  /* 0x0010b80001187983 */ /* 0x000eb60000300a00 */
[----:B------:R-:W-:Y:S09]  /*29a90*/  @!UPT UIADD3 URZ, URZ, URZ, URZ ;  /* 0x0000003f3f3ff290 */ /* 0x000ff2000fffe03f */
[----:B------:R0:W-:Y:S01]  /*29aa0*/  STL.64 [R1+0x1d0], R20 ;  /* 0x0001d01401007387 */ /* 0x0001e20000100a00 */
[----:B------:R2:W-:Y:S03]  /*29ab0*/  STL.64 [R1+0x1d8], R22 ;  /* 0x0001d81601007387 */ /* 0x0005e60000100a00 */
[----:B0-----:R-:W2:Y:S02]  /*29ac0*/  LDL.LU.64 R20, [R1+0x10b0] ;  /* 0x0010b00001147983 */ /* 0x001ea40000300a00 */
        /* <DEDUP_REMOVED lines=20> */
[----:B0-----:R-:W2:Y:S01]  /*29c10*/  LDL.LU.64 R22, [R1+0x1068] ;  /* 0x0010680001167983 */ /* 0x001ea20000300a00 */
[----:B------:R-:W2:Y:S02]  /*29c20*/  LDL.LU.64 R20, [R1+0x1060] ;  /* 0x0010600001147983 */ /* 0x000ea40000300a00 */
[C---:B--2---:R-:W-:Y:S11]  /*29c30*/  HMMA.16816.F32.BF16 R20, R16.reuse, R24, R20 ;  /* 0x000000181014723c */ /* 0x044ff60000041814 */
[----:B------:R-:W-:Y:S11]  /*29c40*/  @!UPT UIADD3 URZ, URZ, URZ, URZ ;  /* 0x0000003f3f3ff290 */ /* 0x000ff6000fffe03f */
[----:B------:R-:W-:Y:S01]  /*29c50*/  @!UPT UIADD3 URZ, URZ, URZ, URZ ;  /* 0x0000003f3f3ff290 */ /* 0x000fe2000fffe03f */
[----:B------:R0:W-:Y:S01]  /*29c60*/  STL.64 [R1+0x190], R20 ;  /* 0x0001901401007387 */ /* 0x0001e20000100a00 */
[----:B------:R1:W-:Y:S03]  /*29c70*/  STL.64 [R1+0x198], R22 ;  /* 0x0001981601007387 */ /* 0x0003e60000100a00 */
[----:B0-----:R-:W4:Y:S01]  /*29c80*/  LDL.LU R20, [R1+0x60] ;  /* 0x0000600001147983 */ /* 0x001f220000300800 */
[----:B------:R-:W4:Y:S02]  /*29c90*/  LDL.LU R21, [R1+0x64] ;  /* 0x0000640001157983 */ /* 0x000f240000300800 */
[----:B-1----:R-:W4:Y:S02]  /*29ca0*/  LDL.LU R22, [R1+0x68] ;  /* 0x0000680001167983 */ /* 0x002f240000300800 */
[----:B------:R-:W4:Y:S01]  /*29cb0*/  LDL.LU R23, [R1+0x6c] ;  /* 0x00006c0001177983 */ /* 0x000f220000300800 */
[----:B------:R0:W-:Y:S04]  /*29cc0*/  STL.64 [R1+0xfc0], R26 ;  /* 0x000fc01a01007387 */ /* 0x0001e80000100a00 */
[----:B0-----:R-:W2:Y:S04]  /*29cd0*/  LDL R26, [R1+0xb8] ;  /* 0x0000b800011a7983 */ /* 0x001ea80000100800 */
[----:B------:R-:W2:Y:S01]  /*29ce0*/  LDL R27, [R1+0xbc] ;  /* 0x0000bc00011b7983 */ /* 0x000ea20000100800 */
[----:B---3--:R-:W-:Y:S03]  /*29cf0*/  HMMA.16816.F32.BF16 R4, R16, R8, R4 ;  /* 0x000000081004723c */ /* 0x008fe60000041804 */
[----:B--2---:R0:W-:Y:S04]  /*29d00*/  STL.64 [R1+0xfd8], R26 ;  /* 0x000fd81a01007387 */ /* 0x0041e80000100a00 */
[----:B0-----:R-:W2:Y:S04]  /*29d10*/  LDL.LU.64 R26, [R1+0xc8] ;  /* 0x0000c800011a7983 */ /* 0x001ea80000300a00 */
[----:B--2---:R0:W-:Y:S01]  /*29d20*/  STL.64 [R1+0xff0], R26 ;  /* 0x000ff01a01007387 */ /* 0x0041e20000100a00 */
[----:B------:R-:W2:Y:S02]  /*29d30*/  LDL.LU R24, [R1+0x30] ;  /* 0x0000300001187983 */ /* 0x000ea40000300800 */
[----:B------:R-:W2:Y:S01]  /*29d40*/  LDL.LU R25, [R1+0x34] ;  /* 0x0000340001197983 */ /* 0x000ea20000300800 */
[----:B0-----:R-:W2:Y:S01]  /*29d50*/  LDL.LU R26, [R1+0x38] ;  /* 0x00003800011a7983 */ /* 0x001ea20000300800 */
[----:B------:R-:W2:Y:S07]  /*29d60*/  LDL.LU R27, [R1+0x3c] ;  /* 0x00003c00011b7983 */ /* 0x000eae0000300800 */
[----:B------:R-:W-:Y:S02]  /*29d70*/  STL.64 [R1+0x180], R4 ;  /* 0x0001800401007387 */ /* 0x000fe40000100a00 */
[----:B------:R0:W-:Y:S02]  /*29d80*/  STL.64 [R1+0x188], R6 ;  /* 0x0001880601007387 */ /* 0x0001e40000100a00 */
[----:B0-----:R-:W3:Y:S01]  /*29d90*/  LDL.LU.64 R6, [R1+0x1058] ;  /* 0x0010580001067983 */ /* 0x001ee20000300a00 */
[----:B------:R-:W2:Y:S02]  /*29da0*/  LDL.LU.64 R4, [R1+0x1050] ;  /* 0x0010500001047983 */ /* 0x000ea40000300a00 */
[----:B------:R0:W-:Y:S02]  /*29db0*/  STL.64 [R1+0xfb8], R10 ;  /* 0x000fb80a01007387 */ /* 0x0001e40000100a00 */
[----:B0-----:R-:W-:-:S02]  /*29dc0*/  IMAD.MOV.U32 R10, RZ, RZ, R29 ;  /* 0x000000ffff0a7224 */ /* 0x001fc400078e001d */
[----:B------:R-:W-:Y:S02]  /*29dd0*/  IMAD.MOV.U32 R11, RZ, RZ, R28 ;  /* 0x000000ffff0b7224 */ /* 0x000fe400078e001c */
[----:B---3--:R-:W-:Y:S02]  /*29de0*/  IMAD.MOV.U32 R8, RZ, RZ, R6 ;  /* 0x000000ffff087224 */ /* 0x008fe400078e0006 */
[----:B------:R-:W-:Y:S01]  /*29df0*/  IMAD.MOV.U32 R9, RZ, RZ, R7 ;  /* 0x000000ffff097224 */ /* 0x000fe200078e0007 */
[----:B------:R-:W3:Y:S01]  /*29e00*/  LDL.LU R6, [R1+0x1048] ;  /* 0x0010480001067983 */ /* 0x000ee20000300800 */
[----:B------:R-:W2:Y:S02]  /*29e10*/  LDL.LU R7, [R1+0x1044] ;  /* 0x0010440001077983 */ /* 0x000ea40000300800 */
[----:B------:R-:W2:Y:S02]  /*29e20*/  LDL.LU R29, [R1+0x1040] ;  /* 0x00104000011d7983 */ /* 0x000ea40000300800 */
[----:B------:R-:W2:Y:S01]  /*29e30*/  LDL.LU R28, [R1+0x103c] ;  /* 0x00103c00011c7983 */ /* 0x000ea20000300800 */
[----:B------:R-:W-:Y:S01]  /*29e40*/  STL.64 [R1+0xfd0], R10 ;  /* 0x000fd00a01007387 */ /* 0x000fe20000100a00 */
[----:B------:R0:W-:Y:S03]  /*29e50*/  STL.64 [R1+0xfc8], R8 ;  /* 0x000fc80801007387 */ /* 0x0001e60000100a00 */
[----:B0-----:R-:W2:Y:S01]  /*29e60*/  LDL.LU R8, [R1+0x10] ;  /* 0x0000100001087983 */ /* 0x001ea20000300800 */
[----:B----4-:R-:W-:Y:S01]  /*29e70*/  HMMA.16816.F32.BF16 R20, R16, R12, R20 ;  /* 0x0000000c1014723c */ /* 0x010fe20000041814 */
[----:B------:R-:W-:-:S02]  /*29e80*/  IMAD.MOV.U32 R10, RZ, RZ, R2 ;  /* 0x000000ffff0a7224 */ /* 0x000fc400078e0002 */
[----:B------:R-:W-:Y:S02]  /*29e90*/  IMAD.MOV.U32 R11, RZ, RZ, R3 ;  /* 0x000000ffff0b7224 */ /* 0x000fe400078e0003 */
[----:B------:R-:W-:Y:S02]  /*29ea0*/  IMAD.MOV.U32 R9, RZ, RZ, R0 ;  /* 0x000000ffff097224 */ /* 0x000fe400078e0000 */
[----:B------:R-:W4:Y:S01]  /*29eb0*/  LDL.LU R0, [R1+0x1038] ;  /* 0x0010380001007983 */ /* 0x000f220000300800 */
[----:B------:R-:W4:Y:S02]  /*29ec0*/  LDL.LU R2, [R1+0x1034] ;  /* 0x0010340001027983 */ /* 0x000f240000300800 */
[----:B------:R-:W4:Y:S02]  /*29ed0*/  LDL.LU R3, [R1+0x1030] ;  /* 0x0010300001037983 */ /* 0x000f240000300800 */
[----:B------:R3:W-:Y:S02]  /*29ee0*/  STL.64 [R1+0xfe8], R10 ;  /* 0x000fe80a01007387 */ /* 0x0007e40000100a00 */
[----:B---3--:R-:W-:-:S02]  /*29ef0*/  IMAD.MOV.U32 R11, RZ, RZ, R6 ;  /* 0x000000ffff0b7224 */ /* 0x008fc400078e0006 */
[----:B--2---:R-:W-:Y:S01]  /*29f00*/  IMAD.MOV.U32 R10, RZ, RZ, R7 ;  /* 0x000000ffff0a7224 */ /* 0x004fe200078e0007 */
[----:B------:R0:W-:Y:S02]  /*29f10*/  STL.64 [R1+0xfe0], R8 ;  /* 0x000fe00801007387 */ /* 0x0001e40000100a00 */
[----:B0-----:R-:W-:Y:S02]  /*29f20*/  IMAD.MOV.U32 R8, RZ, RZ, R28 ;  /* 0x000000ffff087224 */ /* 0x001fe400078e001c */
[----:B------:R-:W-:Y:S01]  /*29f30*/  IMAD.MOV.U32 R9, RZ, RZ, R29 ;  /* 0x000000ffff097224 */ /* 0x000fe200078e001d */
[----:B------:R-:W2:Y:S01]  /*29f40*/  LDL.LU R28, [R1+0x102c] ;  /* 0x00102c00011c7983 */ /* 0x000ea20000300800 */
[----:B------:R-:W3:Y:S02]  /*29f50*/  LDL.LU R29, [R1+0x1028] ;  /* 0x00102800011d7983 */ /* 0x000ee40000300800 */
[----:B------:R0:W-:Y:S01]  /*29f60*/  STL.64 [R1+0x1000], R10 ;  /* 0x0010000a01007387 */ /* 0x0001e20000100a00 */
[----:B------:R-:W-:Y:S04]  /*29f70*/  STL.64 [R1+0xff8], R8 ;  /* 0x000ff80801007387 */ /* 0x000fe80000100a00 */
[----:B0-----:R-:W2:Y:S01]  /*29f80*/  LDL.LU.64 R10, [R1+0xd8] ;  /* 0x0000d800010a7983 */ /* 0x001ea20000300a00 */
[----:B------:R-:W-:Y:S02]  /*29f90*/  STL.64 [R1+0x170], R20 ;  /* 0x0001701401007387 */ /* 0x000fe40000100a00 */
[----:B------:R0:W-:Y:S02]  /*29fa0*/  STL.64 [R1+0x178], R22 ;  /* 0x0001781601007387 */ /* 0x0001e40000100a00 */
[----:B0-----:R-:W2:Y:S01]  /*29fb0*/  LDL.LU.64 R22, [R1+0x1020] ;  /* 0x0010200001167983 */ /* 0x001ea20000300a00 */
[----:B------:R-:W2:Y:S02]  /*29fc0*/  LDL.LU.64 R20, [R1+0x1018] ;  /* 0x0010180001147983 */ /* 0x000ea40000300a00 */
[----:B------:R-:W3:Y:S01]  /*29fd0*/  LDL.LU.64 R6, [R1+0x1010] ;  /* 0x0010100001067983 */ /* 0x000ee20000300a00 */
[----:B--2---:R-:W-:Y:S01]  /*29fe0*/  HMMA.16816.F32.BF16 R20, R16, R4, R20 ;  /* 0x000000041014723c */ /* 0x004fe20000041814 */
[----:B------:R-:W2:Y:S01]  /*29ff0*/  LDL.LU.64 R4, [R1+0x1008] ;  /* 0x0010080001047983 */ /* 0x000ea20000300a00 */
[----:B------:R-:W2:Y:S11]  /*2a000*/  LDL R18, [R1+0x58] ;  /* 0x0000580001127983 */ /* 0x000eb60000100800 */
[----:B------:R-:W-:Y:S10]  /*2a010*/  @!UPT UIADD3 URZ, URZ, URZ, URZ ;  /* 0x0000003f3f3ff290 */ /* 0x000ff4000fffe03f */
[----:B------:R-:W-:Y:S01]  /*2a020*/  STL.64 [R1+0x160], R20 ;  /* 0x0001601401007387 */ /* 0x000fe20000100a00 */
[----:B------:R-:W-:Y:S02]  /*2a030*/  STL.64 [R1+0x168], R22 ;  /* 0x0001681601007387 */ /* 0x000fe40000100a00 */
[----:B------:R-:W2:Y:S02]  /*2a040*/  LDL R19, [R1+0x5c] ;  /* 0x00005c0001137983 */ /* 0x000ea40000100800 */
[----:B---3--:R-:W0:Y:S02]  /*2a050*/  LDSM.16.MT88.4 R20, [R29+0x21400] ;  /* 0x021400001d14783b */ /* 0x008e240000004200 */
[----:B0-----:R0:W-:Y:S02]  /*2a060*/  STL [R1+0xf84], R20 ;  /* 0x000f841401007387 */ /* 0x0011e40000100800 */
[----:B------:R4:W-:Y:S02]  /*2a070*/  STL [R1+0xf80], R21 ;  /* 0x000f801501007387 */ /* 0x0009e40000100800 */
[----:B------:R1:W-:Y:S02]  /*2a080*/  STL [R1+0xf7c], R22 ;  /* 0x000f7c1601007387 */ /* 0x0003e40000100800 */
[----:B------:R3:W-:Y:S02]  /*2a090*/  STL [R1+0xf78], R23 ;  /* 0x000f781701007387 */ /* 0x0007e40000100800 */
[----:B0-----:R-:W-:-:S02]  /*2a0a0*/  IMAD.MOV.U32 R20, RZ, RZ, R28 ;  /* 0x000000ffff147224 */ /* 0x001fc400078e001c */
[----:B----4-:R-:W-:Y:S02]  /*2a0b0*/  IMAD.MOV.U32 R21, RZ, RZ, R3 ;  /* 0x000000ffff157224 */ /* 0x010fe400078e0003 */
[----:B-1----:R-:W-:Y:S02]  /*2a0c0*/  IMAD.MOV.U32 R22, RZ, RZ, R2 ;  /* 0x000000ffff167224 */ /* 0x002fe400078e0002 */
[----:B---3--:R-:W-:Y:S01]  /*2a0d0*/  IMAD.MOV.U32 R23, RZ, RZ, R0 ;  /* 0x000000ffff177224 */ /* 0x008fe200078e0000 */
[C---:B--2---:R-:W-:Y:S08]  /*2a0e0*/  HMMA.16816.F32.BF16 R24, R4.reuse, R10, R24 ;  /* 0x0000000a0418723c */ /* 0x044ff00000041818 */
[----:B------:R-:W-:Y:S01]  /*2a0f0*/  HMMA.16816.F32.BF16 R20, R4, R18, R20 ;  /* 0x000000120414723c */ /* 0x000fe20000041814 */
[----:B------:R-:W2:Y:S11]  /*2a100*/  LDL R19, [R1+0x238] ;  /* 0x0002380001137983 */ /* 0x000eb60000100800 */
[----:B------:R-:W-:Y:S04]  /*2a110*/  @!UPT UIADD3 URZ, URZ, URZ, URZ ;  /* 0x0000003f3f3ff290 */ /* 0x000fe8000fffe03f */
[----:B------:R-:W-:Y:S02]  /*2a120*/  IMAD.MOV.U32 R3, RZ, RZ, R26 ;  /* 0x000000ffff037224 */ /* 0x000fe400078e001a */
[----:B------:R-:W-:-:S05]  /*2a130*/  IMAD.MOV.U32 R2, RZ, RZ, R27 ;  /* 0x000000ffff027224 */ /* 0x000fca00078e001b */
[----:B------:R0:W-:Y:S01]  /*2a140*/  STL.64 [R1+0x150], R20 ;  /* 0x0001501401007387 */ /* 0x0001e20000100a00 */
[----:B------:R1:W-:Y:S02]  /*2a150*/  STL.64 [R1+0x158], R22 ;  /* 0x0001581601007387 */ /* 0x0003e40000100a00 */
[----:B0-----:R-:W-:Y:S02]  /*2a160*/  IMAD.MOV.U32 R20, RZ, RZ, R10 ;  /* 0x000000ffff147224 */ /* 0x001fe400078e000a */
[----:B------:R-:W-:Y:S02]  /*2a170*/  IMAD.MOV.U32 R21, RZ, RZ, R11 ;  /* 0x000000ffff157224 */ /* 0x000fe400078e000b */
[----:B------:R-:W3:Y:S01]  /*2a180*/  LDL.LU.64 R10, [R1+0x1000] ;  /* 0x00100000010a7983 */ /* 0x000ee20000300a00 */
[----:B------:R-:W3:Y:S02]  /*2a190*/  LDL.LU.64 R8, [R1+0xff8] ;  /* 0x000ff80001087983 */ /* 0x000ee40000300a00 */
[----:B------:R-:W-:Y:S02]  /*2a1a0*/  STL.64 [R1+0x140], R24 ;  /* 0x0001401801007387 */ /* 0x000fe40000100a00 */
[----:B------:R-:W3:Y:S01]  /*2a1b0*/  LDL.LU.64 R26, [R1+0xff0] ;  /* 0x000ff000011a7983 */ /* 0x000ee20000300a00 */
[----:B------:R-:W-:Y:S01]  /*2a1c0*/  STL [R1+0xf2c], R2 ;  /* 0x000f2c0201007387 */ /* 0x000fe20000100800 */
[----:B------:R-:W-:Y:S03]  /*2a1d0*/  STL [R1+0xf28], R3 ;  /* 0x000f280301007387 */ /* 0x000fe60000100800 */
[----:B--2---:R-:W0:Y:S01]  /*2a1e0*/  LDSM.16.MT88.4 R16, [R19+0x21800] ;  /* 0x021800001310783b */ /* 0x004e220000004200 */
[----:B---3--:R-:W-:Y:S01]  /*2a1f0*/  HMMA.16816.F32.BF16 R8, R4, R26, R8 ;  /* 0x0000001a0408723c */ /* 0x008fe20000041808 */
[----:B-1----:R-:W-:-:S02]  /*2a200*/  IMAD.MOV.U32 R22, RZ, RZ, R26 ;  /* 0x000000ffff167224 */ /* 0x002fc400078e001a */
[----:B------:R-:W-:Y:S11]  /*2a210*/  IMAD.MOV.U32 R23, RZ, RZ, R27 ;  /* 0x000000ffff177224 */ /* 0x000ff600078e001b */
[----:B------:R-:W-:Y:S09]  /*2a220*/  @!UPT UIADD3 URZ, URZ, URZ, URZ ;  /* 0x0000003f3f3ff290 */ /* 0x000ff2000fffe03f */
[----:B------:R-:W-:Y:S01]  /*2a230*/  STL.64 [R1+0x130], R8 ;  /* 0x0001300801007387 */ /* 0x000fe20000100a00 */
[----:B------:R1:W-:Y:S03]  /*2a240*/  STL.64 [R1+0x138], R10 ;  /* 0x0001380a01007387 */ /* 0x0003e60000100a00 */
[----:B-1----:R-:W2:Y:S01]  /*2a250*/  LDL.LU.64 R10, [R1+0xfe8] ;  /* 0x000fe800010a7983 */ /* 0x002ea20000300a00 */
[----:B------:R-:W2:Y:S02]  /*2a260*/  LDL.LU.64 R8, [R1+0xfe0] ;  /* 0x000fe00001087983 */ /* 0x000ea40000300a00 */
[----:B------:R-:W2:Y:S02]  /*2a270*/  LDL.LU.64 R26, [R1+0xfd8] ;  /* 0x000fd800011a7983 */ /* 0x000ea40000300a00 */
[C---:B--2---:R-:W-:Y:S01]  /*2a280*/  HMMA.16816.F32.BF16 R24, R4.reuse, R26, R8 ;  /* 0x0000001a0418723c */ /* 0x044fe20000041808 */
[----:B------:R-:W2:Y:S01]  /*2a290*/  LDL.LU.64 R10, [R1+0xfd0] ;  /* 0x000fd000010a7983 */ /* 0x000ea20000300a00 */
[----:B------:R-:W2:Y:S11]  /*2a2a0*/  LDL.LU.64 R8, [R1+0xfc8] ;  /* 0x000fc80001087983 */ /* 0x000eb60000300a00 */
[----:B------:R-:W-:Y:S10]  /*2a2b0*/  @!UPT UIADD3 URZ, URZ, URZ, URZ ;  /* 0x0000003f3f3ff290 */ /* 0x000ff4000fffe03f */
[----:B------:R2:W-:Y:S01]  /*2a2c0*/  STL [R1+0x120], R24 ;  /* 0x0001201801007387 */ /* 0x0005e20000100800 */
[----:B------:R-:W-:Y:S02]  /*2a2d0*/  IMAD.MOV.U32 R3, RZ, RZ, R26 ;  /* 0x000000ffff037224 */ /* 0x000fe400078e001a */
[----:B------:R-:W-:Y:S02]  /*2a2e0*/  IMAD.MOV.U32 R0, RZ, RZ, R27 ;  /* 0x000000ffff007224 */ /* 0x000fe400078e001b */
[----:B------:R-:W2:Y:S01]  /*2a2f0*/  LDL.LU.64 R26, [R1+0xfc0] ;  /* 0x000fc000011a7983 */ /* 0x000ea20000300a00 */
[----:B------:R-:W-:Y:S02]  /*2a300*/  IMAD.MOV.U32 R2, RZ, RZ, R25 ;  /* 0x000000ffff027224 */ /* 0x000fe400078e0019 */
[----:B------:R-:W-:Y:S02]  /*2a310*/  STL [R1+0xf38], R0 ;  /* 0x000f380001007387 */ /* 0x000fe40000100800 */
[----:B------:R-:W-:Y:S01]  /*2a320*/  STL [R1+0xf34], R3 ;  /* 0x000f340301007387 */ /* 0x000fe20000100800 */
[----:B------:R-:W-:Y:S01]  /*2a330*/  STL [R1+0xf30], R2 ;  /* 0x000f300201007387 */ /* 0x000fe20000100800 */
[C---:B--2---:R-:W-:Y:S03]  /*2a340*/  HMMA.16816.F32.BF16 R24, R4.reuse, R26, R8 ;  /* 0x0000001a0418723c */ /* 0x044fe60000041808 */
[----:B------:R-:W2:Y:S11]  /*2a350*/  LDL.LU.64 R10, [R1+0xfb8] ;  /* 0x000fb800010a7983 */ /* 0x000eb60000300a00 */
[----:B------:R-:W-:Y:S09]  /*2a360*/  @!UPT UIADD3 URZ, URZ, URZ, URZ ;  /* 0x0000003f3f3ff290 */ /* 0x000ff2000fffe03f */
[----:B------:R-:W-:Y:S01]  /*2a370*/  STL.64 [R1+0x110], R24 ;  /* 0x0001101801007387 */ /* 0x000fe20000100a00 */
[----:B------:R1:W-:Y:S03]  /*2a380*/  STL.64 [R1+0x118], R26 ;  /* 0x0001181a01007387 */ /* 0x0003e60000100a00 */
[----:B-1----:R-:W3:Y:S01]  /*2a390*/  LDL.LU.64 R26, [R1+0xfb0] ;  /* 0x000fb000011a7983 */ /* 0x002ee20000300a00 */
[----:B------:R-:W3:Y:S02]  /*2a3a0*/  LDL.LU.64 R24, [R1+0xfa8] ;  /* 0x000fa80001187983 */ /* 0x000ee40000300a00 */
[----:B--2---:R-:W-:Y:S02]  /*2a3b0*/  IMAD.MOV.U32 R3, RZ, RZ, R10 ;  /* 0x000000ffff037224 */ /* 0x004fe400078e000a */
[----:B------:R-:W-:Y:S01]  /*2a3c0*/  IMAD.MOV.U32 R2, RZ, RZ, R11 ;  /* 0x000000ffff027224 */ /* 0x000fe200078e000b */
[C---:B---3--:R-:W-:Y:S11]  /*2a3d0*/  HMMA.16816.F32.BF16 R24, R4.reuse, R10, R24 ;  /* 0x0000000a0418723c */ /* 0x048ff60000041818 */
[----:B------:R-:W-:Y:S11]  /*2a3e0*/  @!UPT UIADD3 URZ, URZ, URZ, URZ ;  /* 0x0000003f3f3ff290 */ /* 0x000ff6000fffe03f */
[----:B------:R-:W-:Y:S01]  /*2a3f0*/  @!UPT UIADD3 URZ, URZ, URZ, URZ ;  /* 0x0000003f3f3ff290 */ /* 0x000fe2000fffe03f */
[----:B------:R-:W-:Y:S01]  /*2a400*/  STL.64 [R1+0x100], R24 ;  /* 0x0001001801007387 */ /* 0x000fe20000100a00 */
[----:B------:R1:W-:Y:S02]  /*2a410*/  STL.64 [R1+0x108], R26 ;  /* 0x0001081a01007387 */ /* 0x0003e40000100a00 */
[----:B------:R-:W2:Y:S02]  /*2a420*/  LDL.LU.64 R10, [R1+0xfa0] ;  /* 0x000fa000010a7983 */ /* 0x000ea40000300a00 */
[----:B------:R-:W2:Y:S02]  /*2a430*/  LDL.LU.64 R8, [R1+0xf98] ;  /* 0x000f980001087983 */ /* 0x000ea40000300a00 */
[----:B------:R-:W-:Y:S01]  /*2a440*/  IMAD.MOV.U32 R0, RZ, RZ, R15 ;  /* 0x000000ffff007224 */ /* 0x000fe200078e000f */
[----:B-1----:R-:W3:Y:S01]  /*2a450*/  LDL.LU.64 R26, [R1+0x78] ;  /* 0x00007800011a7983 */ /* 0x002ee20000300a00 */
[----:B------:R-:W-:Y:S02]  /*2a460*/  STL [R1+0xf40], R2 ;  /* 0x000f400201007387 */ /* 0x000fe40000100800 */
[----:B------:R-:W-:Y:S01]  /*2a470*/  STL [R1+0xf3c], R3 ;  /* 0x000f3c0301007387 */ /* 0x000fe20000100800 */
[C---:B--2---:R-:W-:Y:S01]  /*2a480*/  HMMA.16816.F32.BF16 R8, R4.reuse, R14, R8 ;  /* 0x0000000e0408723c */ /* 0x044fe20000041808 */
[----:B------:R-:W3:Y:S01]  /*2a490*/  LDL.LU.64 R14, [R1+0xf90] ;  /* 0x000f9000010e7983 */ /* 0x000ee20000300a00 */
[----:B------:R-:W3:Y:S11]  /*2a4a0*/  LDL.LU.64 R12, [R1+0xf88] ;  /* 0x000f8800010c7983 */ /* 0x000ef60000300a00 */
[----:B------:R-:W-:Y:S10]  /*2a4b0*/  @!UPT UIADD3 URZ, URZ, URZ, URZ ;  /* 0x0000003f3f3ff290 */ /* 0x000ff4000fffe03f */
[----:B------:R-:W-:Y:S01]  /*2a4c0*/  STL.64 [R1+0xf0], R8 ;  /* 0x0000f00801007387 */ /* 0x000fe20000100a00 */
[----:B------:R-:W-:Y:S02]  /*2a4d0*/  IMAD.MOV.U32 R28, RZ, RZ, R11 ;  /* 0x000000ffff1c7224 */ /* 0x000fe400078e000b */
[----:B------:R-:W2:Y:S01]  /*2a4e0*/  LDL R11, [R1+0xb38] ;  /* 0x000b3800010b7983 */ /* 0x000ea20000100800 */
[----:B---3--:R-:W-:Y:S11]  /*2a4f0*/  HMMA.16816.F32.BF16 R4, R4, R26, R12 ;  /* 0x0000001a0404723c */ /* 0x008ff6000004180c */
[----:B------:R-:W-:Y:S11]  /*2a500*/  @!UPT UIADD3 URZ, URZ, URZ, URZ ;  /* 0x0000003f3f3ff290 */ /* 0x000ff6000fffe03f */
[----:B------:R-:W-:Y:S01]  /*2a510*/  @!UPT UIADD3 URZ, URZ, URZ, URZ ;  /* 0x0000003f3f3ff290 */ /* 0x000fe2000fffe03f */
[----:B------:R-:W-:Y:S01]  /*2a520*/  STL.64 [R1+0x60], R4 ;  /* 0x0000600401007387 */ /* 0x000fe20000100a00 */
[----:B------:R-:W-:Y:S02]  /*2a530*/  STL.64 [R1+0x68], R6 ;  /* 0x0000680601007387 */ /* 0x000fe40000100a00 */
[----:B0-----:R0:W-:Y:S02]  /*2a540*/  STL.64 [R1+0xed8], R18 ;  /* 0x000ed81201007387 */ /* 0x0011e40000100a00 */
[----:B------:R-:W-:Y:S01]  /*2a550*/  STL.64 [R1+0xed0], R16 ;  /* 0x000ed01001007387 */ /* 0x000fe20000100a00 */
[----:B--2---:R-:W1:Y:S04]  /*2a560*/  LDSM.16.M88.4 R4, [R11+0x80] ;  /* 0x000080000b04783b */ /* 0x004e680000000200 */
[----:B------:R-:W-:Y:S04]  /*2a570*/  LDSM.16.M88.4 R12, [R11+0xc080] ;  /* 0x00c080000b0c783b */ /* 0x000fe80000000200 */
[----:B0-----:R-:W2:Y:S01]  /*2a580*/  LDL.LU R18, [R1+0xb8] ;  /* 0x0000b80001127983 */ /* 0x001ea20000300800 */
[----:B------:R-:W2:Y:S02]  /*2a590*/  LDL.LU R19, [R1+0xbc] ;  /* 0x0000bc0001137983 */ /* 0x000ea40000300800 */
[----:B------:R-:W-:-:S02]  /*2a5a0*/  IMAD.MOV.U32 R2, RZ, RZ, R26 ;  /* 0x000000ffff027224 */ /* 0x000fc400078e001a */
[----:B------:R-:W-:Y:S02]  /*2a5b0*/  IMAD.MOV.U32 R3, RZ, RZ, R27 ;  /* 0x000000ffff037224 */ /* 0x000fe400078e001b */
[----:B------:R-:W-:Y:S04]  /*2a5c0*/  LDSM.16.M88.4 R24, [R11+0x14080] ;  /* 0x014080000b18783b */ /* 0x000fe80000000200 */
[----:B--2---:R0:W-:Y:S02]  /*2a5d0*/  STL.64 [R1+0xf48], R18 ;  /* 0x000f481201007387 */ /* 0x0041e40000100a00 */
[----:B0-----:R-:W-:Y:S02]  /*2a5e0*/  IMAD.MOV.U32 R18, RZ, RZ, R20 ;  /* 0x000000ffff127224 */ /* 0x001fe400078e0014 */
[----:B------:R-:W2:Y:S01]  /*2a5f0*/  LDL.LU R20, [R1+0xf84] ;  /* 0x000f840001147983 */ /* 0x000ea20000300800 */
[----:B-1----:R-:W-:Y:S02]  /*2a600*/  STL.64 [R1+0x40], R4 ;  /* 0x0000400401007387 */ /* 0x002fe40000100a00 */
[----:B------:R-:W-:Y:S02]  /*2a610*/  STL.64 [R1+0x48], R6 ;  /* 0x0000480601007387 */ /* 0x000fe40000100a00 */
[----:B------:R-:W0:Y:S01]  /*2a620*/  LDSM.16.M88.4 R4, [R11+0x4080] ;  /* 0x004080000b04783b */ /* 0x000e220000000200 */
[----:B------:R-:W-:-:S03]  /*2a630*/  IMAD.MOV.U32 R19, RZ, RZ, R21 ;  /* 0x000000ffff137224 */ /* 0x000fc600078e0015 */
[----:B------:R-:W2:Y:S04]  /*2a640*/  LDL.LU R21, [R1+0xf80] ;  /* 0x000f800001157983 */ /* 0x000ea80000300800 */
[----:B------:R-:W-:Y:S04]  /*2a650*/  STL.64 [R1+0xf60], R18 ;  /* 0x000f601201007387 */ /* 0x000fe80000100a00 */
[----:B------:R-:W1:Y:S04]  /*2a660*/  LDSM.16.M88.4 R16, [R11+0x8080] ;  /* 0x008080000b10783b */ /* 0x000e680000000200 */
[----:B0-----:R-:W-:Y:S01]  /*2a670*/  STL.64 [R1+0x30], R4 ;  /* 0x0000300401007387 */ /* 0x001fe20000100a00 */
[----:B------:R-:W-:Y:S02]  /*2a680*/  STL.64 [R1+0x38], R6 ;  /* 0x0000380601007387 */ /* 0x000fe40000100a00 */
[----:B------:R-:W0:Y:S01]  /*2a690*/  LDSM.16.M88.4 R4, [R11+0x10080] ;  /* 0x010080000b04783b */ /* 0x000e220000000200 */
[----:B-1----:R-:W-:Y:S03]  /*2a6a0*/  STL.64 [R1+0x20], R16 ;  /* 0x0000201001007387 */ /* 0x002fe60000100a00 */
[----:B------:R1:W-:Y:S02]  /*2a6b0*/  STL.64 [R1+0x28], R18 ;  /* 0x0000281201007387 */ /* 0x0003e40000100a00 */
[----:B-1----:R-:W2:Y:S01]  /*2a6c0*/  LDL.LU R18, [R1+0x58] ;  /* 0x0000580001127983 */ /* 0x002ea20000300800 */
[----:B------:R-:W-:Y:S02]  /*2a6d0*/  STL.64 [R1+0x10], R12 ;  /* 0x0000100c01007387 */ /* 0x000fe40000100a00 */
[----:B------:R-:W-:Y:S02]  /*2a6e0*/  STL.64 [R1+0x18], R14 ;  /* 0x0000180e01007387 */ /* 0x000fe40000100a00 */
[----:B------:R-:W1:Y:S04]  /*2a6f0*/  LDSM.16.M88.4 R12, [R11+0x18080] ;  /* 0x018080000b0c783b */ /* 0x000e680000000200 */
[----:B0-----:R-:W-:Y:S01]  /*2a700*/  STL.64 [R1], R4 ;  /* 0x0000000401007387 */ /* 0x001fe20000100a00 */
[----:B------:R0:W-:Y:S02]  /*2a710*/  STL.64 [R1+0x8], R6 ;  /* 0x0000080601007387 */ /* 0x0001e40000100a00 */
[----:B------:R-:W2:Y:S01]  /*2a720*/  LDL.LU R19, [R1+0x5c] ;  /* 0x00005c0001137983 */ /* 0x000ea20000300800 */
[----:B0-----:R-:W3:Y:S01]  /*2a730*/  LDL R7, [R1+0x23c] ;  /* 0x00023c0001077983 */ /* 0x001ee20000100800 */
[----:B------:R-:W-:Y:S02]  /*2a740*/  STL [R1+0xd6c], R26 ;  /* 0x000d6c1a01007387 */ /* 0x000fe40000100800 */
[----:B------:R-:W-:Y:S02]  /*2a750*/  STL [R1+0xd68], R27 ;  /* 0x000d681b01007387 */ /* 0x000fe40000100800 */
[----:B------:R0:W-:Y:S02]  /*2a760*/  STL.64 [R1+0xe68], R24 ;  /* 0x000e681801007387 */ /* 0x0001e40000100a00 */
[----:B0-----:R-:W4:Y:S01]  /*2a770*/  LDL.LU R24, [R1+0x1a0] ;  /* 0x0001a00001187983 */ /* 0x001f220000300800 */
[----:B------:R-:W4:Y:S02]  /*2a780*/  LDL.LU R25, [R1+0x1a4] ;  /* 0x0001a40001197983 */ /* 0x000f240000300800 */
[----:B------:R-:W2:Y:S02]  /*2a790*/  LDL.LU R26, [R1+0x1a8] ;  /* 0x0001a800011a7983 */ /* 0x000ea40000300800 */
[----:B------:R-:W2:Y:S02]  /*2a7a0*/  LDL.LU R27, [R1+0x1ac] ;  /* 0x0001ac00011b7983 */ /* 0x000ea40000300800 */
[----:B------:R-:W-:-:S02]  /*2a7b0*/  IMAD.MOV.U32 R29, RZ, RZ, R10 ;  /* 0x000000ffff1d7224 */ /* 0x000fc400078e000a */
[----:B------:R-:W0:Y:S04]  /*2a7c0*/  LDSM.16.M88.4 R8, [R11+0x1c080] ;  /* 0x01c080000b08783b */ /* 0x000e280000000200 */
[----:B---3--:R-:W3:Y:S04]  /*2a7d0*/  LDSM.16.MT88.4 R4, [R7+0x21800] ;  /* 0x021800000704783b */ /* 0x008ee80000004200 */
[----:B--2---:R-:W-:Y:S01]  /*2a7e0*/  STL.64 [R1+0xf58], R26 ;  /* 0x000f581a01007387 */ /* 0x004fe20000100a00 */
[----:B----4-:R2:W-:Y:S03]  /*2a7f0*/  STL.64 [R1+0xf50], R24 ;  /* 0x000f501801007387 */ /* 0x0105e60000100a00 */
[----:B--2---:R-:W2:Y:S01]  /*2a800*/  LDL.LU R24, [R1+0x1c0] ;  /* 0x0001c00001187983 */ /* 0x004ea20000300800 */
[----:B------:R-:W2:Y:S02]  /*2a810*/  LDL.LU R25, [R1+0x1c4] ;  /* 0x0001c40001197983 */ /* 0x000ea40000300800 */
[----:B------:R-:W4:Y:S02]  /*2a820*/  LDL.LU R26, [R1+0x1c8] ;  /* 0x0001c800011a7983 */ /* 0x000f240000300800 */
[----:B------:R-:W4:Y:S02]  /*2a830*/  LDL.LU R27, [R1+0x1cc] ;  /* 0x0001cc00011b7983 */ /* 0x000f240000300800 */
[----:B----4-:R-:W-:Y:S01]  /*2a840*/  STL.64 [R1+0xf70], R26 ;  /* 0x000f701a01007387 */ /* 0x010fe20000100a00 */
[----:B--2---:R2:W-:Y:S03]  /*2a850*/  STL.64 [R1+0xf68], R24 ;  /* 0x000f681801007387 */ /* 0x0045e60000100a00 */
[----:B--2---:R-:W2:Y:S01]  /*2a860*/  LDL.LU R24, [R1+0x1d0] ;  /* 0x0001d00001187983 */ /* 0x004ea20000300800 */
[----:B------:R-:W2:Y:S02]  /*2a870*/  LDL.LU R25, [R1+0x1d4] ;  /* 0x0001d40001197983 */ /* 0x000ea40000300800 */
[----:B------:R-:W2:Y:S02]  /*2a880*/  LDL.LU R26, [R1+0x1d8] ;  /* 0x0001d800011a7983 */ /* 0x000ea40000300800 */
[----:B------:R-:W2:Y:S01]  /*2a890*/  LDL.LU R27, [R1+0x1dc] ;  /* 0x0001dc00011b7983 */ /* 0x000ea20000300800 */
[----:B-1----:R-:W-:Y:S01]  /*2a8a0*/  STL [R1+0xd1c], R14 ;  /* 0x000d1c0e01007387 */ /* 0x002fe20000100800 */
[----:B------:R-:W-:Y:S02]  /*2a8b0*/  STL [R1+0xd18], R15 ;  /* 0x000d180f01007387 */ /* 0x000fe40000100800 */
[----:B0-----:R-:W-:Y:S02]  /*2a8c0*/  STL [R1+0xe3c], R8 ;  /* 0x000e3c0801007387 */ /* 0x001fe40000100800 */
[----:B------:R-:W-:Y:S01]  /*2a8d0*/  STL [R1+0xe38], R9 ;  /* 0x000e380901007387 */ /* 0x000fe20000100800 */
[----:B------:R0:W-:Y:S01]  /*2a8e0*/  STL [R1+0xd14], R10 ;  /* 0x000d140a01007387 */ /* 0x0001e20000100800 */
[----:B------:R1:W-:Y:S02]  /*2a8f0*/  STL [R1+0xd10], R11 ;  /* 0x000d100b01007387 */ /* 0x0003e40000100800 */
[----:B0-----:R-:W-:-:S02]  /*2a900*/  IMAD.MOV.U32 R10, RZ, RZ, R22 ;  /* 0x000000ffff0a7224 */ /* 0x001fc400078e0016 */
[----:B-1----:R-:W-:Y:S01]  /*2a910*/  IMAD.MOV.U32 R11, RZ, RZ, R23 ;  /* 0x000000ffff0b7224 */ /* 0x002fe200078e0017 */
[----:B------:R-:W2:Y:S01]  /*2a920*/  LDL.LU R22, [R1+0xf7c] ;  /* 0x000f7c0001167983 */ /* 0x000ea20000300800 */
[----:B------:R-:W2:Y:S02]  /*2a930*/  LDL.LU R23, [R1+0xf78] ;  /* 0x000f780001177983 */ /* 0x000ea40000300800 */
[----:B---3--:R-:W-:Y:S02]  /*2a940*/  STL.64 [R1+0xe30], R6 ;  /* 0x000e300601007387 */ /* 0x008fe40000100a00 */
[----:B------:R0:W-:Y:S02]  /*2a950*/  STL.64 [R1+0xe28], R4 ;  /* 0x000e280401007387 */ /* 0x0001e40000100a00 */
[----:B0-----:R-:W3:Y:S01]  /*2a960*/  LDL.LU R4, [R1+0x1b0] ;  /* 0x0001b00001047983 */ /* 0x001ee20000300800 */
[----:B------:R-:W3:Y:S02]  /*2a970*/  LDL.LU R5, [R1+0x1b4] ;  /* 0x0001b40001057983 */ /* 0x000ee40000300800 */
[----:B------:R-:W3:Y:S02]  /*2a980*/  LDL.LU R6, [R1+0x1b8] ;  /* 0x0001b80001067983 */ /* 0x000ee40000300800 */
[----:B------:R-:W3:Y:S01]  /*2a990*/  LDL.LU R7, [R1+0x1bc] ;  /* 0x0001bc0001077983 */ /* 0x000ee20000300800 */
        /* <DEDUP_REMOVED lines=14> */
[----:B---3--:R-:W-:Y:S11]  /*2aa80*/  HMMA.16816.F32.BF16 R4, R20, R10, R4 ;  /* 0x0000000a1404723c */ /* 0x008ff60000041804 */
[----:B------:R-:W-:Y:S11]  /*2aa90*/  @!UPT UIADD3 URZ, URZ, URZ, URZ ;  /* 0x0000003f3f3ff290 */ /* 0x000ff6000fffe03f */
[----:B------:R-:W-:Y:S01]  /*2aaa0*/  @!UPT UIADD3 URZ, URZ, URZ, URZ ;  /* 0x0000003f3f3ff290 */ /* 0x000fe2000fffe03f */
[----:B------:R2:W-:Y:S01]  /*2aab0*/  STL.64 [R1+0x1b0], R4 ;  /* 0x0001b00401007387 */ /* 0x0005e20000100a00 */
[----:B------:R-:W-:Y:S02]  /*2aac0*/  IMAD.MOV.U32 R11, RZ, RZ, R6 ;  /* 0x000000ffff0b7224 */ /* 0x000fe400078e0006 */
[----:B------:R-:W-:-:S05]  /*2aad0*/  IMAD.MOV.U32 R10, RZ, RZ, R7 ;  /* 0x000000ffff0a7224 */ /* 0x000fca00078e0007 */
[----:B------:R-:W-:Y:S01]  /*2aae0*/  STL [R1+0xe44], R10 ;  /* 0x000e440a01007387 */ /* 0x000fe20000100800 */
[----:B------:R-:W-:Y:S01]  /*2aaf0*/  STL [R1+0xe40], R11 ;  /* 0x000e400b01007387 */ /* 0x000fe20000100800 */
[----:B--2---:R-:W-:Y:S11]  /*2ab00*/  HMMA.16816.F32.BF16 R4, R20, R18, R24 ;  /* 0x000000121404723c */ /* 0x004ff60000041818 */
[----:B------:R-:W-:Y:S11]  /*2ab10*/  @!UPT UIADD3 URZ, URZ, URZ, URZ ;  /* 0x0000003f3f3ff290 */ /* 0x000ff6000fffe03f */
[----:B------:R-:W-:Y:S02]  /*2ab20*/  @!UPT UIADD3 URZ, URZ, URZ, URZ ;  /* 0x0000003f3f3ff290 */ /* 0x000fe4000fffe03f */
[----:B------:R-:W-:Y:S02]  /*2ab30*/  IMAD.MOV.U32 R8, RZ, RZ, R4 ;  /* 0x000000ffff087224 */ /* 0x000fe400078e0004 */
[----:B------:R-:W-:Y:S02]  /*2ab40*/  IMAD.MOV.U32 R9, RZ, RZ, R5 ;  /* 0x000000ffff097224 */ /* 0x000fe400078e0005 */
[----:B------:R-:W-:Y:S02]  /*2ab50*/  IMAD.MOV.U32 R14, RZ, RZ, R6 ;  /* 0x000000ffff0e7224 */ /* 0x000fe400078e0006 */
[----:B------:R-:W-:Y:S01]  /*2ab60*/  IMAD.MOV.U32 R15, RZ, RZ, R7 ;  /* 0x000000ffff0f7224 */ /* 0x000fe200078e0007 */
[----:B------:R-:W-:Y:S04]  /*2ab70*/  STL.64 [R1+0xe80], R8 ;  /* 0x000e800801007387 */ /* 0x000fe80000100a00 */
[----:B------:R-:W-:Y:S02]  /*2ab80*/  STL.64 [R1+0xe60], R14 ;  /* 0x000e600e01007387 */ /* 0x000fe40000100a00 */
[----:B------:R0:W-:Y:S02]  /*2ab90*/  STL.64 [R1+0xe58], R12 ;  /* 0x000e580c01007387 */ /* 0x0001e40000100a00 */
[----:B0-----:R-:W2:Y:S01]  /*2aba0*/  LDL.LU R12, [R1+0x100] ;  /* 0x00010000010c7983 */ /* 0x001ea20000300800 */
[----:B------:R-:W2:Y:S02]  /*2abb0*/  LDL.LU R13, [R1+0x104] ;  /* 0x00010400010d7983 */ /* 0x000ea40000300800 */
[----:B------:R-:W3:Y:S02]  /*2abc0*/  LDL.LU R14, [R1+0x108] ;  /* 0x00010800010e7983 */ /* 0x000ee40000300800 */
[----:B------:R-:W3:Y:S01]  /*2abd0*/  LDL.LU R15, [R1+0x10c] ;  /* 0x00010c00010f7983 */ /* 0x000ee20000300800 */
[----:B------:R-:W4:Y:S01]  /*2abe0*/  LDL.LU.64 R8, [R1+0x10] ;  /* 0x0000100001087983 */ /* 0x000f220000300a00 */
[----:B------:R-:W-:-:S02]  /*2abf0*/  IMAD.MOV.U32 R18, RZ, RZ, R2 ;  /* 0x000000ffff127224 */ /* 0x000fc400078e0002 */
[----:B------:R-:W-:Y:S01]  /*2ac00*/  IMAD.MOV.U32 R19, RZ, RZ, R3 ;  /* 0x000000ffff137224 */ /* 0x000fe200078e0003 */
[----:B----4-:R0:W-:Y:S04]  /*2ac10*/  STL.64 [R1+0xe98], R8 ;  /* 0x000e980801007387 */ /* 0x0101e80000100a00 */
[----:B0-----:R-:W4:Y:S01]  /*2ac20*/  LDL.LU R8, [R1+0x130] ;  /* 0x0001300001087983 */ /* 0x001f220000300800 */
[----:B------:R-:W4:Y:S02]  /*2ac30*/  LDL.LU R9, [R1+0x134] ;  /* 0x0001340001097983 */ /* 0x000f240000300800 */
[----:B------:R-:W2:Y:S02]  /*2ac40*/  LDL.LU R10, [R1+0x138] ;  /* 0x00013800010a7983 */ /* 0x000ea40000300800 */
[----:B------:R-:W2:Y:S01]  /*2ac50*/  LDL.LU R11, [R1+0x13c] ;  /* 0x00013c00010b7983 */ /* 0x000ea20000300800 */
[----:B------:R-:W3:Y:S01]  /*2ac60*/  LDL.LU R2, [R1+0xf40] ;  /* 0x000f400001027983 */ /* 0x000ee20000300800 */
[----:B------:R-:W3:Y:S02]  /*2ac70*/  LDL.LU R3, [R1+0xf3c] ;  /* 0x000f3c0001037983 */ /* 0x000ee40000300800 */
[----:B------:R-:W-:Y:S01]  /*2ac80*/  STL.64 [R1+0xef0], R18 ;  /* 0x000ef01201007387 */ /* 0x000fe20000100a00 */
[----:B--2---:R-:W-:Y:S01]  /*2ac90*/  STL.64 [R1+0xeb8], R10 ;  /* 0x000eb80a01007387 */ /* 0x004fe20000100a00 */
[----:B----4-:R0:W-:Y:S03]  /*2aca0*/  STL.64 [R1+0xeb0], R8 ;  /* 0x000eb00801007387 */ /* 0x0101e60000100a00 */
[----:B0-----:R-:W2:Y:S04]  /*2acb0*/  LDL.LU.64 R8, [R1+0x30] ;  /* 0x0000300001087983 */ /* 0x001ea80000300a00 */
[----:B--2---:R0:W-:Y:S04]  /*2acc0*/  STL.64 [R1+0xec0], R8 ;  /* 0x000ec00801007387 */ /* 0x0041e80000100a00 */
[----:B0-----:R-:W2:Y:S01]  /*2acd0*/  LDL.LU R8, [R1+0x150] ;  /* 0x0001500001087983 */ /* 0x001ea20000300800 */
[----:B------:R-:W2:Y:S02]  /*2ace0*/  LDL.LU R9, [R1+0x154] ;  /* 0x0001540001097983 */ /* 0x000ea40000300800 */
[----:B------:R-:W4:Y:S02]  /*2acf0*/  LDL.LU R10, [R1+0x158] ;  /* 0x00015800010a7983 */ /* 0x000f240000300800 */
[----:B------:R-:W4:Y:S01]  /*2ad00*/  LDL.LU R11, [R1+0x15c] ;  /* 0x00015c00010b7983 */ /* 0x000f220000300800 */
[----:B------:R-:W2:Y:S01]  /*2ad10*/  LDL.LU R18, [R1+0x88] ;  /* 0x0000880001127983 */ /* 0x000ea20000300800 */
[----:B------:R-:W-:-:S02]  /*2ad20*/  IMAD.MOV.U32 R19, RZ, RZ, R0 ;  /* 0x000000ffff137224 */ /* 0x000fc400078e0000 */
[----:B------:R-:W3:Y:S03]  /*2ad30*/  LDL.LU R0, [R1+0xf38] ;  /* 0x000f380001007983 */ /* 0x000ee60000300800 */
[----:B--2---:R3:W-:Y:S02]  /*2ad40*/  STL.64 [R1+0xf08], R18 ;  /* 0x000f081201007387 */ /* 0x0047e40000100a00 */
[----:B---3--:R-:W-:Y:S02]  /*2ad50*/  IMAD.MOV.U32 R18, RZ, RZ, R3 ;  /* 0x000000ffff127224 */ /* 0x008fe400078e0003 */
[----:B------:R-:W-:Y:S01]  /*2ad60*/  IMAD.MOV.U32 R19, RZ, RZ, R2 ;  /* 0x000000ffff137224 */ /* 0x000fe200078e0002 */
[----:B------:R-:W2:Y:S01]  /*2ad70*/  LDL.LU R3, [R1+0xf34] ;  /* 0x000f340001037983 */ /* 0x000ea20000300800 */
[----:B------:R-:W3:Y:S03]  /*2ad80*/  LDL.LU R2, [R1+0xf30] ;  /* 0x000f300001027983 */ /* 0x000ee60000300800 */
[----:B------:R-:W-:Y:S01]  /*2ad90*/  STL.64 [R1+0xf20], R18 ;  /* 0x000f201201007387 */ /* 0x000fe20000100a00 */
[----:B----4-:R-:W-:Y:S02]  /*2ada0*/  STL.64 [R1+0xee8], R10 ;  /* 0x000ee80a01007387 */ /* 0x010fe40000100a00 */
[----:B------:R0:W-:Y:S02]  /*2adb0*/  STL.64 [R1+0xee0], R8 ;  /* 0x000ee00801007387 */ /* 0x0001e40000100a00 */
[----:B0-----:R-:W4:Y:S01]  /*2adc0*/  LDL.LU R8, [R1+0x160] ;  /* 0x0001600001087983 */ /* 0x001f220000300800 */
[----:B------:R-:W4:Y:S02]  /*2add0*/  LDL.LU R9, [R1+0x164] ;  /* 0x0001640001097983 */ /* 0x000f240000300800 */
[----:B------:R-:W2:Y:S02]  /*2ade0*/  LDL.LU R10, [R1+0x168] ;  /* 0x00016800010a7983 */ /* 0x000ea40000300800 */
[----:B------:R-:W2:Y:S01]  /*2adf0*/  LDL.LU R11, [R1+0x16c] ;  /* 0x00016c00010b7983 */ /* 0x000ea20000300800 */
[----:B------:R-:W3:Y:S01]  /*2ae00*/  LDL.LU R6, [R1+0xa8] ;  /* 0x0000a80001067983 */ /* 0x000ee20000300800 */
[----:B------:R-:W3:Y:S02]  /*2ae10*/  LDL.LU R7, [R1+0xac] ;  /* 0x0000ac0001077983 */ /* 0x000ee40000300800 */
[----:B------:R-:W3:Y:S02]  /*2ae20*/  LDL.LU R16, [R1+0x190] ;  /* 0x0001900001107983 */ /* 0x000ee40000300800 */
[----:B------:R-:W3:Y:S01]  /*2ae30*/  LDL.LU R17, [R1+0x194] ;  /* 0x0001940001117983 */ /* 0x000ee20000300800 */
[----:B------:R-:W3:Y:S01]  /*2ae40*/  LDL.LU R18, [R1+0x198] ;  /* 0x0001980001127983 */ /* 0x000ee20000300800 */
[----:B------:R-:W3:Y:S03]  /*2ae50*/  LDL.LU R19, [R1+0x19c] ;  /* 0x00019c0001137983 */ /* 0x000ee60000300800 */
        /* <DEDUP_REMOVED lines=10> */
[----:B------:R-:W2:Y:S02]  /*2af00*/  LDL.LU R10, [R1+0x188] ;  /* 0x00018800010a7983 */ /* 0x000ea40000300800 */
[----:B------:R-:W2:Y:S01]  /*2af10*/  LDL.LU R11, [R1+0x18c] ;  /* 0x00018c00010b7983 */ /* 0x000ea20000300800 */
[----:B------:R-:W4:Y:S01]  /*2af20*/  LDL.LU R24, [R1+0x110] ;  /* 0x0001100001187983 */ /* 0x000f220000300800 */
[----:B------:R-:W4:Y:S02]  /*2af30*/  LDL.LU R25, [R1+0x114] ;  /* 0x0001140001197983 */ /* 0x000f240000300800 */
[----:B------:R-:W2:Y:S02]  /*2af40*/  LDL.LU R26, [R1+0x118] ;  /* 0x00011800011a7983 */ /* 0x000ea40000300800 */
[----:B------:R-:W2:Y:S02]  /*2af50*/  LDL.LU R27, [R1+0x11c] ;  /* 0x00011c00011b7983 */ /* 0x000ea40000300800 */
[----:B--2---:R-:W-:Y:S01]  /*2af60*/  STL.64 [R1+0xe90], R26 ;  /* 0x000e901a01007387 */ /* 0x004fe20000100a00 */
[----:B----4-:R0:W-:Y:S03]  /*2af70*/  STL.64 [R1+0xe88], R24 ;  /* 0x000e881801007387 */ /* 0x0101e60000100a00 */
[----:B0-----:R-:W2:Y:S01]  /*2af80*/  LDL.LU R24, [R1+0x120] ;  /* 0x0001200001187983 */ /* 0x001ea20000300800 */
[----:B------:R-:W-:-:S02]  /*2af90*/  IMAD.MOV.U32 R26, RZ, RZ, R3 ;  /* 0x000000ffff1a7224 */ /* 0x000fc400078e0003 */
[----:B------:R-:W-:Y:S02]  /*2afa0*/  IMAD.MOV.U32 R27, RZ, RZ, R0 ;  /* 0x000000ffff1b7224 */ /* 0x000fe400078e0000 */
[----:B---3--:R-:W-:Y:S02]  /*2afb0*/  IMAD.MOV.U32 R25, RZ, RZ, R2 ;  /* 0x000000ffff197224 */ /* 0x008fe400078e0002 */
[----:B------:R-:W3:Y:S01]  /*2afc0*/  LDL.LU R2, [R1+0xf2c] ;  /* 0x000f2c0001027983 */ /* 0x000ee20000300800 */
[----:B------:R-:W4:Y:S02]  /*2afd0*/  LDL.LU R3, [R1+0xf28] ;  /* 0x000f280001037983 */ /* 0x000f240000300800 */
[----:B------:R-:W-:Y:S01]  /*2afe0*/  STL.64 [R1+0xea8], R26 ;  /* 0x000ea81a01007387 */ /* 0x000fe20000100a00 */
[C---:B------:R-:W-:Y:S01]  /*2aff0*/  HMMA.16816.F32.BF16 R16, R20.reuse, R6, R16 ;  /* 0x000000061410723c */ /* 0x040fe20000041810 */
[----:B--2---:R0:W-:Y:S04]  /*2b000*/  STL.64 [R1+0xea0], R24 ;  /* 0x000ea01801007387 */ /* 0x0041e80000100a00 */
[----:B0-----:R-:W2:Y:S11]  /*2b010*/  LDL.LU.64 R24, [R1+0x20] ;  /* 0x0000200001187983 */ /* 0x001eb60000300a00 */
[----:B------:R-:W-:Y:S08]  /*2b020*/  @!UPT UIADD3 URZ, URZ, URZ, URZ ;  /* 0x0000003f3f3ff290 */ /* 0x000ff0000fffe03f */
[----:B------:R-:W-:Y:S02]  /*2b030*/  IMAD.MOV.U32 R7, RZ, RZ, R18 ;  /* 0x000000ffff077224 */ /* 0x000fe400078e0012 */
[----:B------:R-:W-:Y:S01]  /*2b040*/  IMAD.MOV.U32 R6, RZ, RZ, R19 ;  /* 0x000000ffff067224 */ /* 0x000fe200078e0013 */
[----:B--2---:R0:W-:Y:S04]  /*2b050*/  STL.64 [R1+0xec8], R24 ;  /* 0x000ec81801007387 */ /* 0x0041e80000100a00 */
[----:B0-----:R-:W2:Y:S01]  /*2b060*/  LDL.64 R24, [R1+0x40] ;  /* 0x0000400001187983 */ /* 0x001ea20000100a00 */
[----:B------:R-:W-:Y:S02]  /*2b070*/  STL.64 [R1+0xe78], R14 ;  /* 0x000e780e01007387 */ /* 0x000fe40000100a00 */
[----:B------:R0:W-:Y:S02]  /*2b080*/  STL.64 [R1+0xe70], R12 ;  /* 0x000e700c01007387 */ /* 0x0001e40000100a00 */
[----:B0-----:R-:W2:Y:S01]  /*2b090*/  LDL.LU.64 R12, [R1] ;  /* 0x00000000010c7983 */ /* 0x001ea20000300a00 */
[----:B------:R0:W-:Y:S02]  /*2b0a0*/  STL.64 [R1+0x190], R16 ;  /* 0x0001901001007387 */ /* 0x0001e40000100a00 */
[----:B------:R-:W0:Y:S02]  /*2b0b0*/  LDL.LU.64 R18, [R1+0xf20] ;  /* 0x000f200001127983 */ /* 0x000e240000300a00 */
[C---:B0-----:R-:W-:Y:S01]  /*2b0c0*/  HMMA.16816.F32.BF16 R16, R20.reuse, R18, R8 ;  /* 0x000000121410723c */ /* 0x041fe20000041808 */
[----:B------:R-:W2:Y:S01]  /*2b0d0*/  LDL.LU.64 R10, [R1+0xf18] ;  /* 0x000f1800010a7983 */ /* 0x000ea20000300a00 */
[----:B------:R-:W2:Y:S11]  /*2b0e0*/  LDL.LU.64 R8, [R1+0xf10] ;  /* 0x000f100001087983 */ /* 0x000eb60000300a00 */
[----:B------:R-:W-:Y:S10]  /*2b0f0*/  @!UPT UIADD3 URZ, URZ, URZ, URZ ;  /* 0x0000003f3f3ff290 */ /* 0x000ff4000fffe03f */
[----:B------:R-:W-:Y:S01]  /*2b100*/  STL.64 [R1+0x180], R16 ;  /* 0x0001801001007387 */ /* 0x000fe20000100a00 */
[----:B------:R0:W-:Y:S02]  /*2b110*/  STL [R1+0x188], R18 ;  /* 0x0001881201007387 */ /* 0x0001e40000100800 */
[----:B------:R-:W-:Y:S02]  /*2b120*/  IMAD.MOV.U32 R0, RZ, RZ, R19 ;  /* 0x000000ffff007224 */ /* 0x000fe400078e0013 */
[----:B0-----:R-:W2:Y:S03]  /*2b130*/  LDL.LU.64 R18, [R1+0xf08] ;  /* 0x000f080001127983 */ /* 0x001ea60000300a00 */
[----:B------:R-:W-:Y:S01]  /*2b140*/  STL [R1+0xe24], R0 ;  /* 0x000e240001007387 */ /* 0x000fe20000100800 */
[C---:B--2---:R-:W-:Y:S01]  /*2b150*/  HMMA.16816.F32.BF16 R16, R20.reuse, R18, R8 ;  /* 0x000000121410723c */ /* 0x044fe20000041808 */
[----:B------:R-:W2:Y:S01]  /*2b160*/  LDL.LU.64 R10, [R1+0xf00] ;  /* 0x000f0000010a7983 */ /* 0x000ea20000300a00 */
[----:B------:R-:W2:Y:S11]  /*2b170*/  LDL.LU.64 R8, [R1+0xef8] ;  /* 0x000ef80001087983 */ /* 0x000eb60000300a00 */
[----:B------:R-:W-:Y:S10]  /*2b180*/  @!UPT UIADD3 URZ, URZ, URZ, URZ ;  /* 0x0000003f3f3ff290 */ /* 0x000ff4000fffe03f */
[----:B------:R-:W-:Y:S01]  /*2b190*/  STL.64 [R1+0x170], R16 ;  /* 0x0001701001007387 */ /* 0x000fe20000100a00 */
[----:B------:R0:W-:Y:S03]  /*2b1a0*/  STL.64 [R1+0x178], R18 ;  /* 0x0001781201007387 */ /* 0x0001e60000100a00 */
[----:B0-----:R-:W2:Y:S02]  /*2b1b0*/  LDL.LU.64 R18, [R1+0xef0] ;  /* 0x000ef00001127983 */ /* 0x001ea40000300a00 */
[----:B--2---:R-:W-:Y:S02]  /*2b1c0*/  HMMA.16816.F32.BF16 R20, R20, R18, R8 ;  /* 0x000000121414723c */ /* 0x004fe40000041808 */
[----:B------:R-:W2:Y:S01]  /*2b1d0*/  LDL.LU.64 R10, [R1+0xee8] ;  /* 0x000ee800010a7983 */ /* 0x000ea20000300a00 */
[----:B------:R-:W2:Y:S02]  /*2b1e0*/  LDL.LU.64 R8, [R1+0xee0] ;  /* 0x000ee00001087983 */ /* 0x000ea40000300a00 */
[----:B------:R-:W2:Y:S02]  /*2b1f0*/  LDL.LU.64 R18, [R1+0xed8] ;  /* 0x000ed80001127983 */ /* 0x000ea40000300a00 */
[----:B------:R-:W2:Y:S02]  /*2b200*/  LDL.LU.64 R16, [R1+0xed0] ;  /* 0x000ed00001107983 */ /* 0x000ea40000300a00 */
[----:B------:R-:W-:Y:S11]  /*2b210*/  IMAD.MOV.U32 R0, RZ, RZ, R25 ;  /* 0x000000ffff007224 */ /* 0x000ff600078e0019 */
[----:B------:R-:W-:Y:S03]  /*2b220*/  @!UPT UIADD3 URZ, URZ, URZ, URZ ;  /* 0x0000003f3f3ff290 */ /* 0x000fe6000fffe03f */
[----:B------:R0:W-:Y:S01]  /*2b230*/  STL.64 [R1+0xd0], R20 ;  /* 0x0000d01401007387 */ /* 0x0001e20000100a00 */
[----:B------:R-:W-:Y:S03]  /*2b240*/  STL.64 [R1+0xd8], R22 ;  /* 0x0000d81601007387 */ /* 0x000fe60000100a00 */
[----:B0-----:R-:W3:Y:S01]  /*2b250*/  LDL.LU R20, [R1+0x140] ;  /* 0x0001400001147983 */ /* 0x001ee20000300800 */
[----:B------:R-:W3:Y:S01]  /*2b260*/  LDL.LU R21, [R1+0x144] ;  /* 0x0001440001157983 */ /* 0x000ee20000300800 */
[----:B--2---:R-:W-:Y:S02]  /*2b270*/  HMMA.16816.F32.BF16 R8, R16, R24, R8 ;  /* 0x000000181008723c */ /* 0x004fe40000041808 */
[----:B------:R-:W2:Y:S11]  /*2b280*/  LDL.LU.64 R24, [R1+0xec8] ;  /* 0x000ec80001187983 */ /* 0x000eb60000300a00 */
[----:B------:R-:W-:Y:S10]  /*2b290*/  @!UPT UIADD3 URZ, URZ, URZ, URZ ;  /* 0x0000003f3f3ff290 */ /* 0x000ff4000fffe03f */
[----:B------:R0:W-:Y:S01]  /*2b2a0*/  STL.64 [R1+0x150], R8 ;  /* 0x0001500801007387 */ /* 0x0001e20000100a00 */
[----:B------:R1:W-:Y:S03]  /*2b2b0*/  STL [R1+0x158], R10 ;  /* 0x0001580a01007387 */ /* 0x0003e60000100800 */
[----:B0-----:R-:W2:Y:S01]  /*2b2c0*/  LDL.LU.64 R8, [R1+0xec0] ;  /* 0x000ec00001087983 */ /* 0x001ea20000300a00 */
[----:B----4-:R-:W-:Y:S02]  /*2b2d0*/  IMAD.MOV.U32 R22, RZ, RZ, R3 ;  /* 0x000000ffff167224 */ /* 0x010fe400078e0003 */
[----:B---3--:R-:W-:Y:S02]  /*2b2e0*/  IMAD.MOV.U32 R23, RZ, RZ, R2 ;  /* 0x000000ffff177224 */ /* 0x008fe400078e0002 */
[----:B------:R-:W-:-:S05]  /*2b2f0*/  IMAD.MOV.U32 R2, RZ, RZ, R11 ;  /* 0x000000ffff027224 */ /* 0x000fca00078e000b */
[----:B--2---:R-:W-:Y:S11]  /*2b300*/  HMMA.16816.F32.BF16 R20, R16, R8, R20 ;  /* 0x000000081014723c */ /* 0x004ff60000041814 */
[----:B------:R-:W-:Y:S11]  /*2b310*/  @!UPT UIADD3 URZ, URZ, URZ, URZ ;  /* 0x0000003f3f3ff290 */ /* 0x000ff6000fffe03f */
[----:B------:R-:W-:Y:S01]  /*2b320*/  @!UPT UIADD3 URZ, URZ, URZ, URZ ;  /* 0x0000003f3f3ff290 */ /* 0x000fe2000fffe03f */
[----:B------:R0:W-:Y:S01]  /*2b330*/  STL.64 [R1+0x140], R20 ;  /* 0x0001401401007387 */ /* 0x0001e20000100a00 */
[----:B------:R2:W-:Y:S02]  /*2b340*/  STL.64 [R1+0x148], R22 ;  /* 0x0001481601007387 */ /* 0x0005e40000100a00 */
[----:B-1----:R-:W3:Y:S02]  /*2b350*/  LDL.LU.64 R10, [R1+0xeb8] ;  /* 0x000eb800010a7983 */ /* 0x002ee40000300a00 */
[----:B0-----:R-:W-:Y:S02]  /*2b360*/  IMAD.MOV.U32 R21, RZ, RZ, R8 ;  /* 0x000000ffff157224 */ /* 0x001fe400078e0008 */
[----:B------:R-:W-:Y:S02]  /*2b370*/  IMAD.MOV.U32 R20, RZ, RZ, R9 ;  /* 0x000000ffff147224 */ /* 0x000fe400078e0009 */
[----:B------:R-:W3:Y:S01]  /*2b380*/  LDL.LU.64 R8, [R1+0xeb0] ;  /* 0x000eb00001087983 */ /* 0x000ee20000300a00 */
[----:B--2---:R-:W-:-:S02]  /*2b390*/  IMAD.MOV.U32 R23, RZ, RZ, R24 ;  /* 0x000000ffff177224 */ /* 0x004fc400078e0018 */
[----:B------:R-:W-:Y:S02]  /*2b3a0*/  IMAD.MOV.U32 R22, RZ, RZ, R25 ;  /* 0x000000ffff167224 */ /* 0x000fe400078e0019 */
[----:B------:R-:W2:Y:S01]  /*2b3b0*/  LDL.LU.64 R26, [R1+0xea8] ;  /* 0x000ea800011a7983 */ /* 0x000ea20000300a00 */
[C---:B---3--:R-:W-:Y:S01]  /*2b3c0*/  HMMA.16816.F32.BF16 R8, R16.reuse, R24, R8 ;  /* 0x000000181008723c */ /* 0x048fe20000041808 */
[----:B------:R-:W2:Y:S11]  /*2b3d0*/  LDL.LU.64 R24, [R1+0xea0] ;  /* 0x000ea00001187983 */ /* 0x000eb60000300a00 */
[----:B------:R-:W-:Y:S11]  /*2b3e0*/  @!UPT UIADD3 URZ, URZ, URZ, URZ ;  /* 0x0000003f3f3ff290 */ /* 0x000ff6000fffe03f */
[----:B------:R0:W-:Y:S01]  /*2b3f0*/  STL.64 [R1+0x130], R8 ;  /* 0x0001300801007387 */ /* 0x0001e20000100a00 */
[----:B------:R-:W-:Y:S03]  /*2b400*/  STL [R1+0x138], R10 ;  /* 0x0001380a01007387 */ /* 0x000fe60000100800 */
[----:B0-----:R-:W2:Y:S01]  /*2b410*/  LDL.LU.64 R8, [R1+0xe98] ;  /* 0x000e980001087983 */ /* 0x001ea20000300a00 */
[----:B------:R-:W-:Y:S02]  /*2b420*/  IMAD.MOV.U32 R3, RZ, RZ, R11 ;  /* 0x000000ffff037224 */ /* 0x000fe400078e000b */
[----:B------:R-:W-:Y:S02]  /*2b430*/  STL.64 [R1+0xe50], R22 ;  /* 0x000e501601007387 */ /* 0x000fe40000100a00 */
[----:B------:R0:W-:Y:S02]  /*2b440*/  STL.64 [R1+0xe48], R20 ;  /* 0x000e481401007387 */ /* 0x0001e40000100a00 */
[----:B0-----:R-:W3:Y:S01]  /*2b450*/  LDL.LU R20, [R1+0xf0] ;  /* 0x0000f00001147983 */ /* 0x001ee20000300800 */
[----:B------:R-:W3:Y:S02]  /*2b460*/  LDL.LU R21, [R1+0xf4] ;  /* 0x0000f40001157983 */ /* 0x000ee40000300800 */
[----:B------:R-:W-:Y:S01]  /*2b470*/  STL [R1+0xd90], R3 ;  /* 0x000d900301007387 */ /* 0x000fe20000100800 */
        /* <DEDUP_REMOVED lines=8> */
[----:B------:R-:W-:Y:S02]  /*2b500*/  IMAD.MOV.U32 R4, RZ, RZ, R9 ;  /* 0x000000ffff047224 */ /* 0x000fe400078e0009 */
[----:B------:R-:W-:Y:S01]  /*2b510*/  IMAD.MOV.U32 R10, RZ, RZ, R12 ;  /* 0x000000ffff0a7224 */ /* 0x000fe200078e000c */
[----:B------:R-:W4:Y:S01]  /*2b520*/  LDL.LU.64 R8, [R1+0xe80] ;  /* 0x000e800001087983 */ /* 0x000f220000300a00 */
[----:B------:R-:W-:-:S02]  /*2b530*/  IMAD.MOV.U32 R11, RZ, RZ, R13 ;  /* 0x000000ffff0b7224 */ /* 0x000fc400078e000d */
[----:B------:R-:W3:Y:S01]  /*2b540*/  LDL.LU.64 R14, [R1+0xe78] ;  /* 0x000e7800010e7983 */ /* 0x000ee20000300a00 */
[C---:B--2---:R-:W-:Y:S01]  /*2b550*/  HMMA.16816.F32.BF16 R24, R16.reuse, R12, R24 ;  /* 0x0000000c1018723c */ /* 0x044fe20000041818 */
[----:B------:R-:W3:Y:S11]  /*2b560*/  LDL.LU.64 R12, [R1+0xe70] ;  /* 0x000e7000010c7983 */ /* 0x000ef60000300a00 */
[----:B------:R-:W-:Y:S11]  /*2b570*/  @!UPT UIADD3 URZ, URZ, URZ, URZ ;  /* 0x0000003f3f3ff290 */ /* 0x000ff6000fffe03f */
[----:B------:R0:W-:Y:S01]  /*2b580*/  STL.64 [R1+0x110], R24 ;  /* 0x0001101801007387 */ /* 0x0001e20000100a00 */
[----:B------:R-:W-:Y:S03]  /*2b590*/  STL [R1+0x118], R26 ;  /* 0x0001181a01007387 */ /* 0x000fe60000100800 */
[----:B0-----:R-:W3:Y:S02]  /*2b5a0*/  LDL.LU.64 R24, [R1+0xe68] ;  /* 0x000e680001187983 */ /* 0x001ee40000300a00 */
[----:B---3--:R-:W-:Y:S11]  /*2b5b0*/  HMMA.16816.F32.BF16 R12, R16, R24, R12 ;  /* 0x00000018100c723c */ /* 0x008ff6000004180c */
[----:B------:R-:W-:Y:S11]  /*2b5c0*/  @!UPT UIADD3 URZ, URZ, URZ, URZ ;  /* 0x0000003f3f3ff290 */ /* 0x000ff6000fffe03f */
[----:B------:R-:W-:Y:S01]  /*2b5d0*/  @!UPT UIADD3 URZ, URZ, URZ, URZ ;  /* 0x0000003f3f3ff290 */ /* 0x000fe2000fffe03f */
[----:B------:R-:W-:Y:S01]  /*2b5e0*/  STL.64 [R1+0x100], R12 ;  /* 0x0001000c01007387 */ /* 0x000fe20000100a00 */
[----:B------:R0:W-:Y:S03]  /*2b5f0*/  STL.64 [R1+0x108], R14 ;  /* 0x0001080e01007387 */ /* 0x0001e60000100a00 */
[----:B0-----:R-:W2:Y:S01]  /*2b600*/  LDL.LU.64 R14, [R1+0xe60] ;  /* 0x000e6000010e7983 */ /* 0x001ea20000300a00 */
[----:B------:R-:W3:Y:S02]  /*2b610*/  LDL.LU.64 R12, [R1+0xe58] ;  /* 0x000e5800010c7983 */ /* 0x000ee40000300a00 */
[----:B------:R-:W-:Y:S02]  /*2b620*/  IMAD.MOV.U32 R22, RZ, RZ, R29 ;  /* 0x000000ffff167224 */ /* 0x000fe400078e001d */
[----:B------:R-:W-:Y:S02]  /*2b630*/  IMAD.MOV.U32 R23, RZ, RZ, R28 ;  /* 0x000000ffff177224 */ /* 0x000fe400078e001c */
[----:B------:R-:W-:-:S05]  /*2b640*/  IMAD.MOV.U32 R3, RZ, RZ, R27 ;  /* 0x000000ffff037224 */ /* 0x000fca00078e001b */
[----:B---3--:R-:W-:Y:S11]  /*2b650*/  HMMA.16816.F32.BF16 R20, R16, R12, R20 ;  /* 0x0000000c1014723c */ /* 0x008ff60000041814 */
[----:B------:R-:W-:Y:S11]  /*2b660*/  @!UPT UIADD3 URZ, URZ, URZ, URZ ;  /* 0x0000003f3f3ff290 */ /* 0x000ff6000fffe03f */
[----:B------:R-:W-:Y:S02]  /*2b670*/  @!UPT UIADD3 URZ, URZ, URZ, URZ ;  /* 0x0000003f3f3ff290 */ /* 0x000fe4000fffe03f */
[----:B------:R-:W-:Y:S02]  /*2b680*/  IMAD.MOV.U32 R26, RZ, RZ, R20 ;  /* 0x000000ffff1a7224 */ /* 0x000fe400078e0014 */
[----:B------:R-:W-:Y:S02]  /*2b690*/  IMAD.MOV.U32 R27, RZ, RZ, R21 ;  /* 0x000000ffff1b7224 */ /* 0x000fe400078e0015 */
[----:B------:R-:W-:Y:S02]  /*2b6a0*/  IMAD.MOV.U32 R29, RZ, RZ, R22 ;  /* 0x000000ffff1d7224 */ /* 0x000fe400078e0016 */
[----:B------:R-:W-:Y:S02]  /*2b6b0*/  IMAD.MOV.U32 R28, RZ, RZ, R23 ;  /* 0x000000ffff1c7224 */ /* 0x000fe400078e0017 */
[----:B------:R-:W3:Y:S01]  /*2b6c0*/  LDL.LU.64 R22, [R1+0xe50] ;  /* 0x000e500001167983 */ /* 0x000ee20000300a00 */
[----:B------:R-:W2:Y:S02]  /*2b6d0*/  LDL.LU.64 R20, [R1+0xe48] ;  /* 0x000e480001147983 */ /* 0x000ea40000300a00 */
[----:B------:R-:W-:Y:S02]  /*2b6e0*/  STL.64 [R1+0xdd0], R26 ;  /* 0x000dd01a01007387 */ /* 0x000fe40000100a00 */
[----:B------:R0:W-:Y:S02]  /*2b6f0*/  STL.64 [R1+0xdc8], R24 ;  /* 0x000dc81801007387 */ /* 0x0001e40000100a00 */
[----:B0-----:R-:W2:Y:S01]  /*2b700*/  LDL.LU R24, [R1+0x190] ;  /* 0x0001900001187983 */ /* 0x001ea20000300800 */
[----:B------:R-:W2:Y:S02]  /*2b710*/  LDL.LU R25, [R1+0x194] ;  /* 0x0001940001197983 */ /* 0x000ea40000300800 */
[----:B------:R-:W-:-:S02]  /*2b720*/  IMAD.MOV.U32 R26, RZ, RZ, R7 ;  /* 0x000000ffff1a7224 */ /* 0x000fc400078e0007 */
[----:B------:R-:W-:-:S05]  /*2b730*/  IMAD.MOV.U32 R27, RZ, RZ, R6 ;  /* 0x000000ffff1b7224 */ /* 0x000fca00078e0006 */
[----:B------:R-:W-:Y:S04]  /*2b740*/  STL.64 [R1+0xde0], R26 ;  /* 0x000de01a01007387 */ /* 0x000fe80000100a00 */
[----:B--2---:R0:W-:Y:S02]  /*2b750*/  STL.64 [R1+0xdd8], R24 ;  /* 0x000dd81801007387 */ /* 0x0041e40000100a00 */
[----:B0-----:R-:W-:Y:S02]  /*2b760*/  IMAD.MOV.U32 R25, RZ, RZ, R4 ;  /* 0x000000ffff197224 */ /* 0x001fe400078e0004 */
[----:B------:R-:W-:Y:S01]  /*2b770*/  IMAD.MOV.U32 R24, RZ, RZ, R5 ;  /* 0x000000ffff187224 */ /* 0x000fe200078e0005 */
[----:B------:R-:W2:Y:S01]  /*2b780*/  LDL.LU R4, [R1+0x60] ;  /* 0x0000600001047983 */ /* 0x000ea20000300800 */
[----:B------:R-:W2:Y:S02]  /*2b790*/  LDL.LU R5, [R1+0x64] ;  /* 0x0000640001057983 */ /* 0x000ea40000300800 */
[----:B------:R-:W2:Y:S02]  /*2b7a0*/  LDL.LU R6, [R1+0x68] ;  /* 0x0000680001067983 */ /* 0x000ea40000300800 */
[----:B------:R-:W2:Y:S01]  /*2b7b0*/  LDL.LU R7, [R1+0x6c] ;  /* 0x00006c0001077983 */ /* 0x000ea20000300800 */
[----:B------:R-:W2:Y:S01]  /*2b7c0*/  LDL R27, [R1+0x238] ;  /* 0x00023800011b7983 */ /* 0x000ea20000100800 */
[----:B------:R3:W-:Y:S02]  /*2b7d0*/  STL.64 [R1+0xdf0], R24 ;  /* 0x000df01801007387 */ /* 0x0007e40000100a00 */
[----:B------:R0:W-:Y:S02]  /*2b7e0*/  STL.64 [R1+0xdc0], R12 ;  /* 0x000dc00c01007387 */ /* 0x0001e40000100a00 */
[----:B---3--:R-:W-:-:S02]  /*2b7f0*/  IMAD.MOV.U32 R24, RZ, RZ, R23 ;  /* 0x000000ffff187224 */ /* 0x008fc400078e0017 */
[----:B------:R-:W-:Y:S02]  /*2b800*/  IMAD.MOV.U32 R25, RZ, RZ, R22 ;  /* 0x000000ffff197224 */ /* 0x000fe400078e0016 */
[----:B0-----:R-:W-:Y:S02]  /*2b810*/  IMAD.MOV.U32 R12, RZ, RZ, R10 ;  /* 0x000000ffff0c7224 */ /* 0x001fe400078e000a */
[----:B------:R-:W-:Y:S01]  /*2b820*/  IMAD.MOV.U32 R13, RZ, RZ, R11 ;  /* 0x000000ffff0d7224 */ /* 0x000fe200078e000b */
[----:B------:R-:W3:Y:S01]  /*2b830*/  LDL.LU R10, [R1+0xe44] ;  /* 0x000e4400010a7983 */ /* 0x000ee20000300800 */
[----:B------:R-:W3:Y:S02]  /*2b840*/  LDL.LU R11, [R1+0xe40] ;  /* 0x000e4000010b7983 */ /* 0x000ee40000300800 */
[----:B------:R0:W-:Y:S02]  /*2b850*/  STL.64 [R1+0xe08], R24 ;  /* 0x000e081801007387 */ /* 0x0001e40000100a00 */
[----:B0-----:R-:W-:-:S02]  /*2b860*/  IMAD.MOV.U32 R24, RZ, RZ, R21 ;  /* 0x000000ffff187224 */ /* 0x001fc400078e0015 */
[----:B------:R-:W-:Y:S01]  /*2b870*/  IMAD.MOV.U32 R25, RZ, RZ, R20 ;  /* 0x000000ffff197224 */ /* 0x000fe200078e0014 */
[----:B--2---:R-:W-:Y:S04]  /*2b880*/  STL [R1+0xe20], R27 ;  /* 0x000e201b01007387 */ /* 0x004fe80000100800 */
[----:B------:R0:W-:Y:S02]  /*2b890*/  STL.64 [R1+0xe18], R24 ;  /* 0x000e181801007387 */ /* 0x0001e40000100a00 */
[----:B0-----:R-:W2:Y:S01]  /*2b8a0*/  LDL.LU R24, [R1+0x50] ;  /* 0x0000500001187983 */ /* 0x001ea20000300800 */
[----:B------:R-:W2:Y:S02]  /*2b8b0*/  LDL.LU R25, [R1+0x54] ;  /* 0x0000540001197983 */ /* 0x000ea40000300800 */
[----:B------:R-:W2:Y:S02]  /*2b8c0*/  LDL.LU R26, [R1+0x58] ;  /* 0x00005800011a7983 */ /* 0x000ea40000300800 */
[----:B------:R-:W2:Y:S01]  /*2b8d0*/  LDL.LU R27, [R1+0x5c] ;  /* 0x00005c00011b7983 */ /* 0x000ea20000300800 */
[----:B------:R-:W2:Y:S04]  /*2b8e0*/  LDL R23, [R1+0x23c] ;  /* 0x00023c0001177983 */ /* 0x000ea80000100800 */
[----:B--2---:R0:W-:Y:S01]  /*2b8f0*/  STL [R1+0xe10], R23 ;  /* 0x000e101701007387 */ /* 0x0041e20000100800 */
[----:B------:R-:W2:Y:S02]  /*2b900*/  LDL.LU R20, [R1+0xe0] ;  /* 0x0000e00001147983 */ /* 0x000ea40000300800 */
[----:B------:R-:W2:Y:S02]  /*2b910*/  LDL.LU R21, [R1+0xe4] ;  /* 0x0000e40001157983 */ /* 0x000ea40000300800 */
[----:B------:R-:W2:Y:S01]  /*2b920*/  LDL.LU R22, [R1+0xe8] ;  /* 0x0000e80001167983 */ /* 0x000ea20000300800 */
[----:B0-----:R-:W2:Y:S01]  /*2b930*/  LDL.LU R23, [R1+0xec] ;  /* 0x0000ec0001177983 */ /* 0x001ea20000300800 */
[----:B------:R4:W-:Y:S02]  /*2b940*/  STL.64 [R1+0xde8], R12 ;  /* 0x000de80c01007387 */ /* 0x0009e40000100a00 */
[----:B----4-:R-:W-:-:S02]  /*2b950*/  IMAD.MOV.U32 R12, RZ, RZ, R8 ;  /* 0x000000ffff0c7224 */ /* 0x010fc400078e0008 */
[----:B------:R-:W-:Y:S01]  /*2b960*/  IMAD.MOV.U32 R13, RZ, RZ, R9 ;  /* 0x000000ffff0d7224 */ /* 0x000fe200078e0009 */
[----:B------:R-:W4:Y:S01]  /*2b970*/  LDL.LU R8, [R1+0xe3c] ;  /* 0x000e3c0001087983 */ /* 0x000f220000300800 */
[----:B------:R-:W4:Y:S02]  /*2b980*/  LDL.LU R9, [R1+0xe38] ;  /* 0x000e380001097983 */ /* 0x000f240000300800 */
[----:B------:R-:W-:Y:S01]  /*2b990*/  STL.64 [R1+0xe00], R14 ;  /* 0x000e000e01007387 */ /* 0x000fe20000100a00 */
[----:B------:R0:W-:Y:S04]  /*2b9a0*/  STL.64 [R1+0xdf8], R12 ;  /* 0x000df80c01007387 */ /* 0x0001e80000100a00 */
[----:B0-----:R-:W2:Y:S01]  /*2b9b0*/  LDL.LU R12, [R1+0x1b0] ;  /* 0x0001b000010c7983 */ /* 0x001ea20000300800 */
[----:B------:R-:W2:Y:S02]  /*2b9c0*/  LDL.LU R13, [R1+0x1b4] ;  /* 0x0001b400010d7983 */ /* 0x000ea40000300800 */
[----:B---3--:R-:W-:Y:S01]  /*2b9d0*/  IMAD.MOV.U32 R15, RZ, RZ, R10 ;  /* 0x000000ffff0f7224 */ /* 0x008fe200078e000a */
[----:B----4-:R-:W-:Y:S01]  /*2b9e0*/  HMMA.16816.F32.BF16 R16, R16, R8, R4 ;  /* 0x000000081010723c */ /* 0x010fe20000041804 */
[----:B------:R-:W3:Y:S01]  /*2b9f0*/  LDL.LU.64 R6, [R1+0xe30] ;  /* 0x000e300001067983 */ /* 0x000ee20000300a00 */
[----:B------:R-:W3:Y:S11]  /*2ba00*/  LDL.LU.64 R4, [R1+0xe28] ;  /* 0x000e280001047983 */ /* 0x000ef60000300a00 */
[----:B------:R-:W-:Y:S10]  /*2ba10*/  @!UPT UIADD3 URZ, URZ, URZ, URZ ;  /* 0x0000003f3f3ff290 */ /* 0x000ff4000fffe03f */
[----:B------:R3:W-:Y:S01]  /*2ba20*/  STL.64 [R1+0xc8], R18 ;  /* 0x0000c81201007387 */ /* 0x0007e20000100a00 */
[----:B------:R-:W-:Y:S02]  /*2ba30*/  IMAD.MOV.U32 R10, RZ, RZ, R16 ;  /* 0x000000ffff0a7224 */ /* 0x000fe400078e0010 */
[----:B------:R-:W3:Y:S02]  /*2ba40*/  LDL.LU R16, [R1+0x40] ;  /* 0x0000400001107983 */ /* 0x000ee40000300800 */
[----:B------:R-:W-:Y:S02]  /*2ba50*/  IMAD.MOV.U32 R14, RZ, RZ, R11 ;  /* 0x000000ffff0e7224 */ /* 0x000fe400078e000b */
[----:B------:R-:W-:Y:S02]  /*2ba60*/  IMAD.MOV.U32 R11, RZ, RZ, R17 ;  /* 0x000000ffff0b7224 */ /* 0x000fe400078e0011 */
[----:B------:R-:W-:Y:S02]  /*2ba70*/  IMAD.MOV.U32 R17, RZ, RZ, R0 ;  /* 0x000000ffff117224 */ /* 0x000fe400078e0000 */
[----:B------:R-:W4:Y:S01]  /*2ba80*/  LDL.LU R0, [R1+0xe24] ;  /* 0x000e240001007983 */ /* 0x000f220000300800 */
[----:B------:R-:W-:Y:S02]  /*2ba90*/  STL [R1+0xd24], R11 ;  /* 0x000d240b01007387 */ /* 0x000fe40000100800 */
[----:B------:R-:W-:Y:S02]  /*2baa0*/  STL [R1+0xd20], R10 ;  /* 0x000d200a01007387 */ /* 0x000fe40000100800 */
[C---:B---3--:R-:W-:Y:S01]  /*2bab0*/  HMMA.16816.F32.BF16 R16, R4.reuse, R16, R24 ;  /* 0x000000100410723c */ /* 0x048fe20000041818 */
[----:B------:R-:W3:Y:S01]  /*2bac0*/  LDL.LU R27, [R1+0xe20] ;  /* 0x000e2000011b7983 */ /* 0x000ee20000300800 */
[----:B------:R-:W2:Y:S11]  /*2bad0*/  LDL.LU.64 R24, [R1+0xe18] ;  /* 0x000e180001187983 */ /* 0x000eb60000300a00 */
[----:B------:R-:W-:Y:S10]  /*2bae0*/  @!UPT UIADD3 URZ, URZ, URZ, URZ ;  /* 0x0000003f3f3ff290 */ /* 0x000ff4000fffe03f */
[----:B------:R-:W-:Y:S01]  /*2baf0*/  STL.64 [R1+0xb0], R16 ;  /* 0x0000b01001007387 */ /* 0x000fe20000100a00 */
[----:B------:R-:W-:Y:S03]  /*2bb00*/  STL.64 [R1+0xb8], R18 ;  /* 0x0000b81201007387 */ /* 0x000fe60000100a00 */
[----:B---3--:R-:W0:Y:S04]  /*2bb10*/  LDSM.16.MT88.4 R16, [R27+0x21c00] ;  /* 0x021c00001b10783b */ /* 0x008e280000004200 */
[----:B0-----:R-:W-:Y:S01]  /*2bb20*/  STL.64 [R1+0xda8], R18 ;  /* 0x000da81201007387 */ /* 0x001fe20000100a00 */
[----:B------:R0:W-:Y:S03]  /*2bb30*/  STL.64 [R1+0xda0], R16 ;  /* 0x000da01001007387 */ /* 0x0001e60000100a00 */
[----:B0-----:R-:W3:Y:S01]  /*2bb40*/  LDL.LU R16, [R1+0x170] ;  /* 0x0001700001107983 */ /* 0x001ee20000300800 */
        /* <DEDUP_REMOVED lines=9> */
[----:B------:R-:W3:Y:S11]  /*2bbe0*/  LDL.LU R23, [R1+0xe10] ;  /* 0x000e100001177983 */ /* 0x000ef60000300800 */
[----:B------:R-:W-:Y:S02]  /*2bbf0*/  @!UPT UIADD3 URZ, URZ, URZ, URZ ;  /* 0x0000003f3f3ff290 */ /* 0x000fe4000fffe03f */
[----:B------:R0:W-:Y:S01]  /*2bc00*/  STL.64 [R1+0xa0], R24 ;  /* 0x0000a01801007387 */ /* 0x0001e20000100a00 */
[----:B------:R1:W-:Y:S03]  /*2bc10*/  STL [R1+0xa8], R26 ;  /* 0x0000a81a01007387 */ /* 0x0003e60000100800 */
[----:B0-----:R-:W1:Y:S01]  /*2bc20*/  LDL.LU.64 R24, [R1+0xe08] ;  /* 0x000e080001187983 */ /* 0x001e620000300a00 */
[----:B----4-:R-:W-:Y:S02]  /*2bc30*/  IMAD.MOV.U32 R19, RZ, RZ, R0 ;  /* 0x000000ffff137224 */ /* 0x010fe400078e0000 */
[----:B------:R-:W-:-:S05]  /*2bc40*/  IMAD.MOV.U32 R0, RZ, RZ, R27 ;  /* 0x000000ffff007224 */ /* 0x000fca00078e001b */
[----:B------:R-:W-:Y:S04]  /*2bc50*/  STL [R1+0xcf0], R0 ;  /* 0x000cf00001007387 */ /* 0x000fe80000100800 */
[----:B---3--:R-:W0:Y:S01]  /*2bc60*/  LDSM.16.MT88.4 R20, [R23+0x21c00] ;  /* 0x021c00001714783b */ /* 0x008e220000004200 */
[C---:B-1----:R-:W-:Y:S03]  /*2bc70*/  HMMA.16816.F32.BF16 R24, R4.reuse, R24, R12 ;  /* 0x000000180418723c */ /* 0x042fe6000004180c */
[----:B0-----:R-:W-:Y:S01]  /*2bc80*/  STL [R1+0xcf8], R22 ;  /* 0x000cf81601007387 */ /* 0x001fe20000100800 */
[----:B------:R-:W-:Y:S02]  /*2bc90*/  STL [R1+0xcf4], R23 ;  /* 0x000cf41701007387 */ /* 0x000fe40000100800 */
[----:B------:R-:W3:Y:S02]  /*2bca0*/  LDL.LU.64 R14, [R1+0xe00] ;  /* 0x000e0000010e7983 */ /* 0x000ee40000300a00 */
[----:B------:R-:W3:Y:S11]  /*2bcb0*/  LDL.LU.64 R12, [R1+0xdf8] ;  /* 0x000df800010c7983 */ /* 0x000ef60000300a00 */
[----:B------:R-:W-:Y:S04]  /*2bcc0*/  @!UPT UIADD3 URZ, URZ, URZ, URZ ;  /* 0x0000003f3f3ff290 */ /* 0x000fe8000fffe03f */
[----:B------:R0:W-:Y:S01]  /*2bcd0*/  STL.64 [R1+0x90], R24 ;  /* 0x0000901801007387 */ /* 0x0001e20000100a00 */
[----:B------:R3:W-:Y:S03]  /*2bce0*/  STL.64 [R1+0x98], R26 ;  /* 0x0000981a01007387 */ /* 0x0007e60000100a00 */
[----:B0-----:R-:W3:Y:S02]  /*2bcf0*/  LDL.LU.64 R24, [R1+0xdf0] ;  /* 0x000df00001187983 */ /* 0x001ee40000300a00 */
[C---:B---3--:R-:W-:Y:S02]  /*2bd00*/  HMMA.16816.F32.BF16 R24, R4.reuse, R24, R12 ;  /* 0x000000180418723c */ /* 0x048fe4000004180c */
[----:B------:R-:W3:Y:S11]  /*2bd10*/  LDL.LU.64 R12, [R1+0xde8] ;  /* 0x000de800010c7983 */ /* 0x000ef60000300a00 */
[----:B------:R-:W-:Y:S10]  /*2bd20*/  @!UPT UIADD3 URZ, URZ, URZ, URZ ;  /* 0x0000003f3f3ff290 */ /* 0x000ff4000fffe03f */
[----:B------:R-:W-:Y:S01]  /*2bd30*/  STL.64 [R1+0x80], R24 ;  /* 0x0000801801007387 */ /* 0x000fe20000100a00 */
[----:B------:R0:W-:Y:S02]  /*2bd40*/  STL [R1+0x88], R26 ;  /* 0x0000881a01007387 */ /* 0x0001e40000100800 */
[----:B------:R-:W-:Y:S02]  /*2bd50*/  IMAD.MOV.U32 R0, RZ, RZ, R27 ;  /* 0x000000ffff007224 */ /* 0x000fe400078e001b */
[----:B0-----:R-:W3:Y:S01]  /*2bd60*/  LDL.LU.64 R26, [R1+0xde0] ;  /* 0x000de000011a7983 */ /* 0x001ee20000300a00 */
[----:B------:R-:W3:Y:S02]  /*2bd70*/  LDL.LU.64 R24, [R1+0xdd8] ;  /* 0x000dd80001187983 */ /* 0x000ee40000300a00 */
[----:B------:R-:W-:Y:S01]  /*2bd80*/  STL [R1+0xd28], R0 ;  /* 0x000d280001007387 */ /* 0x000fe20000100800 */
[C---:B---3--:R-:W-:Y:S01]  /*2bd90*/  HMMA.16816.F32.BF16 R12, R4.reuse, R12, R24 ;  /* 0x0000000c040c723c */ /* 0x048fe20000041818 */
[----:B------:R-:W3:Y:S01]  /*2bda0*/  LDL.LU.64 R26, [R1+0xdd0] ;  /* 0x000dd000011a7983 */ /* 0x000ee20000300a00 */
[----:B------:R-:W2:Y:S11]  /*2bdb0*/  LDL.LU.64 R24, [R1+0xdc8] ;  /* 0x000dc80001187983 */ /* 0x000eb60000300a00 */
[----:B------:R-:W-:Y:S10]  /*2bdc0*/  @!UPT UIADD3 URZ, URZ, URZ, URZ ;  /* 0x0000003f3f3ff290 */ /* 0x000ff4000fffe03f */
[----:B------:R0:W-:Y:S01]  /*2bdd0*/  STL.64 [R1+0x70], R12 ;  /* 0x0000700c01007387 */ /* 0x0001e20000100a00 */
[----:B------:R1:W-:Y:S03]  /*2bde0*/  STL.64 [R1+0x78], R14 ;  /* 0x0000780e01007387 */ /* 0x0003e60000100a00 */
[----:B0-----:R-:W4:Y:S01]  /*2bdf0*/  LDL.LU.64 R12, [R1+0xdc0] ;  /* 0x000dc000010c7983 */ /* 0x001f220000300a00 */
[C---:B--2---:R-:W-:Y:S11]  /*2be00*/  HMMA.16816.F32.BF16 R16, R4.reuse, R24, R16 ;  /* 0x000000180410723c */ /* 0x044ff60000041810 */
[----:B------:R-:W-:Y:S11]  /*2be10*/  @!UPT UIADD3 URZ, URZ, URZ, URZ ;  /* 0x0000003f3f3ff290 */ /* 0x000ff6000fffe03f */
[----:B------:R-:W-:Y:S02]  /*2be20*/  @!UPT UIADD3 URZ, URZ, URZ, URZ ;  /* 0x0000003f3f3ff290 */ /* 0x000fe4000fffe03f */
[----:B-1----:R-:W-:Y:S02]  /*2be30*/  IMAD.MOV.U32 R14, RZ, RZ, R18 ;  /* 0x000000ffff0e7224 */ /* 0x002fe400078e0012 */
[----:B------:R-:W-:Y:S02]  /*2be40*/  IMAD.MOV.U32 R15, RZ, RZ, R19 ;  /* 0x000000ffff0f7224 */ /* 0x000fe400078e0013 */
[----:B------:R-:W-:Y:S02]  /*2be50*/  IMAD.MOV.U32 R11, RZ, RZ, R16 ;  /* 0x000000ffff0b7224 */ /* 0x000fe400078e0010 */
[----:B------:R-:W-:Y:S01]  /*2be60*/  IMAD.MOV.U32 R10, RZ, RZ, R17 ;  /* 0x000000ffff0a7224 */ /* 0x000fe200078e0011 */
[----:B------:R-:W4:Y:S01]  /*2be70*/  LDL.LU.64 R18, [R1+0xdb8] ;  /* 0x000db80001127983 */ /* 0x000f220000300a00 */
[----:B------:R-:W4:Y:S02]  /*2be80*/  LDL.LU.64 R16, [R1+0xdb0] ;  /* 0x000db00001107983 */ /* 0x000f240000300a00 */
[----:B---3--:R0:W-:Y:S02]  /*2be90*/  STL.64 [R1+0xd70], R26 ;  /* 0x000d701a01007387 */ /* 0x0081e40000100a00 */
[----:B------:R-:W2:Y:S01]  /*2bea0*/  LDL.LU R24, [R1+0xd0] ;  /* 0x0000d00001187983 */ /* 0x000ea20000300800 */
[----:B------:R-:W2:Y:S04]  /*2beb0*/  LDL.LU R25, [R1+0xd4] ;  /* 0x0000d40001197983 */ /* 0x000ea80000300800 */
[----:B0-----:R-:W2:Y:S01]  /*2bec0*/  LDL.LU R26, [R1+0xd8] ;  /* 0x0000d800011a7983 */ /* 0x001ea20000300800 */
[----:B------:R-:W2:Y:S01]  /*2bed0*/  LDL.LU R27, [R1+0xdc] ;  /* 0x0000dc00011b7983 */ /* 0x000ea20000300800 */
[C---:B----4-:R-:W-:Y:S08]  /*2bee0*/  HMMA.16816.F32.BF16 R16, R4.reuse, R12, R16 ;  /* 0x0000000c0410723c */ /* 0x050ff00000041810 */
[----:B--2---:R-:W-:Y:S11]  /*2bef0*/  HMMA.16816.F32.BF16 R4, R4, R8, R24 ;  /* 0x000000080404723c */ /* 0x004ff60000041818 */
[----:B------:R-:W-:Y:S04]  /*2bf00*/  @!UPT UIADD3 URZ, URZ, URZ, URZ ;  /* 0x0000003f3f3ff290 */ /* 0x000fe8000fffe03f */
[----:B------:R-:W-:Y:S01]  /*2bf10*/  STL.64 [R1+0x50], R16 ;  /* 0x0000501001007387 */ /* 0x000fe20000100a00 */
[----:B------:R0:W-:Y:S02]  /*2bf20*/  STL [R1+0x58], R18 ;  /* 0x0000581201007387 */ /* 0x0001e40000100800 */
[----:B------:R-:W-:Y:S02]  /*2bf30*/  IMAD.MOV.U32 R0, RZ, RZ, R19 ;  /* 0x000000ffff007224 */ /* 0x000fe400078e0013 */
[----:B0-----:R-:W2:Y:S01]  /*2bf40*/  LDL.LU.64 R18, [R1+0xda8] ;  /* 0x000da80001127983 */ /* 0x001ea20000300a00 */
[----:B------:R-:W2:Y:S02]  /*2bf50*/  LDL.LU.64 R16, [R1+0xda0] ;  /* 0x000da00001107983 */ /* 0x000ea40000300a00 */
[----:B------:R0:W-:Y:S02]  /*2bf60*/  STL.64 [R1+0xd98], R14 ;  /* 0x000d980e01007387 */ /* 0x0001e40000100a00 */
[----:B0-----:R-:W3:Y:S01]  /*2bf70*/  LDL.LU.64 R14, [R1+0x48] ;  /* 0x00004800010e7983 */ /* 0x001ee20000300a00 */
[----:B------:R-:W4:Y:S03]  /*2bf80*/  LDL.LU.64 R26, [R1+0x28] ;  /* 0x00002800011a7983 */ /* 0x000f260000300a00 */
[----:B----4-:R0:W-:Y:S01]  /*2bf90*/  STL.64 [R1+0xd78], R26 ;  /* 0x000d781a01007387 */ /* 0x0101e20000100a00 */
[----:B------:R-:W4:Y:S02]  /*2bfa0*/  LDL.LU R24, [R1+0x140] ;  /* 0x0001400001187983 */ /* 0x000f240000300800 */
[----:B------:R-:W4:Y:S01]  /*2bfb0*/  LDL.LU R25, [R1+0x144] ;  /* 0x0001440001197983 */ /* 0x000f220000300800 */
[----:B0-----:R-:W4:Y:S01]  /*2bfc0*/  LDL.LU R26, [R1+0x148] ;  /* 0x00014800011a7983 */ /* 0x001f220000300800 */
[----:B------:R-:W4:Y:S02]  /*2bfd0*/  LDL.LU R27, [R1+0x14c] ;  /* 0x00014c00011b7983 */ /* 0x000f240000300800 */
[----:B------:R-:W-:Y:S02]  /*2bfe0*/  STL.64 [R1+0xc70], R6 ;  /* 0x000c700601007387 */ /* 0x000fe40000100a00 */
[----:B------:R0:W-:Y:S02]  /*2bff0*/  STL.64 [R1+0xc68], R4 ;  /* 0x000c680401007387 */ /* 0x0001e40000100a00 */
[----:B0-----:R-:W2:Y:S01]  /*2c000*/  LDL.LU R4, [R1+0x150] ;  /* 0x0001500001047983 */ /* 0x001ea20000300800 */
[----:B------:R-:W2:Y:S02]  /*2c010*/  LDL.LU R5, [R1+0x154] ;  /* 0x0001540001057983 */ /* 0x000ea40000300800 */
[----:B------:R-:W2:Y:S02]  /*2c020*/  LDL.LU R6, [R1+0x158] ;  /* 0x0001580001067983 */ /* 0x000ea40000300800 */
[----:B------:R-:W-:-:S02]  /*2c030*/  IMAD.MOV.U32 R7, RZ, RZ, R2 ;  /* 0x000000ffff077224 */ /* 0x000fc400078e0002 */
[----:B---3--:R-:W-:Y:S02]  /*2c040*/  IMAD.MOV.U32 R22, RZ, RZ, R14 ;  /* 0x000000ffff167224 */ /* 0x008fe400078e000e */
[----:B------:R-:W-:-:S03]  /*2c050*/  IMAD.MOV.U32 R23, RZ, RZ, R15 ;  /* 0x000000ffff177224 */ /* 0x000fc600078e000f */
[----:B--2---:R-:W-:Y:S01]  /*2c060*/  HMMA.16816.F32.BF16 R4, R16, R14, R4 ;  /* 0x0000000e1004723c */ /* 0x004fe20000041804 */
[----:B------:R-:W2:Y:S11]  /*2c070*/  LDL.LU.64 R14, [R1+0xd98] ;  /* 0x000d9800010e7983 */ /* 0x000eb60000300a00 */
[----:B------:R-:W-:Y:S11]  /*2c080*/  @!UPT UIADD3 URZ, URZ, URZ, URZ ;  /* 0x0000003f3f3ff290 */ /* 0x000ff6000fffe03f */
[----:B------:R0:W-:Y:S01]  /*2c090*/  STL.64 [R1+0x290], R4 ;  /* 0x0002900401007387 */ /* 0x0001e20000100a00 */
[----:B------:R1:W-:Y:S02]  /*2c0a0*/  STL.64 [R1+0x298], R6 ;  /* 0x0002980601007387 */ /* 0x0003e40000100a00 */
[----:B------:R-:W-:Y:S02]  /*2c0b0*/  IMAD.MOV.U32 R2, RZ, RZ, R4 ;  /* 0x000000ffff027224 */ /* 0x000fe400078e0004 */
[----:B------:R-:W-:Y:S01]  /*2c0c0*/  IMAD.MOV.U32 R12, RZ, RZ, R7 ;  /* 0x000000ffff0c7224 */ /* 0x000fe200078e0007 */
[----:B0-----:R-:W3:Y:S01]  /*2c0d0*/  LDL.LU R4, [R1+0x100] ;  /* 0x0001000001047983 */ /* 0x001ee20000300800 */
[----:B------:R-:W3:Y:S02]  /*2c0e0*/  LDL.LU R5, [R1+0x104] ;  /* 0x0001040001057983 */ /* 0x000ee40000300800 */
[----:B-1----:R-:W2:Y:S02]  /*2c0f0*/  LDL.LU R6, [R1+0x108] ;  /* 0x0001080001067983 */ /* 0x002ea40000300800 */
[----:B------:R-:W2:Y:S02]  /*2c100*/  LDL.LU R7, [R1+0x10c] ;  /* 0x00010c0001077983 */ /* 0x000ea40000300800 */
[----:B--2---:R-:W-:Y:S01]  /*2c110*/  STL.64 [R1+0xd38], R6 ;  /* 0x000d380601007387 */ /* 0x004fe20000100a00 */
[----:B---3--:R0:W-:Y:S03]  /*2c120*/  STL.64 [R1+0xd30], R4 ;  /* 0x000d300401007387 */ /* 0x0081e60000100a00 */
[----:B0-----:R-:W2:Y:S01]  /*2c130*/  LDL.LU R4, [R1+0x110] ;  /* 0x0001100001047983 */ /* 0x001ea20000300800 */
[----:B------:R-:W2:Y:S02]  /*2c140*/  LDL.LU R5, [R1+0x114] ;  /* 0x0001140001057983 */ /* 0x000ea40000300800 */
[----:B------:R-:W3:Y:S02]  /*2c150*/  LDL.LU R6, [R1+0x118] ;  /* 0x0001180001067983 */ /* 0x000ee40000300800 */
[----:B------:R-:W-:-:S02]  /*2c160*/  IMAD.MOV.U32 R7, RZ, RZ, R3 ;  /* 0x000000ffff077224 */ /* 0x000fc400078e0003 */
[----:B------:R-:W4:Y:S04]  /*2c170*/  LDL.LU R3, [R1+0xd90] ;  /* 0x000d900001037983 */ /* 0x000f280000300800 */
[----:B---3--:R-:W-:Y:S01]  /*2c180*/  STL.64 [R1+0xd58], R6 ;  /* 0x000d580601007387 */ /* 0x008fe20000100a00 */
[----:B--2---:R0:W-:Y:S03]  /*2c190*/  STL.64 [R1+0xd50], R4 ;  /* 0x000d500401007387 */ /* 0x0041e60000100a00 */
[----:B0-----:R-:W2:Y:S01]  /*2c1a0*/  LDL.LU R4, [R1+0x120] ;  /* 0x0001200001047983 */ /* 0x001ea20000300800 */
[----:B------:R-:W2:Y:S02]  /*2c1b0*/  LDL.LU R5, [R1+0x124] ;  /* 0x0001240001057983 */ /* 0x000ea40000300800 */
[----:B------:R-:W3:Y:S02]  /*2c1c0*/  LDL.LU R6, [R1+0x128] ;  /* 0x0001280001067983 */ /* 0x000ee40000300800 */
[----:B------:R-:W3:Y:S02]  /*2c1d0*/  LDL.LU R7, [R1+0x12c] ;  /* 0x00012c0001077983 */ /* 0x000ee40000300800 */
[----:B---3--:R0:W-:Y:S01]  /*2c1e0*/  STL.64 [R1+0xd88], R6 ;  /* 0x000d880601007387 */ /* 0x0081e20000100a00 */
[----:B--2---:R-:W-:Y:S03]  /*2c1f0*/  STL.64 [R1+0xd80], R4 ;  /* 0x000d800401007387 */ /* 0x004fe60000100a00 */
[----:B0-----:R-:W4:Y:S01]  /*2c200*/  LDL.LU.64 R6, [R1+0x38] ;  /* 0x0000380001067983 */ /* 0x001f220000300a00 */
[----:B------:R-:W-:Y:S02]  /*2c210*/  STL.64 [R1+0xd08], R22 ;  /* 0x000d081601007387 */ /* 0x000fe40000100a00 */
[----:B------:R0:W-:Y:S02]  /*2c220*/  STL.64 [R1+0xd00], R20 ;  /* 0x000d001401007387 */ /* 0x0001e40000100a00 */
[----:B0-----:R-:W2:Y:S01]  /*2c230*/  LDL.LU R20, [R1+0x130] ;  /* 0x0001300001147983 */ /* 0x001ea20000300800 */
[----:B------:R-:W2:Y:S02]  /*2c240*/  LDL.LU R21, [R1+0x134] ;  /* 0x0001340001157983 */ /* 0x000ea40000300800 */
[----:B------:R-:W2:Y:S02]  /*2c250*/  LDL.LU R22, [R1+0x138] ;  /* 0x0001380001167983 */ /* 0x000ea40000300800 */
[----:B------:R0:W-:Y:S01]  /*2c260*/  STL [R1+0xbb4], R2 ;  /* 0x000bb40201007387 */ /* 0x0001e20000100800 */
[----:B------:R-:W-:Y:S01]  /*2c270*/  STL [R1+0xbb0], R12 ;  /* 0x000bb00c01007387 */ /* 0x000fe20000100800 */
[----:B----4-:R-:W-:Y:S01]  /*2c280*/  HMMA.16816.F32.BF16 R24, R16, R6, R24 ;  /* 0x000000061018723c */ /* 0x010fe20000041818 */
[----:B------:R-:W-:-:S02]  /*2c290*/  IMAD.MOV.U32 R9, RZ, RZ, R6 ;  /* 0x000000ffff097224 */ /* 0x000fc400078e0006 */
[----:B0-----:R-:W-:Y:S02]  /*2c2a0*/  IMAD.MOV.U32 R2, RZ, RZ, R7 ;  /* 0x000000ffff027224 */ /* 0x001fe400078e0007 */
[----:B------:R-:W3:Y:S01]  /*2c2b0*/  LDL.LU.64 R6, [R1+0xd88] ;  /* 0x000d880001067983 */ /* 0x000ee20000300a00 */
[----:B------:R-:W3:Y:S11]  /*2c2c0*/  LDL.LU.64 R4, [R1+0xd80] ;  /* 0x000d800001047983 */ /* 0x000ef60000300a00 */
[----:B------:R-:W-:Y:S06]  /*2c2d0*/  @!UPT UIADD3 URZ, URZ, URZ, URZ ;  /* 0x0000003f3f3ff290 */ /* 0x000fec000fffe03f */
[----:B------:R-:W-:Y:S01]  /*2c2e0*/  STL.64 [R1+0x280], R24 ;  /* 0x0002801801007387 */ /* 0x000fe20000100a00 */
[----:B------:R0:W-:Y:S03]  /*2c2f0*/  STL.64 [R1+0x288], R26 ;  /* 0x0002881a01007387 */ /* 0x0001e60000100a00 */
[----:B0-----:R-:W2:Y:S01]  /*2c300*/  LDL.LU.64 R26, [R1+0xd78] ;  /* 0x000d7800011a7983 */ /* 0x001ea20000300a00 */
[----:B------:R-:W-:Y:S02]  /*2c310*/  IMAD.MOV.U32 R23, RZ, RZ, R3 ;  /* 0x000000ffff177224 */ /* 0x000fe400078e0003 */
[----:B------:R-:W-:-:S05]  /*2c320*/  IMAD.MOV.U32 R3, RZ, RZ, R24 ;  /* 0x000000ffff037224 */ /* 0x000fca00078e0018 */
[----:B------:R0:W-:Y:S01]  /*2c330*/  STL [R1+0xbb8], R3 ;  /* 0x000bb80301007387 */ /* 0x0001e20000100800 */
[----:B--2---:R-:W-:Y:S01]  /*2c340*/  HMMA.16816.F32.BF16 R20, R16, R26, R20 ;  /* 0x0000001a1014723c */ /* 0x004fe20000041814 */
[----:B------:R-:W-:Y:S02]  /*2c350*/  IMAD.MOV.U32 R8, RZ, RZ, R26 ;  /* 0x000000ffff087224 */ /* 0x000fe400078e001a */
[----:B0-----:R-:W-:Y:S02]  /*2c360*/  IMAD.MOV.U32 R3, RZ, RZ, R27 ;  /* 0x000000ffff037224 */ /* 0x001fe400078e001b */
[----:B------:R-:W2:Y:S11]  /*2c370*/  LDL.LU.64 R26, [R1+0xd70] ;  /* 0x000d7000011a7983 */ /* 0x000eb60000300a00 */
[----:B------:R-:W-:Y:S07]  /*2c380*/  @!UPT UIADD3 URZ, URZ, URZ, URZ ;  /* 0x0000003f3f3ff290 */ /* 0x000fee000fffe03f */
[----:B------:R-:W-:Y:S01]  /*2c390*/  STL.64 [R1+0x270], R20 ;  /* 0x0002701401007387 */ /* 0x000fe20000100a00 */
[----:B------:R-:W-:Y:S02]  /*2c3a0*/  STL.64 [R1+0x278], R22 ;  /* 0x0002781601007387 */ /* 0x000fe40000100a00 */
[----:B------:R0:W-:Y:S02]  /*2c3b0*/  STL.64 [R1+0xd48], R10 ;  /* 0x000d480a01007387 */ /* 0x0001e40000100a00 */
[----:B------:R-:W-:Y:S01]  /*2c3c0*/  STL.64 [R1+0xd40], R8 ;  /* 0x000d400801007387 */ /* 0x000fe20000100a00 */
[----:B0-----:R-:W4:Y:S04]  /*2c3d0*/  LDL.LU.64 R10, [R1+0x8] ;  /* 0x00000800010a7983 */ /* 0x001f280000300a00 */
[----:B----4-:R0:W-:Y:S04]  /*2c3e0*/  STL.64 [R1+0xd60], R10 ;  /* 0x000d600a01007387 */ /* 0x0101e80000100a00 */
[----:B0-----:R-:W3:Y:S01]  /*2c3f0*/  LDL.LU.64 R10, [R1+0x18] ;  /* 0x00001800010a7983 */ /* 0x001ee20000300a00 */
[----:B------:R-:W-:-:S02]  /*2c400*/  IMAD.MOV.U32 R24, RZ, RZ, R20 ;  /* 0x000000ffff187224 */ /* 0x000fc400078e0014 */
[----:B------:R-:W-:Y:S02]  /*2c410*/  IMAD.MOV.U32 R13, RZ, RZ, R23 ;  /* 0x000000ffff0d7224 */ /* 0x000fe400078e0017 */
[----:B--2---:R-:W-:Y:S02]  /*2c420*/  IMAD.MOV.U32 R20, RZ, RZ, R26 ;  /* 0x000000ffff147224 */ /* 0x004fe400078e001a */
[----:B------:R-:W-:Y:S01]  /*2c430*/  IMAD.MOV.U32 R21, RZ, RZ, R27 ;  /* 0x000000ffff157224 */ /* 0x000fe200078e001b */
[----:B------:R-:W2:Y:S01]  /*2c440*/  LDL.LU R26, [R1+0xd6c] ;  /* 0x000d6c00011a7983 */ /* 0x000ea20000300800 */
[----:B------:R-:W2:Y:S02]  /*2c450*/  LDL.LU R27, [R1+0xd68] ;  /* 0x000d6800011b7983 */ /* 0x000ea40000300800 */
[----:B------:R-:W-:Y:S02]  /*2c460*/  STL [R1+0xbc0], R24 ;  /* 0x000bc01801007387 */ /* 0x000fe40000100800 */
[----:B------:R0:W-:Y:S01]  /*2c470*/  STL [R1+0xbbc], R13 ;  /* 0x000bbc0d01007387 */ /* 0x0001e20000100800 */
[----:B---3--:R-:W-:Y:S01]  /*2c480*/  HMMA.16816.F32.BF16 R4, R16, R10, R4 ;  /* 0x0000000a1004723c */ /* 0x008fe20000041804 */
[----:B0-----:R-:W-:-:S02]  /*2c490*/  IMAD.MOV.U32 R13, RZ, RZ, R10 ;  /* 0x000000ffff0d7224 */ /* 0x001fc400078e000a */
[----:B------:R-:W-:Y:S02]  /*2c4a0*/  IMAD.MOV.U32 R12, RZ, RZ, R11 ;  /* 0x000000ffff0c7224 */ /* 0x000fe400078e000b */
[----:B------:R-:W3:Y:S11]  /*2c4b0*/  LDL.LU.64 R10, [R1+0xd60] ;  /* 0x000d6000010a7983 */ /* 0x000ef60000300a00 */
[----:B------:R-:W-:Y:S07]  /*2c4c0*/  @!UPT UIADD3 URZ, URZ, URZ, URZ ;  /* 0x0000003f3f3ff290 */ /* 0x000fee000fffe03f */
[----:B------:R-:W-:Y:S01]  /*2c4d0*/  STL.64 [R1+0x260], R4 ;  /* 0x0002600401007387 */ /* 0x000fe20000100a00 */
[----:B------:R0:W-:Y:S02]  /*2c4e0*/  STL.64 [R1+0x268], R6 ;  /* 0x0002680601007387 */ /* 0x0001e40000100a00 */
[----:B------:R-:W-:Y:S01]  /*2c4f0*/  IMAD.MOV.U32 R25, RZ, RZ, R4 ;  /* 0x000000ffff197224 */ /* 0x000fe200078e0004 */
[----:B0-----:R-:W4:Y:S01]  /*2c500*/  LDL.LU.64 R6, [R1+0xd58] ;  /* 0x000d580001067983 */ /* 0x001f220000300a00 */
[----:B------:R-:W4:Y:S03]  /*2c510*/  LDL.LU.64 R4, [R1+0xd50] ;  /* 0x000d500001047983 */ /* 0x000f260000300a00 */
[----:B------:R3:W-:Y:S02]  /*2c520*/  STL [R1+0xbc4], R25 ;  /* 0x000bc41901007387 */ /* 0x0007e40000100800 */
[----:B------:R-:W-:-:S02]  /*2c530*/  IMAD.MOV.U32 R23, RZ, RZ, R28 ;  /* 0x000000ffff177224 */ /* 0x000fc400078e001c */
[----:B---3--:R-:W-:Y:S02]  /*2c540*/  IMAD.MOV.U32 R25, RZ, RZ, R10 ;  /* 0x000000ffff197224 */ /* 0x008fe400078e000a */
[----:B------:R-:W-:Y:S01]  /*2c550*/  IMAD.MOV.U32 R24, RZ, RZ, R11 ;  /* 0x000000ffff187224 */ /* 0x000fe200078e000b */
[C---:B----4-:R-:W-:Y:S01]  /*2c560*/  HMMA.16816.F32.BF16 R4, R16.reuse, R10, R4 ;  /* 0x0000000a1004723c */ /* 0x050fe20000041804 */
[----:B------:R-:W3:Y:S01]  /*2c570*/  LDL.LU.64 R10, [R1+0xd48] ;  /* 0x000d4800010a7983 */ /* 0x000ee20000300a00 */
[----:B------:R-:W4:Y:S11]  /*2c580*/  LDL.LU.64 R8, [R1+0xd40] ;  /* 0x000d400001087983 */ /* 0x000f360000300a00 */
[----:B------:R-:W-:Y:S10]  /*2c590*/  @!UPT UIADD3 URZ, URZ, URZ, URZ ;  /* 0x0000003f3f3ff290 */ /* 0x000ff4000fffe03f */
[----:B------:R-:W-:Y:S01]  /*2c5a0*/  STL.64 [R1+0x250], R4 ;  /* 0x0002500401007387 */ /* 0x000fe20000100a00 */
[----:B------:R0:W-:Y:S02]  /*2c5b0*/  STL.64 [R1+0x258], R6 ;  /* 0x0002580601007387 */ /* 0x0001e40000100a00 */
[----:B------:R-:W-:Y:S01]  /*2c5c0*/  IMAD.MOV.U32 R28, RZ, RZ, R4 ;  /* 0x000000ffff1c7224 */ /* 0x000fe200078e0004 */
[----:B0-----:R-:W2:Y:S01]  /*2c5d0*/  LDL.LU.64 R6, [R1+0xd38] ;  /* 0x000d380001067983 */ /* 0x001ea20000300a00 */
[----:B------:R-:W2:Y:S03]  /*2c5e0*/  LDL.LU.64 R4, [R1+0xd30] ;  /* 0x000d300001047983 */ /* 0x000ea60000300a00 */
[----:B------:R-:W-:Y:S02]  /*2c5f0*/  STL [R1+0xbc8], R28 ;  /* 0x000bc81c01007387 */ /* 0x000fe40000100800 */
[----:B------:R-:W-:Y:S01]  /*2c600*/  IMAD.MOV.U32 R22, RZ, RZ, R29 ;  /* 0x000000ffff167224 */ /* 0x000fe200078e001d */
[----:B--2---:R-:W-:Y:S11]  /*2c610*/  HMMA.16816.F32.BF16 R4, R16, R26, R4 ;  /* 0x0000001a1004723c */ /* 0x004ff60000041804 */
[----:B------:R-:W-:Y:S11]  /*2c620*/  @!UPT UIADD3 URZ, URZ, URZ, URZ ;  /* 0x0000003f3f3ff290 */ /* 0x000ff6000fffe03f */
[----:B------:R-:W-:Y:S01]  /*2c630*/  @!UPT UIADD3 URZ, URZ, URZ, URZ ;  /* 0x0000003f3f3ff290 */ /* 0x000fe2000fffe03f */
[----:B------:R0:W-:Y:S01]  /*2c640*/  STL.64 [R1+0x240], R4 ;  /* 0x0002400401007387 */ /* 0x0001e20000100a00 */
[----:B------:R1:W-:Y:S02]  /*2c650*/  STL.64 [R1+0x248], R6 ;  /* 0x0002480601007387 */ /* 0x0003e40000100a00 */
[----:B------:R-:W-:Y:S02]  /*2c660*/  IMAD.MOV.U32 R29, RZ, RZ, R4 ;  /* 0x000000ffff1d7224 */ /* 0x000fe400078e0004 */
[----:B0-----:R-:W2:Y:S01]  /*2c670*/  LDL.LU R4, [R1+0x50] ;  /* 0x0000500001047983 */ /* 0x001ea20000300800 */
[----:B------:R-:W2:Y:S02]  /*2c680*/  LDL.LU R5, [R1+0x54] ;  /* 0x0000540001057983 */ /* 0x000ea40000300800 */
[----:B-1----:R-:W2:Y:S02]  /*2c690*/  LDL.LU R6, [R1+0x58] ;  /* 0x0000580001067983 */ /* 0x002ea40000300800 */
[----:B------:R-:W-:-:S02]  /*2c6a0*/  IMAD.MOV.U32 R7, RZ, RZ, R0 ;  /* 0x000000ffff077224 */ /* 0x000fc400078e0000 */
[----:B------:R-:W3:Y:S04]  /*2c6b0*/  LDL.LU R0, [R1+0xd28] ;  /* 0x000d280001007983 */ /* 0x000ee80000300800 */
[----:B--2---:R-:W-:Y:S01]  /*2c6c0*/  STL.64 [R1+0xc80], R6 ;  /* 0x000c800601007387 */ /* 0x004fe20000100a00 */
[----:B------:R3:W-:Y:S02]  /*2c6d0*/  STL.64 [R1+0xc78], R4 ;  /* 0x000c780401007387 */ /* 0x0007e40000100a00 */
[----:B---3--:R-:W-:Y:S02]  /*2c6e0*/  IMAD.MOV.U32 R4, RZ, RZ, R11 ;  /* 0x000000ffff047224 */ /* 0x008fe400078e000b */
[----:B------:R-:W-:Y:S01]  /*2c6f0*/  IMAD.MOV.U32 R5, RZ, RZ, R10 ;  /* 0x000000ffff057224 */ /* 0x000fe200078e000a */
[----:B------:R-:W2:Y:S01]  /*2c700*/  LDL.LU R11, [R1+0xd24] ;  /* 0x000d2400010b7983 */ /* 0x000ea20000300800 */
[----:B------:R-:W3:Y:S02]  /*2c710*/  LDL.LU R10, [R1+0xd20] ;  /* 0x000d2000010a7983 */ /* 0x000ee40000300800 */
[----:B------:R-:W-:-:S02]  /*2c720*/  IMAD.MOV.U32 R6, RZ, RZ, R14 ;  /* 0x000000ffff067224 */ /* 0x000fc400078e000e */
[----:B------:R-:W-:Y:S01]  /*2c730*/  IMAD.MOV.U32 R7, RZ, RZ, R15 ;  /* 0x000000ffff077224 */ /* 0x000fe200078e000f */
[----:B------:R-:W4:Y:S01]  /*2c740*/  LDL.LU R14, [R1+0xd1c] ;  /* 0x000d1c00010e7983 */ /* 0x000f220000300800 */
[----:B------:R-:W4:Y:S03]  /*2c750*/  LDL.LU R15, [R1+0xd18] ;  /* 0x000d1800010f7983 */ /* 0x000f260000300800 */
[----:B------:R0:W-:Y:S01]  /*2c760*/  STL.64 [R1+0xc90], R6 ;  /* 0x000c900601007387 */ /* 0x0001e20000100a00 */
[----:B------:R-:W-:Y:S02]  /*2c770*/  STL.64 [R1+0xc88], R4 ;  /* 0x000c880401007387 */ /* 0x000fe40000100a00 */
[----:B0-----:R-:W-:Y:S02]  /*2c780*/  IMAD.MOV.U32 R6, RZ, RZ, R25 ;  /* 0x000000ffff067224 */ /* 0x001fe400078e0019 */
[----:B------:R-:W-:-:S05]  /*2c790*/  IMAD.MOV.U32 R7, RZ, RZ, R24 ;  /* 0x000000ffff077224 */ /* 0x000fca00078e0018 */
[----:B------:R0:W-:Y:S02]  /*2c7a0*/  STL.64 [R1+0xca8], R6 ;  /* 0x000ca80601007387 */ /* 0x0001e40000100a00 */
[----:B0-----:R-:W-:Y:S02]  /*2c7b0*/  IMAD.MOV.U32 R6, RZ, RZ, R13 ;  /* 0x000000ffff067224 */ /* 0x001fe400078e000d */
[----:B------:R-:W-:-:S05]  /*2c7c0*/  IMAD.MOV.U32 R7, RZ, RZ, R12 ;  /* 0x000000ffff077224 */ /* 0x000fca00078e000c */
[----:B------:R0:W-:Y:S01]  /*2c7d0*/  STL.64 [R1+0xcc0], R6 ;  /* 0x000cc00601007387 */ /* 0x0001e20000100a00 */
[----:B--2---:R-:W-:Y:S02]  /*2c7e0*/  IMAD.MOV.U32 R5, RZ, RZ, R11 ;  /* 0x000000ffff057224 */ /* 0x004fe400078e000b */
[----:B---3--:R-:W-:Y:S02]  /*2c7f0*/  IMAD.MOV.U32 R4, RZ, RZ, R10 ;  /* 0x000000ffff047224 */ /* 0x008fe400078e000a */
[----:B------:R-:W2:Y:S01]  /*2c800*/  LDL.LU R10, [R1+0xd14] ;  /* 0x000d1400010a7983 */ /* 0x000ea20000300800 */
[----:B------:R-:W2:Y:S01]  /*2c810*/  LDL.LU R11, [R1+0xd10] ;  /* 0x000d1000010b7983 */ /* 0x000ea20000300800 */
[C---:B----4-:R-:W-:Y:S01]  /*2c820*/  HMMA.16816.F32.BF16 R20, R16.reuse, R14, R20 ;  /* 0x0000000e1014723c */ /* 0x050fe20000041814 */
[----:B0-----:R-:W2:Y:S01]  /*2c830*/  LDL.LU R6, [R1+0xc8] ;  /* 0x0000c80001067983 */ /* 0x001ea20000300800 */
[----:B------:R-:W2:Y:S01]  /*2c840*/  LDL.LU R7, [R1+0xcc] ;  /* 0x0000cc0001077983 */ /* 0x000ea20000300800 */
[----:B------:R-:W-:Y:S11]  /*2c850*/  STL [R1+0xbcc], R29 ;  /* 0x000bcc1d01007387 */ /* 0x000ff60000100800 */
[----:B------:R-:W-:Y:S09]  /*2c860*/  @!UPT UIADD3 URZ, URZ, URZ, URZ ;  /* 0x0000003f3f3ff290 */ /* 0x000ff2000fffe03f */
[----:B------:R-:W-:Y:S01]  /*2c870*/  STL.64 [R1+0x220], R20 ;  /* 0x0002201401007387 */ /* 0x000fe20000100a00 */
[----:B------:R0:W-:Y:S03]  /*2c880*/  STL.64 [R1+0x228], R22 ;  /* 0x0002281601007387 */ /* 0x0001e60000100a00 */
[----:B0-----:R-:W3:Y:S01]  /*2c890*/  LDL.LU.64 R22, [R1+0xd08] ;  /* 0x000d080001167983 */ /* 0x001ee20000300a00 */
[----:B------:R-:W4:Y:S01]  /*2c8a0*/  LDL.LU.64 R20, [R1+0xd00] ;  /* 0x000d000001147983 */ /* 0x000f220000300a00 */
[----:B--2---:R-:W-:Y:S07]  /*2c8b0*/  HMMA.16816.F32.BF16 R4, R16, R10, R4 ;  /* 0x0000000a1004723c */ /* 0x004fee0000041804 */
[----:B---3--:R-:W-:-:S02]  /*2c8c0*/  IMAD.MOV.U32 R18, RZ, RZ, R22 ;  /* 0x000000ffff127224 */ /* 0x008fc400078e0016 */
[----:B------:R-:W4:Y:S11]  /*2c8d0*/  LDL.LU R22, [R1+0xcf8] ;  /* 0x000cf80001167983 */ /* 0x000f360000300800 */
[----:B------:R-:W-:Y:S03]  /*2c8e0*/  @!UPT UIADD3 URZ, URZ, URZ, URZ ;  /* 0x0000003f3f3ff290 */ /* 0x000fe6000fffe03f */
[----:B------:R-:W-:Y:S02]  /*2c8f0*/  STL.64 [R1+0x210], R4 ;  /* 0x0002100401007387 */ /* 0x000fe40000100a00 */
[----:B------:R0:W-:Y:S02]  /*2c900*/  STL.64 [R1+0x218], R6 ;  /* 0x0002180601007387 */ /* 0x0001e40000100a00 */
[----:B------:R-:W-:Y:S02]  /*2c910*/  IMAD.MOV.U32 R19, RZ, RZ, R23 ;  /* 0x000000ffff137224 */ /* 0x000fe400078e0017 */
[----:B------:R-:W4:Y:S01]  /*2c920*/  LDL.LU R23, [R1+0xcf4] ;  /* 0x000cf40001177983 */ /* 0x000f220000300800 */
[----:B0-----:R-:W-:Y:S02]  /*2c930*/  IMAD.MOV.U32 R6, RZ, RZ, R8 ;  /* 0x000000ffff067224 */ /* 0x001fe400078e0008 */
[----:B------:R-:W-:-:S05]  /*2c940*/  IMAD.MOV.U32 R7, RZ, RZ, R3 ;  /* 0x000000ffff077224 */ /* 0x000fca00078e0003 */
[----:B------:R0:W-:Y:S01]  /*2c950*/  STL.64 [R1+0xcd8], R6 ;  /* 0x000cd80601007387 */ /* 0x0001e20000100a00 */
[----:B------:R-:W4:Y:S02]  /*2c960*/  LDL.LU R4, [R1+0xb0] ;  /* 0x0000b00001047983 */ /* 0x000f240000300800 */
[----:B------:R-:W4:Y:S01]  /*2c970*/  LDL.LU R5, [R1+0xb4] ;  /* 0x0000b40001057983 */ /* 0x000f220000300800 */
[----:B0-----:R-:W4:Y:S01]  /*2c980*/  LDL.LU R6, [R1+0xb8] ;  /* 0x0000b80001067983 */ /* 0x001f220000300800 */
[----:B------:R-:W4:Y:S02]  /*2c990*/  LDL.LU R7, [R1+0xbc] ;  /* 0x0000bc0001077983 */ /* 0x000f240000300800 */
[----:B----4-:R-:W-:Y:S11]  /*2c9a0*/  HMMA.16816.F32.BF16 R16, R20, R18, R4 ;  /* 0x000000121410723c */ /* 0x010ff60000041804 */
[----:B------:R-:W-:Y:S11]  /*2c9b0*/  @!UPT UIADD3 URZ, URZ, URZ, URZ ;  /* 0x0000003f3f3ff290 */ /* 0x000ff6000fffe03f */
[----:B------:R-:W-:Y:S01]  /*2c9c0*/  @!UPT UIADD3 URZ, URZ, URZ, URZ ;  /* 0x0000003f3f3ff290 */ /* 0x000fe2000fffe03f */
[----:B------:R0:W-:Y:S01]  /*2c9d0*/  STL.64 [R1+0x200], R16 ;  /* 0x0002001001007387 */ /* 0x0001e20000100a00 */
[----:B------:R1:W-:Y:S02]  /*2c9e0*/  STL.64 [R1+0x208], R18 ;  /* 0x0002081201007387 */ /* 0x0003e40000100a00 */
[----:B------:R-:W-:Y:S02]  /*2c9f0*/  IMAD.MOV.U32 R8, RZ, RZ, R16 ;  /* 0x000000ffff087224 */ /* 0x000fe400078e0010 */
[----:B0-----:R-:W2:Y:S01]  /*2ca00*/  LDL.LU R16, [R1+0x31c] ;  /* 0x00031c0001107983 */ /* 0x001ea20000300800 */
[----:B------:R-:W2:Y:S02]  /*2ca10*/  LDL.LU R17, [R1+0x308] ;  /* 0x0003080001117983 */ /* 0x000ea40000300800 */
[----:B-1----:R-:W3:Y:S02]  /*2ca20*/  LDL.LU R18, [R1+0x2fc] ;  /* 0x0002fc0001127983 */ /* 0x002ee40000300800 */
[----:B------:R-:W3:Y:S02]  /*2ca30*/  LDL.LU R19, [R1+0x304] ;  /* 0x0003040001137983 */ /* 0x000ee40000300800 */
[----:B---3--:R-:W-:Y:S01]  /*2ca40*/  STL.64 [R1+0xca0], R18 ;  /* 0x000ca01201007387 */ /* 0x008fe20000100a00 */
[----:B--2---:R0:W-:Y:S03]  /*2ca50*/  STL.64 [R1+0xc98], R16 ;  /* 0x000c981001007387 */ /* 0x0041e60000100a00 */
[----:B0-----:R-:W2:Y:S01]  /*2ca60*/  LDL.LU R16, [R1+0x70] ;  /* 0x0000700001107983 */ /* 0x001ea20000300800 */
[----:B------:R-:W2:Y:S02]  /*2ca70*/  LDL.LU R17, [R1+0x74] ;  /* 0x0000740001117983 */ /* 0x000ea40000300800 */
[----:B------:R-:W3:Y:S02]  /*2ca80*/  LDL.LU R18, [R1+0x78] ;  /* 0x0000780001127983 */ /* 0x000ee40000300800 */
[----:B------:R-:W3:Y:S02]  /*2ca90*/  LDL.LU R19, [R1+0x7c] ;  /* 0x00007c0001137983 */ /* 0x000ee40000300800 */
[----:B---3--:R-:W-:Y:S01]  /*2caa0*/  STL.64 [R1+0xcb8], R18 ;  /* 0x000cb81201007387 */ /* 0x008fe20000100a00 */
[----:B--2---:R0:W-:Y:S03]  /*2cab0*/  STL.64 [R1+0xcb0], R16 ;  /* 0x000cb01001007387 */ /* 0x0041e60000100a00 */
        /* <DEDUP_REMOVED lines=11> */
[----:B------:R-:W-:-:S02]  /*2cb70*/  IMAD.MOV.U32 R6, RZ, RZ, R9 ;  /* 0x000000ffff067224 */ /* 0x000fc400078e0009 */
[----:B------:R-:W-:Y:S01]  /*2cb80*/  IMAD.MOV.U32 R7, RZ, RZ, R2 ;  /* 0x000000ffff077224 */ /* 0x000fe200078e0002 */
[----:B---3--:R-:W-:Y:S01]  /*2cb90*/  STL.64 [R1+0xce8], R18 ;  /* 0x000ce81201007387 */ /* 0x008fe20000100a00 */
[----:B--2---:R0:W-:Y:S03]  /*2cba0*/  STL.64 [R1+0xce0], R16 ;  /* 0x000ce01001007387 */ /* 0x0041e60000100a00 */
[----:B0-----:R-:W2:Y:S01]  /*2cbb0*/  LDL.LU R16, [R1+0xa0] ;  /* 0x0000a00001107983 */ /* 0x001ea20000300800 */
[----:B------:R-:W2:Y:S02]  /*2cbc0*/  LDL.LU R17, [R1+0xa4] ;  /* 0x0000a40001117983 */ /* 0x000ea40000300800 */
[----:B------:R-:W2:Y:S02]  /*2cbd0*/  LDL.LU R18, [R1+0xa8] ;  /* 0x0000a80001127983 */ /* 0x000ea40000300800 */
[----:B----4-:R-:W-:Y:S01]  /*2cbe0*/  IMAD.MOV.U32 R19, RZ, RZ, R0 ;  /* 0x000000ffff137224 */ /* 0x010fe200078e0000 */
[----:B------:R-:W3:Y:S01]  /*2cbf0*/  LDL.LU R29, [R1+0x2f4] ;  /* 0x0002f400011d7983 */ /* 0x000ee20000300800 */
[----:B------:R-:W4:Y:S02]  /*2cc00*/  LDL.LU R28, [R1+0x314] ;  /* 0x00031400011c7983 */ /* 0x000f240000300800 */
[----:B------:R-:W3:Y:S02]  /*2cc10*/  LDL.LU R25, [R1+0x2ec] ;  /* 0x0002ec0001197983 */ /* 0x000ee40000300800 */
[----:B------:R-:W3:Y:S01]  /*2cc20*/  LDL.LU R13, [R1+0x310] ;  /* 0x00031000010d7983 */ /* 0x000ee20000300800 */
[----:B------:R-:W3:Y:S01]  /*2cc30*/  LDL.LU R24, [R1+0x2e4] ;  /* 0x0002e40001187983 */ /* 0x000ee20000300800 */
[----:B------:R-:W3:Y:S02]  /*2cc40*/  LDL.LU R3, [R1+0x30c] ;  /* 0x00030c0001037983 */ /* 0x000ee40000300800 */
[----:B------:R-:W3:Y:S02]  /*2cc50*/  LDL.LU R12, [R1+0x2dc] ;  /* 0x0002dc00010c7983 */ /* 0x000ee40000300800 */
[----:B------:R-:W3:Y:S01]  /*2cc60*/  LDL.LU R2, [R1+0x300] ;  /* 0x0003000001027983 */ /* 0x000ee20000300800 */
[----:B------:R-:W3:Y:S01]  /*2cc70*/  LDL.LU R0, [R1+0x2d4] ;  /* 0x0002d40001007983 */ /* 0x000ee20000300800 */
[----:B------:R0:W-:Y:S03]  /*2cc80*/  STL [R1+0xbd0], R8 ;  /* 0x000bd00801007387 */ /* 0x0001e60000100800 */
[----:B0-----:R-:W3:Y:S01]  /*2cc90*/  LDL.LU R8, [R1+0x320] ;  /* 0x0003200001087983 */ /* 0x001ee20000300800 */
[C---:B--2---:R-:W-:Y:S03]  /*2cca0*/  HMMA.16816.F32.BF16 R4, R20.reuse, R6, R16 ;  /* 0x000000061404723c */ /* 0x044fe60000041810 */
[----:B------:R-:W2:Y:S01]  /*2ccb0*/  LDL.LU.64 R18, [R1+0xce8] ;  /* 0x000ce80001127983 */ /* 0x000ea20000300a00 */
[----:B------:R-:W2:Y:S11]  /*2ccc0*/  LDL.LU.64 R16, [R1+0xce0] ;  /* 0x000ce00001107983 */ /* 0x000eb60000300a00 */
[----:B------:R-:W-:Y:S08]  /*2ccd0*/  @!UPT UIADD3 URZ, URZ, URZ, URZ ;  /* 0x0000003f3f3ff290 */ /* 0x000ff0000fffe03f */
[----:B------:R-:W-:Y:S01]  /*2cce0*/  STL.64 [R1+0x1f0], R4 ;  /* 0x0001f00401007387 */ /* 0x000fe20000100a00 */
[----:B------:R0:W-:Y:S03]  /*2ccf0*/  STL.64 [R1+0x1f8], R6 ;  /* 0x0001f80601007387 */ /* 0x0001e60000100a00 */
[----:B0-----:R-:W2:Y:S02]  /*2cd00*/  LDL.LU.64 R6, [R1+0xcd8] ;  /* 0x000cd80001067983 */ /* 0x001ea40000300a00 */
[----:B--2---:R-:W-:Y:S02]  /*2cd10*/  HMMA.16816.F32.BF16 R4, R20, R6, R16 ;  /* 0x000000061404723c */ /* 0x004fe40000041810 */
[----:B------:R-:W2:Y:S01]  /*2cd20*/  LDL.LU.64 R18, [R1+0xcd0] ;  /* 0x000cd00001127983 */ /* 0x000ea20000300a00 */
[----:B------:R-:W2:Y:S11]  /*2cd30*/  LDL.LU.64 R16, [R1+0xcc8] ;  /* 0x000cc80001107983 */ /* 0x000eb60000300a00 */
[----:B------:R-:W-:Y:S09]  /*2cd40*/  @!UPT UIADD3 URZ, URZ, URZ, URZ ;  /* 0x0000003f3f3ff290 */ /* 0x000ff2000fffe03f */
[----:B------:R-:W-:Y:S01]  /*2cd50*/  STL.64 [R1+0x1e0], R4 ;  /* 0x0001e00401007387 */ /* 0x000fe20000100a00 */
[----:B------:R0:W-:Y:S03]  /*2cd60*/  STL.64 [R1+0x1e8], R6 ;  /* 0x0001e80601007387 */ /* 0x0001e60000100a00 */
[----:B0-----:R-:W2:Y:S01]  /*2cd70*/  LDL.LU.64 R6, [R1+0xcc0] ;  /* 0x000cc00001067983 */ /* 0x001ea20000300a00 */
[----:B------:R-:W-:-:S05]  /*2cd80*/  IMAD.MOV.U32 R9, RZ, RZ, R4 ;  /* 0x000000ffff097224 */ /* 0x000fca00078e0004 */
[----:B------:R0:W-:Y:S04]  /*2cd90*/  STL [R1+0xbd4], R9 ;  /* 0x000bd40901007387 */ /* 0x0001e80000100800 */
        /* <DEDUP_REMOVED lines=19> */
[----:B------:R-:W-:Y:S01]  /*2ced0*/  STL.64 [R1+0x1b0], R4 ;  /* 0x0001b00401007387 */ /* 0x000fe20000100a00 */
[----:B------:R0:W-:Y:S03]  /*2cee0*/  STL.64 [R1+0x1b8], R6 ;  /* 0x0001b80601007387 */ /* 0x0001e60000100a00 */
[----:B0-----:R-:W2:Y:S01]  /*2cef0*/  LDL.LU.64 R6, [R1+0xc80] ;  /* 0x000c800001067983 */ /* 0x001ea20000300a00 */
[----:B------:R-:W2:Y:S02]  /*2cf00*/  LDL.LU.64 R4, [R1+0xc78] ;  /* 0x000c780001047983 */ /* 0x000ea40000300a00 */
[----:B------:R-:W3:Y:S02]  /*2cf10*/  LDL R26, [R1+0xb34] ;  /* 0x000b3400011a7983 */ /* 0x000ee40000100800 */
[----:B------:R-:W3:Y:S01]  /*2cf20*/  LDL.LU R27, [R1+0x318] ;  /* 0x00031800011b7983 */ /* 0x000ee20000300800 */
[----:B--2---:R-:W-:Y:S11]  /*2cf30*/  HMMA.16816.F32.BF16 R4, R20, R14, R4 ;  /* 0x0000000e1404723c */ /* 0x004ff60000041804 */
[----:B------:R-:W-:Y:S11]  /*2cf40*/  @!UPT UIADD3 URZ, URZ, URZ, URZ ;  /* 0x0000003f3f3ff290 */ /* 0x000ff6000fffe03f */
[----:B------:R-:W-:Y:S01]  /*2cf50*/  @!UPT UIADD3 URZ, URZ, URZ, URZ ;  /* 0x0000003f3f3ff290 */ /* 0x000fe2000fffe03f */
[----:B------:R-:W-:Y:S01]  /*2cf60*/  STL.64 [R1+0x1a0], R4 ;  /* 0x0001a00401007387 */ /* 0x000fe20000100a00 */
[----:B------:R0:W-:Y:S02]  /*2cf70*/  STL.64 [R1+0x1a8], R6 ;  /* 0x0001a80601007387 */ /* 0x0001e40000100a00 */
[----:B------:R-:W-:Y:S02]  /*2cf80*/  IMAD.MOV.U32 R14, RZ, RZ, R7 ;  /* 0x000000ffff0e7224 */ /* 0x000fe400078e0007 */
[----:B0-----:R-:W2:Y:S01]  /*2cf90*/  LDL.LU.64 R6, [R1+0xc70] ;  /* 0x000c700001067983 */ /* 0x001ea20000300a00 */
[----:B------:R-:W2:Y:S02]  /*2cfa0*/  LDL.LU.64 R4, [R1+0xc68] ;  /* 0x000c680001047983 */ /* 0x000ea40000300a00 */
[----:B------:R-:W-:Y:S01]  /*2cfb0*/  STL [R1+0xbd8], R14 ;  /* 0x000bd80e01007387 */ /* 0x000fe20000100800 */
[----:B---3--:R-:W-:Y:S02]  /*2cfc0*/  IADD3 R27, P6, R27, UR12, RZ ;  /* 0x0000000c1b1b7c10 */ /* 0x008fe4000ffde0ff */
[----:B------:R-:W-:-:S02]  /*2cfd0*/  IADD3 R9, P1, R9, UR12, RZ ;  /* 0x0000000c09097c10 */ /* 0x000fc4000ff3e0ff */
[----:B------:R-:W-:Y:S02]  /*2cfe0*/  IADD3 R8, P2, R8, UR12, RZ ;  /* 0x0000000c08087c10 */ /* 0x000fe4000ff5e0ff */
[----:B------:R-:W-:Y:S02]  /*2cff0*/  IADD3 R16, P3, R16, UR12, RZ ;  /* 0x0000000c10107c10 */ /* 0x000fe4000ff7e0ff */
[----:B------:R-:W-:Y:S02]  /*2d000*/  IADD3 R17, P4, R17, UR12, RZ ;  /* 0x0000000c11117c10 */ /* 0x000fe4000ff9e0ff */
[----:B------:R-:W-:Y:S02]  /*2d010*/  IADD3 R18, P5, R18, UR12, RZ ;  /* 0x0000000c12127c10 */ /* 0x000fe4000ffbe0ff */
[----:B------:R-:W-:Y:S01]  /*2d020*/  IADD3.X R19, R19, UR6, RZ, P6, !PT ;  /* 0x0000000613137c10 */ /* 0x000fe2000b7fe4ff */
[----:B------:R-:W-:Y:S01]  /*2d030*/  IADD3 R29, P6, R29, UR12, RZ ;  /* 0x0000000c1d1d7c10 */ /* 0x000fe2000ffde0ff */
[----:B----4-:R-:W-:Y:S01]  /*2d040*/  IADD3.X R28, R28, UR6, RZ, P1, !PT ;  /* 0x000000061c1c7c10 */ /* 0x010fe20008ffe4ff */
[----:B------:R-:W-:Y:S01]  /*2d050*/  IADD3 R25, P1, R25, UR12, RZ ;  /* 0x0000000c19197c10 */ /* 0x000fe2000ff3e0ff */
[----:B------:R-:W-:Y:S01]  /*2d060*/  IADD3.X R13, R13, UR6, RZ, P2, !PT ;  /* 0x000000060d0d7c10 */ /* 0x000fe200097fe4ff */
[----:B------:R-:W-:Y:S01]  /*2d070*/  IADD3 R24, P2, R24, UR12, RZ ;  /* 0x0000000c18187c10 */ /* 0x000fe2000ff5e0ff */
[----:B------:R-:W-:Y:S01]  /*2d080*/  IADD3.X R3, R3, UR6, RZ, P3, !PT ;  /* 0x0000000603037c10 */ /* 0x000fe20009ffe4ff */
[----:B--2---:R-:W-:Y:S11]  /*2d090*/  HMMA.16816.F32.BF16 R4, R20, R10, R4 ;  /* 0x0000000a1404723c */ /* 0x004ff60000041804 */
[----:B------:R-:W-:Y:S11]  /*2d0a0*/  @!UPT UIADD3 URZ, URZ, URZ, URZ ;  /* 0x0000003f3f3ff290 */ /* 0x000ff6000fffe03f */
[----:B------:R-:W-:Y:S01]  /*2d0b0*/  @!UPT UIADD3 URZ, URZ, URZ, URZ ;  /* 0x0000003f3f3ff290 */ /* 0x000fe2000fffe03f */
[----:B------:R0:W-:Y:S01]  /*2d0c0*/  STL.64 [R1+0x190], R4 ;  /* 0x0001900401007387 */ /* 0x0001e20000100a00 */
[----:B------:R-:W-:Y:S02]  /*2d0d0*/  STL.64 [R1+0x198], R6 ;  /* 0x0001980601007387 */ /* 0x000fe40000100a00 */
[----:B0-----:R-:W-:-:S05]  /*2d0e0*/  IMAD.MOV.U32 R4, RZ, RZ, R7 ;  /* 0x000000ffff047224 */ /* 0x001fca00078e0007 */
[----:B------:R0:W-:Y:S01]  /*2d0f0*/  STL [R1+0xbdc], R4 ;  /* 0x000bdc0401007387 */ /* 0x0001e20000100800 */
[----:B------:R-:W-:Y:S02]  /*2d100*/  STL [R1+0x318], R27 ;  /* 0x0003181b01007387 */ /* 0x000fe40000100800 */
[----:B------:R-:W-:Y:S02]  /*2d110*/  STL [R1+0x324], R9 ;  /* 0x0003240901007387 */ /* 0x000fe40000100800 */
[----:B------:R-:W-:Y:S01]  /*2d120*/  STL [R1+0x320], R8 ;  /* 0x0003200801007387 */ /* 0x000fe20000100800 */
[----:B------:R-:W-:Y:S01]  /*2d130*/  STL [R1+0x31c], R16 ;  /* 0x00031c1001007387 */ /* 0x000fe20000100800 */
        /* <DEDUP_REMOVED lines=9> */
[----:B0-----:R-:W2:Y:S01]  /*2d1d0*/  LDL.LU R4, [R1+0x2f0] ;  /* 0x0002f00001047983 */ /* 0x001ea20000300800 */
[----:B------:R-:W-:-:S02]  /*2d1e0*/  IADD3 R12, P3, R12, UR12, RZ ;  /* 0x0000000c0c0c7c10 */ /* 0x000fc4000ff7e0ff */
[----:B------:R-:W-:-:S03]  /*2d1f0*/  IADD3.X R2, R2, UR6, RZ, P4, !PT ;  /* 0x0000000602027c10 */ /* 0x000fc6000a7fe4ff */
[----:B------:R-:W-:Y:S04]  /*2d200*/  STL [R1+0x2dc], R12 ;  /* 0x0002dc0c01007387 */ /* 0x000fe80000100800 */
[----:B--2---:R0:W-:Y:S01]  /*2d210*/  STL [R1+0xc60], R4 ;  /* 0x000c600401007387 */ /* 0x0041e20000100800 */
[----:B------:R-:W-:Y:S03]  /*2d220*/  STL [R1+0x300], R2 ;  /* 0x0003000201007387 */ /* 0x000fe60000100800 */
[----:B0-----:R-:W2:Y:S01]  /*2d230*/  LDL.LU R4, [R1+0x2cc] ;  /* 0x0002cc0001047983 */ /* 0x001ea20000300800 */
[----:B------:R-:W-:-:S05]  /*2d240*/  IADD3 R0, P4, R0, UR12, RZ ;  /* 0x0000000c00007c10 */ /* 0x000fca000ff9e0ff */
[----:B------:R-:W-:Y:S01]  /*2d250*/  STL [R1+0x2d4], R0 ;  /* 0x0002d40001007387 */ /* 0x000fe20000100800 */
[----:B------:R-:W-:-:S03]  /*2d260*/  UIADD3 UR4, UR4, 0x1, URZ ;  /* 0x0000000104047890 */ /* 0x000fc6000fffe03f */
        /* <DEDUP_REMOVED lines=9> */
[----:B------:R-:W3:Y:S01]  /*2d300*/  LDL.LU R6, [R1+0x2d0] ;  /* 0x0002d00001067983 */ /* 0x000ee20000300800 */
[----:B------:R-:W3:Y:S02]  /*2d310*/  LDL.LU R7, [R1+0xb20] ;  /* 0x000b200001077983 */ /* 0x000ee40000300800 */
[----:B------:R-:W3:Y:S01]  /*2d320*/  LDL.LU R14, [R1+0x2c8] ;  /* 0x0002c800010e7983 */ /* 0x000ee20000300800 */
[----:B------:R-:W-:Y:S01]  /*2d330*/  ISETP.NE.U32.AND P0, PT, R26, UR4, PT ;  /* 0x000000041a007c0c */ /* 0x000fe2000bf05070 */
[----:B------:R-:W3:Y:S01]  /*2d340*/  LDL.LU R15, [R1+0x340] ;  /* 0x00034000010f7983 */ /* 0x000ee20000300800 */
        /* <DEDUP_REMOVED lines=16> */
[----:B------:R-:W3:Y:S01]  /*2d450*/  LDL.LU R0, [R1+0x334] ;  /* 0x0003340001007983 */ /* 0x000ee20000300800 */
[----:B--2---:R-:W-:-:S05]  /*2d460*/  IADD3.X R4, R4, UR6, RZ, P5, !PT ;  /* 0x0000000604047c10 */ /* 0x004fca000affe4ff */
[----:B------:R0:W-:Y:S04]  /*2d470*/  STL [R1+0x2f8], R4 ;  /* 0x0002f80401007387 */ /* 0x0001e80000100800 */
[----:B0-----:R-:W2:Y:S02]  /*2d480*/  LDL.LU R4, [R1+0xc64] ;  /* 0x000c640001047983 */ /* 0x001ea40000300800 */
[----:B--2---:R-:W-:-:S05]  /*2d490*/  IADD3 R4, P5, R4, UR12, RZ ;  /* 0x0000000c04047c10 */ /* 0x004fca000ffbe0ff */
[----:B------:R0:W-:Y:S04]  /*2d4a0*/  STL [R1+0x2cc], R4 ;  /* 0x0002cc0401007387 */ /* 0x0001e80000100800 */
[----:B0-----:R-:W2:Y:S01]  /*2d4b0*/  LDL.LU R4, [R1+0xc60] ;  /* 0x000c600001047983 */ /* 0x001ea20000300800 */
[----:B----4-:R-:W-:Y:S01]  /*2d4c0*/  IADD3.X R21, R21, UR6, RZ, P1, !PT ;  /* 0x0000000615157c10 */ /* 0x010fe20008ffe4ff */
[----:B---3--:R-:W-:Y:S01]  /*2d4d0*/  IADD3 R22, P1, R22, UR12, RZ ;  /* 0x0000000c16167c10 */ /* 0x008fe2000ff3e0ff */
[----:B------:R-:W-:Y:S01]  /*2d4e0*/  IADD3.X R23, R23, UR6, RZ, P2, !PT ;  /* 0x0000000617177c10 */ /* 0x000fe200097fe4ff */
[----:B------:R-:W-:Y:S01]  /*2d4f0*/  IADD3 R10, P2, R10, UR12, RZ ;  /* 0x0000000c0a0a7c10 */ /* 0x000fe2000ff5e0ff */
        /* <DEDUP_REMOVED lines=16> */
[----:B--2---:R-:W-:Y:S01]  /*2d600*/  IADD3.X R4, R4, UR6, RZ, P6, !PT ;  /* 0x0000000604047c10 */ /* 0x004fe2000b7fe4ff */
[----:B------:R-:W-:-:S04]  /*2d610*/  IADD3 R20, P6, R20, UR12, RZ ;  /* 0x0000000c14147c10 */ /* 0x000fc8000ffde0ff */
        /* <DEDUP_REMOVED lines=8> */
[----:B------:R-:W-:Y:S01]  /*2d6a0*/  IADD3.X R26, R26, UR6, RZ, P6, !PT ;  /* 0x000000061a1a7c10 */ /* 0x000fe2000b7fe4ff */
[----:B------:R-:W-:Y:S01]  /*2d6b0*/  STL [R1+0x2d0], R6 ;  /* 0x0002d00601007387 */ /* 0x000fe20000100800 */
[----:B------:R-:W-:Y:S01]  /*2d6c0*/  IADD3 R27, P6, R27, UR9, RZ ;  /* 0x000000091b1b7c10 */ /* 0x000fe2000ffde0ff */
        /* <DEDUP_REMOVED lines=11> */
[----:B------:R-:W-:Y:S01]  /*2d780*/  IADD3.X R24, R24, UR7, RZ, P6, !PT ;  /* 0x0000000718187c10 */ /* 0x000fe2000b7fe4ff */
[----:B------:R-:W-:Y:S01]  /*2d790*/  STL [R1+0xb1c], R29 ;  /* 0x000b1c1d01007387 */ /* 0x000fe20000100800 */
[----:B------:R-:W-:Y:S01]  /*2d7a0*/  IADD3 R3, P6, R3, UR9, RZ ;  /* 0x0000000903037c10 */ /* 0x000fe2000ffde0ff */
[----:B------:R-:W-:Y:S01]  /*2d7b0*/  STL [R1+0xb08], R28 ;  /* 0x000b081c01007387 */ /* 0x000fe20000100800 */
[----:B------:R-:W-:Y:S02]  /*2d7c0*/  STL [R1+0x2a4], R25 ;  /* 0x0002a41901007387 */ /* 0x000fe40000100800 */
[----:B------:R-:W-:Y:S02]  /*2d7d0*/  STL [R1+0xb04], R13 ;  /* 0x000b040d01007387 */ /* 0x000fe40000100800 */
[----:B------:R-:W-:Y:S01]  /*2d7e0*/  STL [R1+0x33c], R24 ;  /* 0x00033c1801007387 */ /* 0x000fe20000100800 */
[----:B------:R-:W-:Y:S01]  /*2d7f0*/  STL [R1+0xb00], R3 ;  /* 0x000b000301007387 */ /* 0x000fe20000100800 */
[----:B0-----:R-:W2:Y:S01]  /*2d800*/  LDL.LU R4, [R1+0xae8] ;  /* 0x000ae80001047983 */ /* 0x001ea20000300800 */
[----:B------:R-:W-:Y:S01]  /*2d810*/  IADD3.X R12, R12, UR7, RZ, P1, !PT ;  /* 0x000000070c0c7c10 */ /* 0x000fe20008ffe4ff */
[----:B------:R-:W-:-:S04]  /*2d820*/  IADD3 R2, P1, R2, UR9, RZ ;  /* 0x0000000902027c10 */ /* 0x000fc8000ff3e0ff */
[----:B------:R-:W-:Y:S04]  /*2d830*/  STL [R1+0x338], R12 ;  /* 0x0003380c01007387 */ /* 0x000fe80000100800 */
[----:B--2---:R0:W-:Y:S01]  /*2d840*/  STL [R1+0xc58], R4 ;  /* 0x000c580401007387 */ /* 0x0041e20000100800 */
[----:B------:R-:W-:Y:S03]  /*2d850*/  STL [R1+0xaf8], R2 ;  /* 0x000af80201007387 */ /* 0x000fe60000100800 */
[----:B0-----:R-:W2:Y:S01]  /*2d860*/  LDL.LU R4, [R1+0x330] ;  /* 0x0003300001047983 */ /* 0x001ea20000300800 */
[----:B------:R-:W-:-:S05]  /*2d870*/  IADD3.X R0, R0, UR7, RZ, P2, !PT ;  /* 0x0000000700007c10 */ /* 0x000fca00097fe4ff */
[----:B------:R-:W-:Y:S04]  /*2d880*/  STL [R1+0x334], R0 ;  /* 0x0003340001007387 */ /* 0x000fe80000100800 */
        /* <DEDUP_REMOVED lines=30> */
[----:B--2---:R-:W-:-:S05]  /*2da70*/  IADD3 R4, P2, R4, UR9, RZ ;  /* 0x0000000904047c10 */ /* 0x004fca000ff5e0ff */
[----:B------:R0:W-:Y:S04]  /*2da80*/  STL [R1+0xaf0], R4 ;  /* 0x000af00401007387 */ /* 0x0001e80000100800 */
[----:B0-----:R-:W2:Y:S02]  /*2da90*/  LDL.LU R4, [R1+0xc5c] ;  /* 0x000c5c0001047983 */ /* 0x001ea40000300800 */
[----:B--2---:R-:W-:-:S05]  /*2daa0*/  IADD3.X R4, R4, UR7, RZ, P3, !PT ;  /* 0x0000000704047c10 */ /* 0x004fca0009ffe4ff */
[----:B------:R0:W-:Y:S04]  /*2dab0*/  STL [R1+0x330], R4 ;  /* 0x0003300401007387 */ /* 0x0001e80000100800 */
[----:B0-----:R-:W2:Y:S01]  /*2dac0*/  LDL.LU R4, [R1+0xc58] ;  /* 0x000c580001047983 */ /* 0x001ea20000300800 */
[----:B---3--:R-:W-:Y:S01]  /*2dad0*/  IADD3.X R20, R20, UR7, RZ, P4, !PT ;  /* 0x0000000714147c10 */ /* 0x008fe2000a7fe4ff */
[----:B----4-:R-:W-:Y:S01]  /*2dae0*/  IADD3 R21, P4, R21, UR9, RZ ;  /* 0x0000000915157c10 */ /* 0x010fe2000ff9e0ff */
        /* <DEDUP_REMOVED lines=18> */
[----:B------:R-:W-:-:S02]  /*2dc10*/  IADD3.X R3, R3, UR7, RZ, P4, !PT ;  /* 0x0000000703037c10 */ /* 0x000fc4000a7fe4ff */
[----:B--2---:R-:W-:-:S05]  /*2dc20*/  IADD3 R4, P3, R4, UR9, RZ ;  /* 0x0000000904047c10 */ /* 0x004fca000ff7e0ff */
[----:B------:R0:W-:Y:S01]  /*2dc30*/  STL [R1+0xae8], R4 ;  /* 0x000ae80401007387 */ /* 0x0001e20000100800 */
[----:B------:R-:W-:Y:S02]  /*2dc40*/  STL [R1+0x32c], R20 ;  /* 0x00032c1401007387 */ /* 0x000fe40000100800 */
[----:B------:R-:W-:Y:S02]  /*2dc50*/  STL [R1+0xae0], R21 ;  /* 0x000ae01501007387 */ /* 0x000fe40000100800 */
[----:B------:R-:W-:Y:S01]  /*2dc60*/  STL [R1+0x328], R22 ;  /* 0x0003281601007387 */ /* 0x000fe20000100800 */
[----:B------:R-:W-:Y:S01]  /*2dc70*/  STL [R1+0xad8], R23 ;  /* 0x000ad81701007387 */ /* 0x000fe20000100800 */
        /* <DEDUP_REMOVED lines=1440> */
[----:B------:R0:W-:Y:S04]  /*33680*/  STL [R1+0x3cc], R4 ;  /* 0x0003cc0401007387 */ /* 0x0001e80000100800 */
[----:B0-----:R0:W5:Y:S01]  /*33690*/  LDL.LU R4, [R1+0xbdc] ;  /* 0x000bdc0001047983 */ /* 0x0011620000300800 */
[----:B------:R1:W-:Y:S03]  /*336a0*/  STL [R1+0x3a0], R14 ;  /* 0x0003a00e01007387 */ /* 0x0003e60000100800 */
[----:B-1----:R0:W5:Y:S01]  /*336b0*/  LDL.LU R14, [R1+0xbd8] ;  /* 0x000bd800010e7983 */ /* 0x0021620000300800 */
[----:B------:R1:W-:Y:S03]  /*336c0*/  STL [R1+0x3c4], R9 ;  /* 0x0003c40901007387 */ /* 0x0003e60000100800 */
[----:B-1----:R0:W5:Y:S01]  /*336d0*/  LDL.LU R9, [R1+0xbd4] ;  /* 0x000bd40001097983 */ /* 0x0021620000300800 */
[----:B------:R1:W-:Y:S03]  /*336e0*/  STL [R1+0x398], R8 ;  /* 0x0003980801007387 */ /* 0x0003e60000100800 */
[----:B-1----:R0:W5:Y:S01]  /*336f0*/  LDL.LU R8, [R1+0xbd0] ;  /* 0x000bd00001087983 */ /* 0x0021620000300800 */
[----:B------:R1:W-:Y:S03]  /*33700*/  STL [R1+0x3bc], R29 ;  /* 0x0003bc1d01007387 */ /* 0x0003e60000100800 */
[----:B-1----:R0:W5:Y:S01]  /*33710*/  LDL.LU R29, [R1+0xbcc] ;  /* 0x000bcc00011d7983 */ /* 0x0021620000300800 */
[----:B------:R1:W-:Y:S01]  /*33720*/  STL [R1+0x390], R28 ;  /* 0x0003901c01007387 */ /* 0x0003e20000100800 */
[----:B------:R-:W-:-:S02]  /*33730*/  IADD3.X R0, R0, UR7, RZ, P2, !PT ;  /* 0x0000000700007c10 */ /* 0x000fc400097fe4ff */
[----:B-1----:R0:W5:Y:S01]  /*33740*/  LDL.LU R28, [R1+0xbc8] ;  /* 0x000bc800011c7983 */ /* 0x0021620000300800 */
        /* <DEDUP_REMOVED lines=13> */
[----:B-1----:R-:W2:Y:S01]  /*33820*/  LDL.LU R0, [R1+0xbac] ;  /* 0x000bac0001007983 */ /* 0x002ea20000300800 */
[----:B------:R-:W-:-:S02]  /*33830*/  IADD3 R20, P2, R20, UR9, RZ ;  /* 0x0000000914147c10 */ /* 0x000fc4000ff5e0ff */
[----:B------:R-:W-:Y:S01]  /*33840*/  IADD3.X R21, R21, UR7, RZ, P3, !PT ;  /* 0x0000000715157c10 */ /* 0x000fe20009ffe4ff */
[----:B------:R-:W-:Y:S01]  /*33850*/  IADD3 R22, P3, R22, UR9, RZ ;  /* 0x0000000916167c10 */ /* 0x000fe2000ff7e0ff */
[----:B------:R-:W-:Y:S01]  /*33860*/  IADD3.X R23, R23, UR7, RZ, P4, !PT ;  /* 0x0000000717177c10 */ /* 0x000fe2000a7fe4ff */
[----:B------:R-:W-:Y:S01]  /*33870*/  IADD3 R10, P4, R10, UR9, RZ ;  /* 0x000000090a0a7c10 */ /* 0x000fe2000ff9e0ff */
[----:B------:R-:W-:Y:S01]  /*33880*/  STL [R1+0x370], R20 ;  /* 0x0003701401007387 */ /* 0x000fe20000100800 */
[----:B------:R-:W-:Y:S01]  /*33890*/  IADD3.X R11, R11, UR7, RZ, P5, !PT ;  /* 0x000000070b0b7c10 */ /* 0x000fe2000affe4ff */
[----:B------:R-:W-:Y:S01]  /*338a0*/  STL [R1+0x394], R21 ;  /* 0x0003941501007387 */ /* 0x000fe20000100800 */
        /* <DEDUP_REMOVED lines=12> */
[----:B------:R-:W-:Y:S01]  /*33970*/  IADD3.X R16, R16, UR7, RZ, P3, !PT ;  /* 0x0000000710107c10 */ /* 0x000fe20009ffe4ff */
[----:B------:R-:W-:Y:S01]  /*33980*/  STL [R1+0x350], R7 ;  /* 0x0003500701007387 */ /* 0x000fe20000100800 */
[----:B------:R-:W-:Y:S01]  /*33990*/  IADD3.X R17, R17, UR7, RZ, P4, !PT ;  /* 0x0000000711117c10 */ /* 0x000fe2000a7fe4ff */
[----:B------:R-:W-:Y:S02]  /*339a0*/  STL [R1+0x374], R15 ;  /* 0x0003740f01007387 */ /* 0x000fe40000100800 */
[----:B------:R-:W-:Y:S01]  /*339b0*/  STL [R1+0x348], R26 ;  /* 0x0003481a01007387 */ /* 0x000fe20000100800 */
[----:B------:R-:W-:Y:S01]  /*339c0*/  IADD3.X R18, R18, UR7, RZ, P5, !PT ;  /* 0x0000000712127c10 */ /* 0x000fe2000affe4ff */
[----:B------:R-:W-:Y:S01]  /*339d0*/  STL [R1+0x36c], R27 ;  /* 0x00036c1b01007387 */ /* 0x000fe20000100800 */
[----:B------:R-:W-:Y:S01]  /*339e0*/  IADD3.X R19, R19, UR7, RZ, P6, !PT ;  /* 0x0000000713137c10 */ /* 0x000fe2000b7fe4ff */
[----:B------:R-:W-:Y:S02]  /*339f0*/  STL [R1+0x364], R16 ;  /* 0x0003641001007387 */ /* 0x000fe40000100800 */
[----:B------:R-:W-:Y:S01]  /*33a00*/  STL [R1+0x35c], R17 ;  /* 0x00035c1101007387 */ /* 0x000fe20000100800 */
[----:B--2---:R-:W-:-:S05]  /*33a10*/  IADD3.X R0, R0, UR7, RZ, P1, !PT ;  /* 0x0000000700007c10 */ /* 0x004fca0008ffe4ff */
[----:B------:R1:W-:Y:S01]  /*33a20*/  STL [R1+0x344], R0 ;  /* 0x0003440001007387 */ /* 0x0003e20000100800 */
[----:B------:R0:W-:Y:S03]  /*33a30*/  STL [R1+0x354], R18 ;  /* 0x0003541201007387 */ /* 0x0001e60000100800 */
[----:B-1----:R0:W5:Y:S01]  /*33a40*/  LDL.LU R0, [R1+0xba8] ;  /* 0x000ba80001007983 */ /* 0x0021620000300800 */
[----:B------:R0:W-:Y:S01]  /*33a50*/  STL [R1+0x34c], R19 ;  /* 0x00034c1301007387 */ /* 0x0001e20000100800 */
[----:B------:R-:W-:Y:S01]  /*33a60*/  @!P0 CALL.REL.NOINC `(.L_x_2) ;  /* 0x0000001000008944 */ /* 0x000fe20003c00000 */
[----:B------:R-:W-:Y:S05]  /*33a70*/  BRA `(.L_x_3) ;  /* 0xfffe602000007947 */ /* 0x000fea000383ffff */
.L_x_2:
[----:B------:R-:W2:Y:S04]  /*33a80*/  LDL.LU R7, [R1+0x1a4] ;  /* 0x0001a40001077983 */ /* 0x000ea80000300800 */
[----:B--2---:R1:W-:Y:S04]  /*33a90*/  STL [R1+0xbf4], R7 ;  /* 0x000bf40701007387 */ /* 0x0043e80000100800 */
[----:B-1----:R-:W2:Y:S04]  /*33aa0*/  LDL.LU R7, [R1+0x208] ;  /* 0x0002080001077983 */ /* 0x002ea80000300800 */
        /* <DEDUP_REMOVED lines=13> */
[----:B------:R-:W2:Y:S01]  /*33b80*/  LDL.LU R6, [R1+0x1c4] ;  /* 0x0001c40001067983 */ /* 0x000ea20000300800 */
[----:B-1---5:R-:W-:-:S03]  /*33b90*/  IMAD.MOV.U32 R7, RZ, RZ, R14 ;  /* 0x000000ffff077224 */ /* 0x022fc600078e000e */
        /* <DEDUP_REMOVED lines=18> */
[----:B-1----:R-:W-:-:S03]  /*33cc0*/  IMAD.MOV.U32 R6, RZ, RZ, R4 ;  /* 0x000000ffff067224 */ /* 0x002fc600078e0004 */
[----:B--2---:R1:W-:Y:S04]  /*33cd0*/  STL [R1+0xbec], R5 ;  /* 0x000bec0501007387 */ /* 0x0043e80000100800 */
[----:B-1----:R-:W2:Y:S04]  /*33ce0*/  LDL.LU R5, [R1+0x1b4] ;  /* 0x0001b40001057983 */ /* 0x002ea80000300800 */
[----:B------:R-:W3:Y:S04]  /*33cf0*/  LDL.LU R4, [R1+0x204] ;  /* 0x0002040001047983 */ /* 0x000ee80000300800 */
[----:B---3--:R1:W-:Y:S04]  /*33d00*/  STL [R1+0xbe8], R4 ;  /* 0x000be80401007387 */ /* 0x0083e80000100800 */
[----:B-1----:R-:W3:Y:S04]  /*33d10*/  LDL.LU R4, [R1+0x1d4] ;  /* 0x0001d40001047983 */ /* 0x002ee80000300800 */
[----:B------:R-:W4:Y:S04]  /*33d20*/  LDL.LU R11, [R1+0x1a0] ;  /* 0x0001a000010b7983 */ /* 0x000f280000300800 */
[----:B----4-:R1:W-:Y:S04]  /*33d30*/  STL [R1+0xbe4], R11 ;  /* 0x000be40b01007387 */ /* 0x0103e80000100800 */
[----:B-1----:R-:W4:Y:S04]  /*33d40*/  LDL.LU R11, [R1+0x1f4] ;  /* 0x0001f400010b7983 */ /* 0x002f280000300800 */
[----:B------:R1:W-:Y:S04]  /*33d50*/  STL [R1+0xbdc], R9 ;  /* 0x000bdc0901007387 */ /* 0x0003e80000100800 */
[----:B-1----:R-:W2:Y:S04]  /*33d60*/  LDL.LU R9, [R1+0x1b0] ;  /* 0x0001b00001097983 */ /* 0x002ea80000300800 */
[----:B--2---:R1:W-:Y:S04]  /*33d70*/  STL [R1+0xbe0], R9 ;  /* 0x000be00901007387 */ /* 0x0043e80000100800 */
[----:B-1----:R-:W2:Y:S04]  /*33d80*/  LDL.LU R9, [R1+0x190] ;  /* 0x0001900001097983 */ /* 0x002ea80000300800 */
[----:B------:R-:W2:Y:S04]  /*33d90*/  LDL.LU R10, [R1+0x1c0] ;  /* 0x0001c000010a7983 */ /* 0x000ea80000300800 */
[----:B------:R1:W-:Y:S04]  /*33da0*/  STL [R1+0xbd8], R8 ;  /* 0x000bd80801007387 */ /* 0x0003e80000100800 */
[----:B-1----:R-:W2:Y:S04]  /*33db0*/  LDL.LU R8, [R1+0x1d0] ;  /* 0x0001d00001087983 */ /* 0x002ea80000300800 */
[----:B------:R-:W2:Y:S04]  /*33dc0*/  LDL.LU R15, [R1+0x22c] ;  /* 0x00022c00010f7983 */ /* 0x000ea80000300800 */
[----:B--2---:R1:W-:Y:S04]  /*33dd0*/  STL [R1+0xbd4], R15 ;  /* 0x000bd40f01007387 */ /* 0x0043e80000100800 */
[----:B-1----:R-:W2:Y:S04]  /*33de0*/  LDL.LU R15, [R1+0x1f0] ;  /* 0x0001f000010f7983 */ /* 0x002ea80000300800 */
[----:B------:R1:W-:Y:S04]  /*33df0*/  STL [R1+0xbcc], R13 ;  /* 0x000bcc0d01007387 */ /* 0x0003e80000100800 */
[----:B-1----:R-:W2:Y:S04]  /*33e00*/  LDL.LU R13, [R1+0x24c] ;  /* 0x00024c00010d7983 */ /* 0x002ea80000300800 */
[----:B--2---:R1:W-:Y:S04]  /*33e10*/  STL [R1+0xbd0], R13 ;  /* 0x000bd00d01007387 */ /* 0x0043e80000100800 */
[----:B-1----:R-:W2:Y:S04]  /*33e20*/  LDL.LU R13, [R1+0x21c] ;  /* 0x00021c00010d7983 */ /* 0x002ea80000300800 */
[----:B------:R-:W2:Y:S04]  /*33e30*/  LDL.LU R14, [R1+0x25c] ;  /* 0x00025c00010e7983 */ /* 0x000ea80000300800 */
[----:B------:R1:W-:Y:S04]  /*33e40*/  STL [R1+0xbc8], R12 ;  /* 0x000bc80c01007387 */ /* 0x0003e80000100800 */
[----:B-1----:R-:W2:Y:S04]  /*33e50*/  LDL.LU R12, [R1+0x26c] ;  /* 0x00026c00010c7983 */ /* 0x002ea80000300800 */
[----:B0-----:R-:W2:Y:S04]  /*33e60*/  LDL.LU R19, [R1+0x228] ;  /* 0x0002280001137983 */ /* 0x001ea80000300800 */
[----:B--2---:R0:W-:Y:S04]  /*33e70*/  STL [R1+0xbc4], R19 ;  /* 0x000bc41301007387 */ /* 0x0041e80000100800 */
[----:B0-----:R-:W2:Y:S04]  /*33e80*/  LDL.LU R19, [R1+0x28c] ;  /* 0x00028c0001137983 */ /* 0x001ea80000300800 */
[----:B------:R0:W-:Y:S04]  /*33e90*/  STL [R1+0xbbc], R28 ;  /* 0x000bbc1c01007387 */ /* 0x0001e80000100800 */
[----:B0-----:R-:W2:Y:S01]  /*33ea0*/  LDL.LU R28, [R1+0x248] ;  /* 0x00024800011c7983 */ /* 0x001ea20000300800 */
[----:B------:R-:W-:-:S03]  /*33eb0*/  F2FP.BF16.PACK_AB R7, R6, R7 ;  /* 0x000000070607723e */ /* 0x000fc600000010ff */
[----:B--2---:R0:W-:Y:S04]  /*33ec0*/  STL [R1+0xbc0], R28 ;  /* 0x000bc01c01007387 */ /* 0x0041e80000100800 */
[----:B0-----:R-:W2:Y:S04]  /*33ed0*/  LDL.LU R28, [R1+0x218] ;  /* 0x00021800011c7983 */ /* 0x001ea80000300800 */
[----:B------:R-:W2:Y:S04]  /*33ee0*/  LDL.LU R18, [R1+0x258] ;  /* 0x0002580001127983 */ /* 0x000ea80000300800 */
[----:B------:R0:W-:Y:S04]  /*33ef0*/  STL [R1+0xbb8], R29 ;  /* 0x000bb81d01007387 */ /* 0x0001e80000100800 */
        /* <DEDUP_REMOVED lines=14> */
[----:B------:R-:W2:Y:S04]  /*33fe0*/  LDL.LU R0, [R1+0x284] ;  /* 0x0002840001007983 */ /* 0x000ea80000300800 */
[----:B------:R-:W2:Y:S04]  /*33ff0*/  LDL.LU R20, [R1+0x294] ;  /* 0x0002940001147983 */ /* 0x000ea80000300800 */
[----:B------:R-:W2:Y:S04]  /*34000*/  LDL.LU R26, [R1+0x210] ;  /* 0x00021000011a7983 */ /* 0x000ea80000300800 */
[----:B------:R-:W2:Y:S04]  /*34010*/  LDL.LU R27, [R1+0x220] ;  /* 0x00022000011b7983 */ /* 0x000ea80000300800 */
[----:B------:R-:W2:Y:S04]  /*34020*/  LDL.LU R6, [R1+0xc30] ;  /* 0x000c300001067983 */ /* 0x000ea80000300800 */
[----:B------:R0:W-:Y:S04]  /*34030*/  STL [R1+0x1c], R7 ;  /* 0x00001c0701007387 */ /* 0x0001e80000100800 */
[----:B0-----:R-:W2:Y:S02]  /*34040*/  LDL.LU R7, [R1+0xc2c] ;  /* 0x000c2c0001077983 */ /* 0x001ea40000300800 */
[----:B--2---:R-:W-:-:S02]  /*34050*/  F2FP.BF16.PACK_AB R7, R6, R7 ;  /* 0x000000070607723e */ /* 0x004fc400000010ff */
        /* <DEDUP_REMOVED lines=25> */
[----:B------:R0:W-:Y:S04]  /*341f0*/  STL [R1], R7 ;  /* 0x0000000701007387 */ /* 0x0001e80000100800 */
[----:B0-----:R-:W2:Y:S02]  /*34200*/  LDL.LU R7, [R1+0xbf4] ;  /* 0x000bf40001077983 */ /* 0x001ea40000300800 */
[----:B--2---:R-:W-:-:S02]  /*34210*/  F2FP.BF16.PACK_AB R7, R6, R7 ;  /* 0x000000070607723e */ /* 0x004fc400000010ff */
[----:B------:R-:W2:Y:S02]  /*34220*/  LDL.LU R6, [R1+0xbf0] ;  /* 0x000bf00001067983 */ /* 0x000ea40000300800 */
[----:B--2---:R-:W-:Y:S02]  /*34230*/  F2FP.BF16.PACK_AB R6, R5, R6 ;  /* 0x000000060506723e */ /* 0x004fe400000010ff */
[----:B------:R-:W3:Y:S02]  /*34240*/  LDL.LU R5, [R1+0xbec] ;  /* 0x000bec0001057983 */ /* 0x000ee40000300800 */
[----:B---3--:R-:W-:Y:S02]  /*34250*/  F2FP.BF16.PACK_AB R5, R4, R5 ;  /* 0x000000050405723e */ /* 0x008fe400000010ff */
[----:B------:R-:W4:Y:S02]  /*34260*/  LDL.LU R4, [R1+0xbe8] ;  /* 0x000be80001047983 */ /* 0x000f240000300800 */
[----:B----4-:R-:W-:-:S02]  /*34270*/  F2FP.BF16.PACK_AB R4, R11, R4 ;  /* 0x000000040b04723e */ /* 0x010fc400000010ff */
[----:B------:R-:W2:Y:S02]  /*34280*/  LDL.LU R11, [R1+0xbe4] ;  /* 0x000be400010b7983 */ /* 0x000ea40000300800 */
[----:B--2---:R-:W-:Y:S02]  /*34290*/  F2FP.BF16.PACK_AB R11, R9, R11 ;  /* 0x0000000b090b723e */ /* 0x004fe400000010ff */
[----:B------:R-:W2:Y:S02]  /*342a0*/  LDL.LU R9, [R1+0xbe0] ;  /* 0x000be00001097983 */ /* 0x000ea40000300800 */
[----:B--2---:R-:W-:Y:S02]  /*342b0*/  F2FP.BF16.PACK_AB R10, R9, R10 ;  /* 0x0000000a090a723e */ /* 0x004fe400000010ff */
[----:B------:R-:W2:Y:S02]  /*342c0*/  LDL.LU R9, [R1+0xbdc] ;  /* 0x000bdc0001097983 */ /* 0x000ea40000300800 */
[----:B--2---:R-:W-:-:S02]  /*342d0*/  F2FP.BF16.PACK_AB R9, R8, R9 ;  /* 0x000000090809723e */ /* 0x004fc400000010ff */
        /* <DEDUP_REMOVED lines=12> */
[----:B------:R-:W2:Y:S01]  /*343a0*/  LDL.LU R28, [R1+0xbc0] ;  /* 0x000bc000011c7983 */ /* 0x000ea20000300800 */
[----:B------:R-:W-:Y:S02]  /*343b0*/  F2FP.BF16.PACK_AB R17, R29, R17 ;  /* 0x000000111d11723e */ /* 0x000fe400000010ff */
[----:B------:R-:W-:Y:S02]  /*343c0*/  F2FP.BF16.PACK_AB R16, R25, R16 ;  /* 0x000000101910723e */ /* 0x000fe400000010ff */
[----:B------:R-:W-:Y:S02]  /*343d0*/  F2FP.BF16.PACK_AB R23, R24, R23 ;  /* 0x000000171817723e */ /* 0x000fe400000010ff */
[----:B------:R-:W-:Y:S02]  /*343e0*/  F2FP.BF16.PACK_AB R22, R2, R22 ;  /* 0x000000160216723e */ /* 0x000fe400000010ff */
[----:B------:R-:W-:Y:S02]  /*343f0*/  F2FP.BF16.PACK_AB R21, R3, R21 ;  /* 0x000000150315723e */ /* 0x000fe400000010ff */
[----:B--2---:R-:W-:-:S02]  /*34400*/  F2FP.BF16.PACK_AB R18, R28, R18 ;  /* 0x000000121c12723e */ /* 0x004fc400000010ff */
[----:B------:R-:W2:Y:S04]  /*34410*/  LDL.LU R28, [R1+0xbbc] ;  /* 0x000bbc00011c7983 */ /* 0x000ea80000300800 */
[----:B------:R-:W2:Y:S04]  /*34420*/  LDL.LU R29, [R1+0xbb8] ;  /* 0x000bb800011d7983 */ /* 0x000ea80000300800 */
[----:B------:R-:W3:Y:S04]  /*34430*/  LDL.LU R25, [R1+0xbb4] ;  /* 0x000bb40001197983 */ /* 0x000ee80000300800 */
[----:B------:R-:W3:Y:S04]  /*34440*/  LDL.LU R24, [R1+0xbb0] ;  /* 0x000bb00001187983 */ /* 0x000ee80000300800 */
[----:B------:R-:W4:Y:S04]  /*34450*/  LDL.LU R2, [R1+0xbac] ;  /* 0x000bac0001027983 */ /* 0x000f280000300800 */
[----:B------:R-:W4:Y:S01]  /*34460*/  LDL.LU R3, [R1+0xba8] ;  /* 0x000ba80001037983 */ /* 0x000f220000300800 */
[----:B------:R-:W-:-:S02]  /*34470*/  F2FP.BF16.PACK_AB R27, R26, R27 ;  /* 0x0000001b1a1b723e */ /* 0x000fc400000010ff */
[----:B------:R-:W-:Y:S02]  /*34480*/  F2FP.BF16.PACK_AB R20, R0, R20 ;  /* 0x000000140014723e */ /* 0x000fe400000010ff */
[----:B--2---:R-:W-:Y:S02]  /*34490*/  F2FP.BF16.PACK_AB R26, R29, R28 ;  /* 0x0000001c1d1a723e */ /* 0x004fe400000010ff */
[----:B---3--:R-:W-:Y:S02]  /*344a0*/  F2FP.BF16.PACK_AB R25, R25, R24 ;  /* 0x000000181919723e */ /* 0x008fe400000010ff */
[----:B----4-:R-:W-:Y:S02]  /*344b0*/  F2FP.BF16.PACK_AB R24, R3, R2 ;  /* 0x000000020318723e */ /* 0x010fe400000010ff */
.L_x_1:
[----:B-1----:R-:W2:Y:S04]  /*344c0*/  LDL.LU R0, [R1+0xb3c] ;  /* 0x000b3c0001007983 */ /* 0x002ea80000300800 */
[----:B------:R-:W1:Y:S02]  /*344d0*/  S2R R28, SR_TID.X ;  /* 0x00000000001c7919 */ /* 0x000e640000002100 */
[----:B01----:R-:W-:-:S02]  /*344e0*/  IMAD.SHL.U32 R2, R28, 0x4, RZ ;  /* 0x000000041c027824 */ /* 0x003fc400078e00ff */
[C---:B------:R-:W-:Y:S02]  /*344f0*/  IMAD.SHL.U32 R3, R28.reuse, 0x400, RZ ;  /* 0x000004001c037824 */ /* 0x040fe400078e00ff */
[C---:B------:R-:W-:Y:S02]  /*34500*/  IMAD.SHL.U32 R29, R28.reuse, 0x1000, RZ ;  /* 0x000010001c1d7824 */ /* 0x040fe400078e00ff */
[----:B------:R-:W-:Y:S01]  /*34510*/  IMAD.SHL.U32 R28, R28, 0x10, RZ ;  /* 0x000000101c1c7824 */ /* 0x000fe200078e00ff */
[----:B------:R-:W-:Y:S01]  /*34520*/  BAR.SYNC.DEFER_BLOCKING 0x0 ;  /* 0x0000000000007b1d */ /* 0x000fe20000010000 */
[----:B--2---:R-:W-:-:S04]  /*34530*/  LOP3.LUT R0, R0, 0x1c60, RZ, 0xc0, !PT ;  /* 0x00001c6000007812 */ /* 0x004fc800078ec0ff */
[----:B------:R-:W-:Y:S02]  /*34540*/  LOP3.LUT R0, R0, 0x70, R2, 0x78, !PT ;  /* 0x0000007000007812 */ /* 0x000fe400078e7802 */
[----:B------:R-:W-:Y:S02]  /*34550*/  LOP3.LUT R2, R3, 0x6000, RZ, 0xc0, !PT ;  /* 0x0000600003027812 */ /* 0x000fe400078ec0ff */
[----:B------:R-:W-:Y:S02]  /*34560*/  LOP3.LUT R3, R29, 0x6000, RZ, 0xc0, !PT ;  /* 0x000060001d037812 */ /* 0x000fe400078ec0ff */
[----:B------:R-:W2:Y:S01]  /*34570*/  LDL.LU R29, [R1+0xb5c] ;  /* 0x000b5c00011d7983 */ /* 0x000ea20000300800 */
[----:B------:R-:W-:Y:S01]  /*34580*/  IMAD.IADD R0, R2, 0x1, R0 ;  /* 0x0000000102007824 */ /* 0x000fe200078e0200 */
[----:B------:R-:W-:-:S04]  /*34590*/  LOP3.LUT R2, R3, 0x3f0, R28, 0xf8, !PT ;  /* 0x000003f003027812 */ /* 0x000fc800078ef81c */
[----:B------:R0:W-:Y:S04]  /*345a0*/  STS.128 [R0], R24 ;  /* 0x0000001800007388 */ /* 0x0001e80000000c00 */
[----:B0-----:R-:W3:Y:S04]  /*345b0*/  LDL.LU R25, [R1+0x2a0] ;  /* 0x0002a00001197983 */ /* 0x001ee80000300800 */
[----:B------:R0:W-:Y:S04]  /*345c0*/  STS.128 [R0+0x200], R20 ;  /* 0x0002001400007388 */ /* 0x0001e80000000c00 */
[----:B------:R1:W-:Y:S04]  /*345d0*/  STS.128 [R0+0x80], R16 ;  /* 0x0000801000007388 */ /* 0x0003e80000000c00 */
[----:B0-----:R-:W4:Y:S04]  /*345e0*/  LDL.LU R20, [R1+0x10] ;  /* 0x0000100001147983 */ /* 0x001f280000300800 */
[----:B------:R-:W4:Y:S04]  /*345f0*/  LDL.LU R21, [R1+0x14] ;  /* 0x0000140001157983 */ /* 0x000f280000300800 */
[----:B------:R-:W4:Y:S04]  /*34600*/  LDL.LU R22, [R1+0x18] ;  /* 0x0000180001167983 */ /* 0x000f280000300800 */
[----:B------:R-:W4:Y:S04]  /*34610*/  LDL.LU R23, [R1+0x1c] ;  /* 0x00001c0001177983 */ /* 0x000f280000300800 */
[----:B-1----:R-:W5:Y:S04]  /*34620*/  LDL.LU R16, [R1] ;  /* 0x0000000001107983 */ /* 0x002f680000300800 */
[----:B------:R-:W5:Y:S04]  /*34630*/  LDL.LU R17, [R1+0x4] ;  /* 0x0000040001117983 */ /* 0x000f680000300800 */
[----:B------:R-:W5:Y:S04]  /*34640*/  LDL.LU R18, [R1+0x8] ;  /* 0x0000080001127983 */ /* 0x000f680000300800 */
[----:B------:R-:W5:Y:S04]  /*34650*/  LDL.LU R19, [R1+0xc] ;  /* 0x00000c0001137983 */ /* 0x000f680000300800 */
[----:B------:R-:W0:Y:S04]  /*34660*/  S2R R28, SR_TID.X ;  /* 0x00000000001c7919 */ /* 0x000e280000002100 */
[----:B------:R0:W-:Y:S04]  /*34670*/  STS.128 [R0+0x280], R12 ;  /* 0x0002800c00007388 */ /* 0x0001e80000000c00 */
[----:B------:R1:W-:Y:S04]  /*34680*/  STS.128 [R0+0x100], R8 ;  /* 0x0001000800007388 */ /* 0x0003e80000000c00 */
[----:B------:R1:W-:Y:S01]  /*34690*/  STS.128 [R0+0x300], R4 ;  /* 0x0003000400007388 */ /* 0x0003e20000000c00 */
[----:B0-----:R-:W-:-:S02]  /*346a0*/  SHF.R.U32.HI R15, RZ, 0x5, R28 ;  /* 0x00000005ff0f7819 */ /* 0x001fc4000001161c */
[----:B------:R-:W-:Y:S02]  /*346b0*/  SHF.R.U32.HI R3, RZ, 0x1, R28 ;  /* 0x00000001ff037819 */ /* 0x000fe4000001161c */
[----:B------:R-:W-:Y:S02]  /*346c0*/  SGXT.U32 R15, R15, 0x3 ;  /* 0x000000030f0f781a */ /* 0x000fe40000000000 */
[----:B-1----:R-:W-:Y:S02]  /*346d0*/  LOP3.LUT R10, R2, 0x60, R3, 0x78, !PT ;  /* 0x00000060020a7812 */ /* 0x002fe400078e7803 */
[C-C-:B---3--:R-:W-:Y:S02]  /*346e0*/  LOP3.LUT R2, R25.reuse, 0x38, R15.reuse, 0xfe, !PT ;  /* 0x0000003819027812 */ /* 0x148fe400078efe0f */
[C-C-:B------:R-:W-:Y:S02]  /*346f0*/  LOP3.LUT R4, R25.reuse, 0x40, R15.reuse, 0xfe, !PT ;  /* 0x0000004019047812 */ /* 0x140fe400078efe0f */
[C-C-:B------:R-:W-:Y:S01]  /*34700*/  LOP3.LUT R3, R25.reuse, 0x48, R15.reuse, 0xfe, !PT ;  /* 0x0000004819037812 */ /* 0x140fe200078efe0f */
[----:B------:R0:W-:Y:S04]  /*34710*/  STL [R1+0x34], R2 ;  /* 0x0000340201007387 */ /* 0x0001e80000100800 */
[----:B------:R1:W-:Y:S01]  /*34720*/  STL [R1+0x38], R4 ;  /* 0x0000380401007387 */ /* 0x0003e20000100800 */
[----:B0-----:R-:W-:-:S03]  /*34730*/  LOP3.LUT R2, R25, 0x50, R15, 0xfe, !PT ;  /* 0x0000005019027812 */ /* 0x001fc600078efe0f */
[----:B------:R0:W-:Y:S01]  /*34740*/  STL [R1+0x3c], R3 ;  /* 0x00003c0301007387 */ /* 0x0001e20000100800 */
[----:B-1----:R-:W-:-:S03]  /*34750*/  LOP3.LUT R4, R25, 0x58, R15, 0xfe, !PT ;  /* 0x0000005819047812 */ /* 0x002fc600078efe0f */
[----:B------:R1:W-:Y:S04]  /*34760*/  STL [R1+0x40], R2 ;  /* 0x0000400201007387 */ /* 0x0003e80000100800 */
[----:B------:R3:W-:Y:S01]  /*34770*/  STL [R1+0x48], R4 ;  /* 0x0000480401007387 */ /* 0x0007e20000100800 */
[C-C-:B0-----:R-:W-:Y:S02]  /*34780*/  LOP3.LUT R3, R25.reuse, 0x60, R15.reuse, 0xfe, !PT ;  /* 0x0000006019037812 */ /* 0x141fe400078efe0f */
[----:B-1----:R-:W-:-:S03]  /*34790*/  LOP3.LUT R2, R25, 0x68, R15, 0xfe, !PT ;  /* 0x0000006819027812 */ /* 0x002fc600078efe0f */
[----:B------:R0:W-:Y:S01]  /*347a0*/  STL [R1+0x4c], R3 ;  /* 0x00004c0301007387 */ /* 0x0001e20000100800 */
[----:B---3--:R-:W-:-:S03]  /*347b0*/  LOP3.LUT R4, R25, 0x70, R15, 0xfe, !PT ;  /* 0x0000007019047812 */ /* 0x008fc600078efe0f */
        /* <DEDUP_REMOVED lines=9> */
[C-C-:B-1----:R-:W-:Y:S01]  /*34850*/  LOP3.LUT R2, R25.reuse, 0x98, R15.reuse, 0xfe, !PT ;  /* 0x0000009819027812 */ /* 0x142fe200078efe0f */
[----:B-----5:R-:W-:Y:S01]  /*34860*/  STS.128 [R0+0x180], R16 ;  /* 0x0001801000007388 */ /* 0x020fe20000000c00 */
[----:B---3--:R-:W-:-:S03]  /*34870*/  LOP3.LUT R4, R25, 0xa0, R15, 0xfe, !PT ;  /* 0x000000a019047812 */ /* 0x008fc600078efe0f */
[----:B----4-:R-:W-:Y:S04]  /*34880*/  STS.128 [R0+0x380], R20 ;  /* 0x0003801400007388 */ /* 0x010fe80000000c00 */
[----:B------:R0:W-:Y:S04]  /*34890*/  STL [R1+0x64], R3 ;  /* 0x0000640301007387 */ /* 0x0001e80000100800 */
[----:B------:R1:W-:Y:S04]  /*348a0*/  STL [R1+0x68], R2 ;  /* 0x0000680201007387 */ /* 0x0003e80000100800 */
[----:B------:R-:W-:Y:S01]  /*348b0*/  BAR.SYNC.DEFER_BLOCKING 0x0 ;  /* 0x0000000000007b1d */ /* 0x000fe20000010000 */
[----:B0-----:R-:W-:-:S02]  /*348c0*/  LOP3.LUT R3, R25, 0xa8, R15, 0xfe, !PT ;  /* 0x000000a819037812 */ /* 0x001fc400078efe0f */
[----:B-1----:R-:W-:-:S03]  /*348d0*/  LOP3.LUT R2, R25, 0xb0, R15, 0xfe, !PT ;  /* 0x000000b019027812 */ /* 0x002fc600078efe0f */
[----:B------:R0:W-:Y:S04]  /*348e0*/  STL [R1+0x6c], R4 ;  /* 0x00006c0401007387 */ /* 0x0001e80000100800 */
[----:B------:R1:W-:Y:S01]  /*348f0*/  STL [R1+0x70], R3 ;  /* 0x0000700301007387 */ /* 0x0003e20000100800 */
[----:B0-----:R-:W-:-:S03]  /*34900*/  LOP3.LUT R4, R25, 0xb8, R15, 0xfe, !PT ;  /* 0x000000b819047812 */ /* 0x001fc600078efe0f */
[----:B------:R0:W-:Y:S01]  /*34910*/  STL [R1+0x74], R2 ;  /* 0x0000740201007387 */ /* 0x0001e20000100800 */
[----:B-1----:R-:W-:-:S03]  /*34920*/  LOP3.LUT R3, R25, 0xc0, R15, 0xfe, !PT ;  /* 0x000000c019037812 */ /* 0x002fc600078efe0f */
[----:B------:R1:W-:Y:S04]  /*34930*/  STL [R1+0x78], R4 ;  /* 0x0000780401007387 */ /* 0x0003e80000100800 */
[----:B------:R-:W3:Y:S01]  /*34940*/  LDS.128 R16, [R10] ;  /* 0x000000000a107984 */ /* 0x000ee20000000c00 */
[C-C-:B0-----:R-:W-:Y:S02]  /*34950*/  LOP3.LUT R2, R25.reuse, 0xc8, R15.reuse, 0xfe, !PT ;  /* 0x000000c819027812 */ /* 0x141fe400078efe0f */
[----:B------:R-:W-:Y:S01]  /*34960*/  LOP3.LUT R0, R25, R15, RZ, 0xfc, !PT ;  /* 0x0000000f19007212 */ /* 0x000fe200078efcff */
[----:B--2---:R-:W-:Y:S01]  /*34970*/  IMAD R28, R29, c[0x0][0x194], RZ ;  /* 0x000065001d1c7a24 */ /* 0x004fe200078e02ff */
[C-C-:B-1----:R-:W-:Y:S01]  /*34980*/  LOP3.LUT R4, R25.reuse, 0xd0, R15.reuse, 0xfe, !PT ;  /* 0x000000d019047812 */ /* 0x142fe200078efe0f */
[----:B------:R0:W-:Y:S04]  /*34990*/  STL [R1+0x7c], R3 ;  /* 0x00007c0301007387 */ /* 0x0001e80000100800 */
[----:B------:R1:W-:Y:S04]  /*349a0*/  STL [R1+0x80], R2 ;  /* 0x0000800201007387 */ /* 0x0003e80000100800 */
[----:B------:R2:W-:Y:S01]  /*349b0*/  STL [R1+0x84], R4 ;  /* 0x0000840401007387 */ /* 0x0005e20000100800 */
[----:B0-----:R-:W-:-:S02]  /*349c0*/  LOP3.LUT R3, R25, 0xd8, R15, 0xfe, !PT ;  /* 0x000000d819037812 */ /* 0x001fc400078efe0f */
[----:B------:R-:W-:Y:S01]  /*349d0*/  ISETP.GE.AND P0, PT, R29, c[0x0][0x178], PT ;  /* 0x00005e001d007a0c */ /* 0x000fe20003f06270 */
[----:B------:R-:W-:Y:S01]  /*349e0*/  LDS.128 R20, [R10+0x1400] ;  /* 0x001400000a147984 */ /* 0x000fe20000000c00 */
[C-C-:B-1----:R-:W-:Y:S02]  /*349f0*/  LOP3.LUT R2, R25.reuse, 0xe0, R15.reuse, 0xfe, !PT ;  /* 0x000000e019027812 */ /* 0x142fe400078efe0f */
[C-C-:B--2---:R-:W-:Y:S01]  /*34a00*/  LOP3.LUT R4, R25.reuse, 0xe8, R15.reuse, 0xfe, !PT ;  /* 0x000000e819047812 */ /* 0x144fe200078efe0f */
[----:B------:R0:W-:Y:S04]  /*34a10*/  STL [R1+0x88], R3 ;  /* 0x0000880301007387 */ /* 0x0001e80000100800 */
[----:B------:R1:W-:Y:S04]  /*34a20*/  STL [R1+0x8c], R2 ;  /* 0x00008c0201007387 */ /* 0x0003e80000100800 */
[----:B------:R2:W-:Y:S01]  /*34a30*/  STL [R1+0x90], R4 ;  /* 0x0000900401007387 */ /* 0x0005e20000100800 */
[----:B0-----:R-:W-:-:S02]  /*34a40*/  LOP3.LUT R3, R25, 0xf0, R15, 0xfe, !PT ;  /* 0x000000f019037812 */ /* 0x001fc400078efe0f */
[----:B-1----:R-:W-:-:S03]  /*34a50*/  LOP3.LUT R2, R25, 0xf8, R15, 0xfe, !PT ;  /* 0x000000f819027812 */ /* 0x002fc600078efe0f */
[----:B------:R0:W-:Y:S01]  /*34a60*/  STL [R1+0x94], R3 ;  /* 0x0000940301007387 */ /* 0x0001e20000100800 */
[----:B--2---:R-:W-:-:S03]  /*34a70*/  LOP3.LUT R4, R25, 0x100, R15, 0xfe, !PT ;  /* 0x0000010019047812 */ /* 0x004fc600078efe0f */
[----:B------:R1:W-:Y:S04]  /*34a80*/  STL [R1+0x98], R2 ;  /* 0x0000980201007387 */ /* 0x0003e80000100800 */
[----:B------:R2:W-:Y:S01]  /*34a90*/  STL [R1+0x9c], R4 ;  /* 0x00009c0401007387 */ /* 0x0005e20000100800 */
[C-C-:B0-----:R-:W-:Y:S02]  /*34aa0*/  LOP3.LUT R3, R25.reuse, 0x108, R15.reuse, 0xfe, !PT ;  /* 0x0000010819037812 */ /* 0x141fe400078efe0f */
        /* <DEDUP_REMOVED lines=16> */
[----:B------:R-:W-:Y:S04]  /*34bb0*/  STL [R1+0xc4], R4 ;  /* 0x0000c40401007387 */ /* 0x000fe80000100800 */
[----:B------:R-:W2:Y:S01]  /*34bc0*/  LDS.128 R4, [R10+0x400] ;  /* 0x000400000a047984 */ /* 0x000ea20000000c00 */
[C-C-:B0-----:R-:W-:Y:S02]  /*34bd0*/  LOP3.LUT R3, R25.reuse, 0x150, R15.reuse, 0xfe, !PT ;  /* 0x0000015019037812 */ /* 0x141fe400078efe0f */
[----:B-1----:R-:W-:-:S03]  /*34be0*/  LOP3.LUT R2, R25, 0x158, R15, 0xfe, !PT ;  /* 0x0000015819027812 */ /* 0x002fc600078efe0f */
[----:B------:R-:W-:Y:S04]  /*34bf0*/  STL [R1+0xc8], R3 ;  /* 0x0000c80301007387 */ /* 0x000fe80000100800 */
[----:B------:R0:W-:Y:S04]  /*34c00*/  STL [R1+0xcc], R2 ;  /* 0x0000cc0201007387 */ /* 0x0001e80000100800 */
[----:B---3--:R-:W-:Y:S04]  /*34c10*/  STL.64 [R1+0x20], R16 ;  /* 0x0000201001007387 */ /* 0x008fe80000100a00 */
[----:B------:R-:W-:Y:S04]  /*34c20*/  STL.64 [R1+0x28], R18 ;  /* 0x0000281201007387 */ /* 0x000fe80000100a00 */
[----:B------:R-:W1:Y:S01]  /*34c30*/  LDS.128 R16, [R10+0x800] ;  /* 0x000800000a107984 */ /* 0x000e620000000c00 */
[----:B0-----:R-:W-:-:S02]  /*34c40*/  LOP3.LUT R2, R25, 0x160, R15, 0xfe, !PT ;  /* 0x0000016019027812 */ /* 0x001fc400078efe0f */
[----:B------:R-:W-:-:S03]  /*34c50*/  LOP3.LUT R3, R25, 0x168, R15, 0xfe, !PT ;  /* 0x0000016819037812 */ /* 0x000fc600078efe0f */
[----:B------:R0:W-:Y:S02]  /*34c60*/  STL [R1+0xd0], R2 ;  /* 0x0000d00201007387 */ /* 0x0001e40000100800 */
[C-C-:B0-----:R-:W-:Y:S02]  /*34c70*/  LOP3.LUT R2, R25.reuse, 0x170, R15.reuse, 0xfe, !PT ;  /* 0x0000017019027812 */ /* 0x141fe400078efe0f */
[----:B--2---:R0:W-:Y:S04]  /*34c80*/  STL.64 [R1+0x10], R4 ;  /* 0x0000100401007387 */ /* 0x0041e80000100a00 */
[----:B------:R-:W-:Y:S04]  /*34c90*/  STL.64 [R1+0x18], R6 ;  /* 0x0000180601007387 */ /* 0x000fe80000100a00 */
[----:B------:R2:W-:Y:S01]  /*34ca0*/  STL [R1+0xd4], R3 ;  /* 0x0000d40301007387 */ /* 0x0005e20000100800 */
[----:B0-----:R-:W-:-:S03]  /*34cb0*/  LOP3.LUT R4, R25, 0x178, R15, 0xfe, !PT ;  /* 0x0000017819047812 */ /* 0x001fc600078efe0f */
[----:B------:R0:W-:Y:S01]  /*34cc0*/  STL [R1+0xd8], R2 ;  /* 0x0000d80201007387 */ /* 0x0001e20000100800 */
[----:B--2---:R-:W-:-:S03]  /*34cd0*/  LOP3.LUT R3, R25, 0x180, R15, 0xfe, !PT ;  /* 0x0000018019037812 */ /* 0x004fc600078efe0f */
        /* <DEDUP_REMOVED lines=16> */
[----:B------:R2:W-:Y:S04]  /*34de0*/  STL [R1+0xfc], R2 ;  /* 0x0000fc0201007387 */ /* 0x0005e80000100800 */
[----:B-1----:R-:W-:Y:S01]  /*34df0*/  STL.64 [R1], R16 ;  /* 0x0000001001007387 */ /* 0x002fe20000100a00 */
[----:B0-----:R-:W-:-:S03]  /*34e00*/  LOP3.LUT R3, R25, 0x1d0, R15, 0xfe, !PT ;  /* 0x000001d019037812 */ /* 0x001fc600078efe0f */
[----:B------:R-:W-:Y:S01]  /*34e10*/  STL.64 [R1+0x8], R18 ;  /* 0x0000081201007387 */ /* 0x000fe20000100a00 */
[----:B--2---:R-:W-:-:S03]  /*34e20*/  LOP3.LUT R2, R25, 0x1c8, R15, 0xfe, !PT ;  /* 0x000001c819027812 */ /* 0x004fc600078efe0f */
[----:B------:R0:W-:Y:S04]  /*34e30*/  STL [R1+0x100], R4 ;  /* 0x0001000401007387 */ /* 0x0001e80000100800 */
[----:B------:R1:W-:Y:S04]  /*34e40*/  STL [R1+0x104], R2 ;  /* 0x0001040201007387 */ /* 0x0003e80000100800 */
[----:B------:R-:W-:Y:S01]  /*34e50*/  LDS.128 R16, [R10+0x1000] ;  /* 0x001000000a107984 */ /* 0x000fe20000000c00 */
[----:B0-----:R-:W-:-:S03]  /*34e60*/  LOP3.LUT R4, R25, 0x1d8, R15, 0xfe, !PT ;  /* 0x000001d819047812 */ /* 0x001fc600078efe0f */
[----:B------:R0:W-:Y:S04]  /*34e70*/  STL [R1+0x108], R3 ;  /* 0x0001080301007387 */ /* 0x0001e80000100800 */
[----:B------:R-:W-:Y:S04]  /*34e80*/  STL [R1+0x10c], R4 ;  /* 0x00010c0401007387 */ /* 0x000fe80000100800 */
[----:B------:R-:W2:Y:S01]  /*34e90*/  LDS.128 R4, [R10+0xc00] ;  /* 0x000c00000a047984 */ /* 0x000ea20000000c00 */
[C-C-:B-1----:R-:W-:Y:S02]  /*34ea0*/  LOP3.LUT R2, R25.reuse, 0x1e0, R15.reuse, 0xfe, !PT ;  /* 0x000001e019027812 */ /* 0x142fe400078efe0f */
[----:B0-----:R-:W-:-:S03]  /*34eb0*/  LOP3.LUT R3, R25, 0x1e8, R15, 0xfe, !PT ;  /* 0x000001e819037812 */ /* 0x001fc600078efe0f */
[----:B------:R0:W-:Y:S04]  /*34ec0*/  STL [R1+0x110], R2 ;  /* 0x0001100201007387 */ /* 0x0001e80000100800 */
[----:B------:R-:W-:Y:S01]  /*34ed0*/  STL [R1+0x118], R3 ;  /* 0x0001180301007387 */ /* 0x000fe20000100800 */
[----:B0-----:R-:W-:-:S05]  /*34ee0*/  IMAD R2, R0, c[0x0][0x198], RZ ;  /* 0x0000660000027a24 */ /* 0x001fca00078e02ff */
[----:B------:R-:W-:Y:S04]  /*34ef0*/  STL [R1+0x44], R2 ;  /* 0x0000440201007387 */ /* 0x000fe80000100800 */
[----:B--2---:R0:W-:Y:S04]  /*34f00*/  STL [R1+0xbc0], R4 ;  /* 0x000bc00401007387 */ /* 0x0041e80000100800 */
[----:B0-----:R-:W2:Y:S04]  /*34f10*/  LDL.LU R4, [R1+0x5c] ;  /* 0x00005c0001047983 */ /* 0x001ea80000300800 */
[----:B------:R0:W-:Y:S04]  /*34f20*/  STL [R1+0xbb0], R5 ;  /* 0x000bb00501007387 */ /* 0x0001e80000100800 */
[----:B0-----:R-:W3:Y:S04]  /*34f30*/  LDL.LU R5, [R1+0x44] ;  /* 0x0000440001057983 */ /* 0x001ee80000300800 */
[----:B------:R-:W-:Y:S04]  /*34f40*/  STL [R1+0xbac], R6 ;  /* 0x000bac0601007387 */ /* 0x000fe80000100800 */
[----:B------:R-:W-:Y:S04]  /*34f50*/  STL [R1+0xba8], R7 ;  /* 0x000ba80701007387 */ /* 0x000fe80000100800 */
[----:B------:R-:W-:Y:S04]  /*34f60*/  STL [R1+0xbc4], R16 ;  /* 0x000bc41001007387 */ /* 0x000fe80000100800 */
[----:B------:R0:W-:Y:S04]  /*34f70*/  STL [R1+0xbbc], R17 ;  /* 0x000bbc1101007387 */ /* 0x0001e80000100800 */
[----:B0-----:R-:W4:Y:S04]  /*34f80*/  LDL.LU R17, [R1+0x20] ;  /* 0x0000200001117983 */ /* 0x001f280000300800 */
[----:B------:R0:W-:Y:S04]  /*34f90*/  STL [R1+0xbb8], R18 ;  /* 0x000bb81201007387 */ /* 0x0001e80000100800 */
[----:B0-----:R-:W5:Y:S04]  /*34fa0*/  LDL.LU R18, [R1+0x10] ;  /* 0x0000100001127983 */ /* 0x001f680000300800 */
[----:B------:R0:W-:Y:S04]  /*34fb0*/  STL [R1+0xbb4], R19 ;  /* 0x000bb41301007387 */ /* 0x0001e80000100800 */
[----:B0-----:R-:W2:Y:S01]  /*34fc0*/  LDL.LU R19, [R1] ;  /* 0x0000000001137983 */ /* 0x001ea20000300800 */
[----:B------:R-:W-:-:S02]  /*34fd0*/  ISETP.LT.AND P2, PT, R0, c[0x0][0x17c], !P0 ;  /* 0x00005f0000007a0c */ /* 0x000fc40004741270 */
[C-C-:B------:R-:W-:Y:S01]  /*34fe0*/  LOP3.LUT R9, R25.reuse, 0x8, R15.reuse, 0xfe, !PT ;  /* 0x0000000819097812 */ /* 0x140fe200078efe0f */
[----:B------:R-:W2:Y:S01]  /*34ff0*/  LDL.LU R6, [R1+0x38] ;  /* 0x0000380001067983 */ /* 0x000ea20000300800 */
[C---:B------:R-:W-:Y:S02]  /*35000*/  LEA R0, P1, R28.reuse, c[0x0][0x170], 0x1 ;  /* 0x00005c001c007a11 */ /* 0x040fe400078208ff */
[C-C-:B------:R-:W-:Y:S02]  /*35010*/  LOP3.LUT R7, R25.reuse, 0x1f0, R15.reuse, 0xfe, !PT ;  /* 0x000001f019077812 */ /* 0x140fe400078efe0f */
[--C-:B------:R-:W-:Y:S02]  /*35020*/  LOP3.LUT R3, R25, 0x1f8, R15.reuse, 0xfe, !PT ;  /* 0x000001f819037812 */ /* 0x100fe400078efe0f */
[C---:B------:R-:W-:Y:S01]  /*35030*/  ISETP.LT.AND P4, PT, R9.reuse, c[0x0][0x17c], !P0 ;  /* 0x00005f0009007a0c */ /* 0x040fe20004781270 */
[----:B------:R-:W-:Y:S01]  /*35040*/  IMAD R9, R9, c[0x0][0x198], RZ ;  /* 0x0000660009097a24 */ /* 0x000fe200078e02ff */
[----:B------:R-:W-:Y:S01]  /*35050*/  LEA.HI.X.SX32 R28, R28, c[0x0][0x174], 0x1, P1 ;  /* 0x00005d001c1c7a11 */ /* 0x000fe200008f0eff */
[----:B------:R0:W-:Y:S01]  /*35060*/  STL [R1+0x114], R7 ;  /* 0x0001140701007387 */ /* 0x0001e20000100800 */
[----:B------:R-:W-:-:S02]  /*35070*/  LOP3.LUT R11, R25, 0x10, R15, 0xfe, !PT ;  /* 0x00000010190b7812 */ /* 0x000fc400078efe0f */
[C-C-:B------:R-:W-:Y:S02]  /*35080*/  LOP3.LUT R24, R25.reuse, 0x18, R15.reuse, 0xfe, !PT ;  /* 0x0000001819187812 */ /* 0x140fe400078efe0f */
[C-C-:B------:R-:W-:Y:S02]  /*35090*/  LOP3.LUT R26, R25.reuse, 0x20, R15.reuse, 0xfe, !PT ;  /* 0x00000020191a7812 */ /* 0x140fe400078efe0f */
[C-C-:B------:R-:W-:Y:S01]  /*350a0*/  LOP3.LUT R27, R25.reuse, 0x28, R15.reuse, 0xfe, !PT ;  /* 0x00000028191b7812 */ /* 0x140fe200078efe0f */
[----:B0-----:R-:W2:Y:S01]  /*350b0*/  LDL.LU R7, [R1+0x40] ;  /* 0x0000400001077983 */ /* 0x001ea20000300800 */
[----:B------:R-:W-:Y:S01]  /*350c0*/  LOP3.LUT R29, R25, 0x30, R15, 0xfe, !PT ;  /* 0x00000030191d7812 */ /* 0x000fe200078efe0f */
[----:B------:R-:W-:Y:S02]  /*350d0*/  IMAD R25, R11, c[0x0][0x198], RZ ;  /* 0x000066000b197a24 */ /* 0x000fe400078e02ff */
[----:B------:R0:W-:Y:S01]  /*350e0*/  STL [R1+0xa4], R3 ;  /* 0x0000a40301007387 */ /* 0x0001e20000100800 */
[-C--:B------:R-:W-:Y:S01]  /*350f0*/  LEA R8, P3, R9, R0.reuse, 0x1 ;  /* 0x0000000009087211 */ /* 0x080fe200078608ff */
[----:B------:R-:W-:Y:S01]  /*35100*/  IMAD R16, R26, c[0x0][0x198], RZ ;  /* 0x000066001a107a24 */ /* 0x000fe200078e02ff */
[C---:B---3--:R-:W-:Y:S01]  /*35110*/  LEA R2, P1, R5.reuse, R0, 0x1 ;  /* 0x0000000005027211 */ /* 0x048fe200078208ff */
[----:B------:R-:W1:Y:S03]  /*35120*/  LDS.128 R12, [R10+0x1800] ;  /* 0x001800000a0c7984 */ /* 0x000e660000000c00 */
[----:B0-----:R-:W-:-:S02]  /*35130*/  LEA.HI.X.SX32 R3, R5, R28, 0x1, P1 ;  /* 0x0000001c05037211 */ /* 0x001fc400008f0eff */
[----:B------:R-:W-:Y:S02]  /*35140*/  ISETP.LT.AND P1, PT, R11, c[0x0][0x17c], !P0 ;  /* 0x00005f000b007a0c */ /* 0x000fe40004721270 */
[----:B------:R-:W-:Y:S01]  /*35150*/  LEA.HI.X.SX32 R9, R9, R28, 0x1, P3 ;  /* 0x0000001c09097211 */ /* 0x000fe200018f0eff */
[----:B----4-:R0:W-:Y:S02]  /*35160*/  @P2 STG.E.U16 [R2.64], R17 ;  /* 0x0000001102002986 */ /* 0x0101e4000c10150a */
[----:B0-----:R-:W-:Y:S02]  /*35170*/  LEA R2, P2, R25, R0, 0x1 ;  /* 0x0000000019027211 */ /* 0x001fe400078408ff */
[----:B-----5:R-:W-:Y:S01]  /*35180*/  @P4 STG.E.U16 [R8.64], R18 ;  /* 0x0000001208004986 */ /* 0x020fe2000c10150a */
[----:B------:R-:W-:Y:S02]  /*35190*/  ISETP.LT.AND P4, PT, R27, c[0x0][0x17c], !P0 ;  /* 0x00005f001b007a0c */ /* 0x000fe40004781270 */
[----:B------:R-:W-:Y:S01]  /*351a0*/  LEA.HI.X.SX32 R3, R25, R28, 0x1, P2 ;  /* 0x0000001c19037211 */ /* 0x000fe200010f0eff */
[----:B------:R-:W-:Y:S01]  /*351b0*/  IMAD R25, R27, c[0x0][0x198], RZ ;  /* 0x000066001b197a24 */ /* 0x000fe200078e02ff */
[----:B------:R-:W-:Y:S01]  /*351c0*/  ISETP.LT.AND P5, PT, R24, c[0x0][0x17c], !P0 ;  /* 0x00005f0018007a0c */ /* 0x000fe200047a1270 */
[----:B------:R-:W-:Y:S01]  /*351d0*/  IMAD.MOV.U32 R27, RZ, RZ, R16 ;  /* 0x000000ffff1b7224 */ /* 0x000fe200078e0010 */
[----:B------:R-:W-:Y:S01]  /*351e0*/  ISETP.LT.AND P3, PT, R26, c[0x0][0x17c], !P0 ;  /* 0x00005f001a007a0c */ /* 0x000fe20004761270 */
[----:B------:R-:W3:Y:S04]  /*351f0*/  LDL.LU R16, [R1+0xbc4] ;  /* 0x000bc40001107983 */ /* 0x000ee80000300800 */
[----:B------:R-:W0:Y:S04]  /*35200*/  LDS.128 R8, [R10+0x1c00] ;  /* 0x001c00000a087984 */ /* 0x000e280000000c00 */
[----:B--2---:R2:W-:Y:S02]  /*35210*/  @P1 STG.E.U16 [R2.64], R19 ;  /* 0x0000001302001986 */ /* 0x0045e4000c10150a */
[----:B--2---:R-:W-:Y:S01]  /*35220*/  IMAD.MOV.U32 R3, RZ, RZ, R27 ;  /* 0x000000ffff037224 */ /* 0x004fe200078e001b */
[----:B------:R-:W-:-:S04]  /*35230*/  LEA R2, P2, R27, R0, 0x1 ;  /* 0x000000001b027211 */ /* 0x000fc800078408ff */
[----:B------:R-:W-:Y:S02]  /*35240*/  LEA.HI.X.SX32 R3, R3, R28, 0x1, P2 ;  /* 0x0000001c03037211 */ /* 0x000fe400010f0eff */
[----:B------:R-:W-:Y:S02]  /*35250*/  ISETP.LT.AND P2, PT, R4, c[0x0][0x17c], !P0 ;  /* 0x00005f0004007a0c */ /* 0x000fe40004741270 */
[----:B------:R-:W2:Y:S01]  /*35260*/  LDL.LU R4, [R1+0xbc0] ;  /* 0x000bc00001047983 */ /* 0x000ea20000300800 */
[----:B------:R-:W-:-:S05]  /*35270*/  IMAD R24, R24, c[0x0][0x198], RZ ;  /* 0x0000660018187a24 */ /* 0x000fca00078e02ff */
[----:B------:R-:W-:-:S04]  /*35280*/  LEA R26, P6, R24, R0, 0x1 ;  /* 0x00000000181a7211 */ /* 0x000fc800078c08ff */
[----:B------:R-:W-:-:S05]  /*35290*/  LEA.HI.X.SX32 R27, R24, R28, 0x1, P6 ;  /* 0x0000001c181b7211 */ /* 0x000fca00030f0eff */
[----:B--2---:R-:W-:Y:S04]  /*352a0*/  @P5 STG.E.U16 [R26.64], R4 ;  /* 0x000000041a005986 */ /* 0x004fe8000c10150a */
[----:B---3--:R2:W-:Y:S04]  /*352b0*/  @P3 STG.E.U16 [R2.64], R16 ;  /* 0x0000001002003986 */ /* 0x0085e8000c10150a */
[----:B--2---:R-:W2:Y:S01]  /*352c0*/  LDL.LU R3, [R1+0x34] ;  /* 0x0000340001037983 */ /* 0x004ea20000300800 */
[C---:B------:R-:W-:Y:S01]  /*352d0*/  ISETP.LT.AND P1, PT, R29.reuse, c[0x0][0x17c], !P0 ;  /* 0x00005f001d007a0c */ /* 0x040fe20004721270 */
[----:B------:R-:W-:Y:S01]  /*352e0*/  IMAD R29, R29, c[0x0][0x198], RZ ;  /* 0x000066001d1d7a24 */ /* 0x000fe200078e02ff */
[----:B------:R-:W-:-:S04]  /*352f0*/  LEA R24, P6, R25, R0, 0x1 ;  /* 0x0000000019187211 */ /* 0x000fc800078c08ff */
[----:B------:R-:W-:Y:S02]  /*35300*/  LEA R26, P5, R29, R0, 0x1 ;  /* 0x000000001d1a7211 */ /* 0x000fe400078a08ff */
[-C--:B------:R-:W-:Y:S02]  /*35310*/  LEA.HI.X.SX32 R25, R25, R28.reuse, 0x1, P6 ;  /* 0x0000001c19197211 */ /* 0x080fe400030f0eff */
[----:B------:R-:W-:Y:S02]  /*35320*/  LEA.HI.X.SX32 R27, R29, R28, 0x1, P5 ;  /* 0x0000001c1d1b7211 */ /* 0x000fe400028f0eff */
[----:B------:R-:W3:Y:S04]  /*35330*/  LDL.LU R29, [R1+0x50] ;  /* 0x00005000011d7983 */ /* 0x000ee80000300800 */
[----:B------:R4:W-:Y:S01]  /*35340*/  @P4 STG.E.U16 [R24.64], R20 ;  /* 0x0000001418004986 */ /* 0x0009e2000c10150a */
[----:B------:R-:W-:-:S03]  /*35350*/  ISETP.LT.AND P4, PT, R6, c[0x0][0x17c], !P0 ;  /* 0x00005f0006007a0c */ /* 0x000fc60004781270 */
[----:B-1----:R1:W-:Y:S01]  /*35360*/  @P1 STG.E.U16 [R26.64], R12 ;  /* 0x0000000c1a001986 */ /* 0x0023e2000c10150a */
[C---:B--2---:R-:W-:Y:S01]  /*35370*/  ISETP.LT.AND P5, PT, R3.reuse, c[0x0][0x17c], !P0 ;  /* 0x00005f0003007a0c */ /* 0x044fe200047a1270 */
[----:B----4-:R-:W-:Y:S02]  /*35380*/  IMAD R25, R3, c[0x0][0x198], RZ ;  /* 0x0000660003197a24 */ /* 0x010fe400078e02ff */
[----:B------:R-:W-:Y:S02]  /*35390*/  IMAD R3, R6, c[0x0][0x198], RZ ;  /* 0x0000660006037a24 */ /* 0x000fe400078e02ff */
[----:B------:R-:W2:Y:S04]  /*353a0*/  LDL.LU R6, [R1+0x60] ;  /* 0x0000600001067983 */ /* 0x000ea80000300800 */
[----:B-1----:R-:W4:Y:S01]  /*353b0*/  LDL.LU R27, [R1+0x3c] ;  /* 0x00003c00011b7983 */ /* 0x002f220000300800 */
[----:B------:R-:W-:-:S02]  /*353c0*/  LEA R24, P6, R25, R0, 0x1 ;  /* 0x0000000019187211 */ /* 0x000fc400078c08ff */
[----:B------:R-:W-:Y:S02]  /*353d0*/  LEA R2, P1, R3, R0, 0x1 ;  /* 0x0000000003027211 */ /* 0x000fe400078208ff */
[-C--:B------:R-:W-:Y:S01]  /*353e0*/  LEA.HI.X.SX32 R25, R25, R28.reuse, 0x1, P6 ;  /* 0x0000001c19197211 */ /* 0x080fe200030f0eff */
[----:B------:R-:W-:Y:S01]  /*353f0*/  IMAD R26, R7, c[0x0][0x198], RZ ;  /* 0x00006600071a7a24 */ /* 0x000fe200078e02ff */
[----:B------:R-:W-:Y:S02]  /*35400*/  PRMT R4, R17, 0x7632, R4 ;  /* 0x0000763211047816 */ /* 0x000fe40000000004 */
[----:B------:R-:W-:Y:S01]  /*35410*/  LEA.HI.X.SX32 R3, R3, R28, 0x1, P1 ;  /* 0x0000001c03037211 */ /* 0x000fe200008f0eff */
[----:B0-----:R0:W-:Y:S01]  /*35420*/  @P5 STG.E.U16 [R24.64], R8 ;  /* 0x0000000818005986 */ /* 0x0011e2000c10150a */
[----:B------:R-:W-:-:S03]  /*35430*/  ISETP.LT.AND P6, PT, R7, c[0x0][0x17c], !P0 ;  /* 0x00005f0007007a0c */ /* 0x000fc600047c1270 */
[----:B------:R1:W-:Y:S04]  /*35440*/  @P4 STG.E.U16 [R2.64], R4 ;  /* 0x0000000402004986 */ /* 0x0003e8000c10150a */
[----:B------:R-:W5:Y:S04]  /*35450*/  LDL.LU R17, [R1+0xbbc] ;  /* 0x000bbc0001117983 */ /* 0x000f680000300800 */
[----:B------:R-:W2:Y:S01]  /*35460*/  LDL.LU R7, [R1+0x54] ;  /* 0x0000540001077983 */ /* 0x000ea20000300800 */
[----:B0-----:R-:W-:Y:S02]  /*35470*/  PRMT R8, R18, 0x7632, R8 ;  /* 0x0000763212087816 */ /* 0x001fe40000000008 */
[----:B-1----:R-:W-:Y:S01]  /*35480*/  LEA R2, P4, R26, R0, 0x1 ;  /* 0x000000001a027211 */ /* 0x002fe200078808ff */
[----:B------:R-:W2:Y:S01]  /*35490*/  LDL.LU R18, [R1+0xbb8] ;  /* 0x000bb80001127983 */ /* 0x000ea20000300800 */
[----:B------:R-:W-:-:S02]  /*354a0*/  PRMT R4, R19, 0x7632, R4 ;  /* 0x0000763213047816 */ /* 0x000fc40000000004 */
[----:B------:R-:W-:Y:S02]  /*354b0*/  LEA.HI.X.SX32 R3, R26, R28, 0x1, P4 ;  /* 0x0000001c1a037211 */ /* 0x000fe400020f0eff */
[C---:B----4-:R-:W-:Y:S01]  /*354c0*/  ISETP.LT.AND P3, PT, R27.reuse, c[0x0][0x17c], !P0 ;  /* 0x00005f001b007a0c */ /* 0x050fe20004761270 */
[----:B------:R-:W-:-:S05]  /*354d0*/  IMAD R27, R27, c[0x0][0x198], RZ ;  /* 0x000066001b1b7a24 */ /* 0x000fca00078e02ff */
[----:B------:R-:W-:-:S04]  /*354e0*/  LEA R24, P1, R27, R0, 0x1 ;  /* 0x000000001b187211 */ /* 0x000fc800078208ff */
[----:B------:R-:W-:Y:S02]  /*354f0*/  LEA.HI.X.SX32 R25, R27, R28, 0x1, P1 ;  /* 0x0000001c1b197211 */ /* 0x000fe400008f0eff */
[----:B------:R-:W4:Y:S04]  /*35500*/  LDL.LU R27, [R1+0x4c] ;  /* 0x00004c00011b7983 */ /* 0x000f280000300800 */
[----:B------:R-:W5:Y:S04]  /*35510*/  LDL.LU R19, [R1+0xbb4] ;  /* 0x000bb40001137983 */ /* 0x000f680000300800 */
[----:B------:R-:W5:Y:S04]  /*35520*/  LDL.LU R26, [R1+0x48] ;  /* 0x00004800011a7983 */ /* 0x000f680000300800 */
[----:B------:R0:W-:Y:S04]  /*35530*/  @P3 STG.E.U16 [R24.64], R8 ;  /* 0x0000000818003986 */ /* 0x0001e8000c10150a */
[----:B------:R3:W-:Y:S01]  /*35540*/  @P6 STG.E.U16 [R2.64], R4 ;  /* 0x0000000402006986 */ /* 0x0007e2000c10150a */
[----:B------:R-:W-:-:S02]  /*35550*/  PRMT R16, R16, 0x7632, R16 ;  /* 0x0000763210107816 */ /* 0x000fc40000000010 */
[----:B0-----:R-:W-:Y:S01]  /*35560*/  PRMT R8, R4, 0x7632, R8 ;  /* 0x0000763204087816 */ /* 0x001fe20000000008 */
[----:B---3--:R-:W-:Y:S01]  /*35570*/  IMAD R4, R29, c[0x0][0x198], RZ ;  /* 0x000066001d047a24 */ /* 0x008fe200078e02ff */
[----:B--2---:R-:W-:Y:S01]  /*35580*/  ISETP.LT.AND P6, PT, R6, c[0x0][0x17c], !P0 ;  /* 0x00005f0006007a0c */ /* 0x004fe200047c1270 */
[C---:B----4-:R-:W-:Y:S01]  /*35590*/  IMAD R3, R27.reuse, c[0x0][0x198], RZ ;  /* 0x000066001b037a24 */ /* 0x050fe200078e02ff */
[C---:B-----5:R-:W-:Y:S01]  /*355a0*/  ISETP.LT.AND P1, PT, R26.reuse, c[0x0][0x17c], !P0 ;  /* 0x00005f001a007a0c */ /* 0x060fe20004721270 */
[----:B------:R-:W-:Y:S01]  /*355b0*/  IMAD R26, R26, c[0x0][0x198], RZ ;  /* 0x000066001a1a7a24 */ /* 0x000fe200078e02ff */
[----:B------:R-:W-:-:S04]  /*355c0*/  ISETP.LT.AND P3, PT, R27, c[0x0][0x17c], !P0 ;  /* 0x00005f001b007a0c */ /* 0x000fc80004761270 */
[----:B------:R-:W-:-:S04]  /*355d0*/  LEA R24, P4, R26, R0, 0x1 ;  /* 0x000000001a187211 */ /* 0x000fc800078808ff */
[----:B------:R-:W-:Y:S02]  /*355e0*/  LEA.HI.X.SX32 R25, R26, R28, 0x1, P4 ;  /* 0x0000001c1a197211 */ /* 0x000fe400020f0eff */
[C---:B------:R-:W-:Y:S01]  /*355f0*/  LEA R2, P5, R3.reuse, R0, 0x1 ;  /* 0x0000000003027211 */ /* 0x040fe200078a08ff */
[----:B------:R-:W2:Y:S04]  /*35600*/  LDL.LU R26, [R1+0x68] ;  /* 0x00006800011a7983 */ /* 0x000ea80000300800 */
[----:B------:R0:W-:Y:S01]  /*35610*/  @P1 STG.E.U16 [R24.64], R8 ;  /* 0x0000000818001986 */ /* 0x0001e2000c10150a */
[----:B------:R-:W-:Y:S02]  /*35620*/  LEA.HI.X.SX32 R3, R3, R28, 0x1, P5 ;  /* 0x0000001c03037211 */ /* 0x000fe400028f0eff */
[----:B------:R-:W-:Y:S01]  /*35630*/  ISETP.LT.AND P4, PT, R29, c[0x0][0x17c], !P0 ;  /* 0x00005f001d007a0c */ /* 0x000fe20004781270 */
[----:B------:R-:W3:Y:S04]  /*35640*/  LDL.LU R27, [R1+0x70] ;  /* 0x00007000011b7983 */ /* 0x000ee80000300800 */
[----:B------:R-:W4:Y:S01]  /*35650*/  LDL.LU R6, [R1+0x24] ;  /* 0x0000240001067983 */ /* 0x000f220000300800 */
[----:B0-----:R-:W-:-:S03]  /*35660*/  LEA R24, P1, R4, R0, 0x1 ;  /* 0x0000000004187211 */ /* 0x001fc600078208ff */
[----:B------:R-:W5:Y:S01]  /*35670*/  LDL.LU R29, [R1+0x14] ;  /* 0x00001400011d7983 */ /* 0x000f620000300800 */
[----:B------:R-:W-:Y:S01]  /*35680*/  LEA.HI.X.SX32 R25, R4, R28, 0x1, P1 ;  /* 0x0000001c04197211 */ /* 0x000fe200008f0eff */
[C---:B------:R-:W-:Y:S01]  /*35690*/  IMAD R4, R7.reuse, c[0x0][0x198], RZ ;  /* 0x0000660007047a24 */ /* 0x040fe200078e02ff */
[----:B------:R-:W-:Y:S01]  /*356a0*/  ISETP.LT.AND P1, PT, R7, c[0x0][0x17c], !P0 ;  /* 0x00005f0007007a0c */ /* 0x000fe20004721270 */
[----:B------:R0:W-:Y:S04]  /*356b0*/  @P3 STG.E.U16 [R2.64], R16 ;  /* 0x0000001002003986 */ /* 0x0001e8000c10150a */
[----:B------:R-:W2:Y:S04]  /*356c0*/  LDL.LU R7, [R1+0x4] ;  /* 0x0000040001077983 */ /* 0x000ea80000300800 */
[----:B0-----:R-:W2:Y:S04]  /*356d0*/  LDL.LU R3, [R1+0x58] ;  /* 0x0000580001037983 */ /* 0x001ea80000300800 */
[----:B------:R-:W3:Y:S01]  /*356e0*/  LDL.LU R2, [R1+0x64] ;  /* 0x0000640001027983 */ /* 0x000ee20000300800 */
[----:B------:R-:W-:Y:S01]  /*356f0*/  PRMT R20, R20, 0x7632, R20 ;  /* 0x0000763214147816 */ /* 0x000fe20000000014 */
[----:B------:R-:W-:-:S04]  /*35700*/  IMAD.MOV.U32 R16, RZ, RZ, c[0x0][0x198] ;  /* 0x00006600ff107624 */ /* 0x000fc800078e00ff */
[----:B------:R0:W-:Y:S01]  /*35710*/  @P4 STG.E.U16 [R24.64], R20 ;  /* 0x0000001418004986 */ /* 0x0001e2000c10150a */
[----:B------:R-:W-:Y:S02]  /*35720*/  PRMT R12, R12, 0x7632, R12 ;  /* 0x000076320c0c7816 */ /* 0x000fe4000000000c */
[C---:B0-----:R-:W-:Y:S01]  /*35730*/  LEA R24, P3, R4.reuse, R0, 0x1 ;  /* 0x0000000004187211 */ /* 0x041fe200078608ff */
[----:B------:R-:W4:Y:S03]  /*35740*/  LDL.LU R20, [R1+0x78] ;  /* 0x0000780001147983 */ /* 0x000f260000300800 */
[----:B------:R-:W-:Y:S01]  /*35750*/  LEA.HI.X.SX32 R25, R4, R28, 0x1, P3 ;  /* 0x0000001c04197211 */ /* 0x000fe200018f0eff */
[----:B------:R-:W-:Y:S02]  /*35760*/  IMAD R4, R16, 0x80, R5 ;  /* 0x0000008010047824 */ /* 0x000fe400078e0205 */
[----:B------:R-:W5:Y:S04]  /*35770*/  LDL.LU R5, [R1+0xbb0] ;  /* 0x000bb00001057983 */ /* 0x000f680000300800 */
[----:B------:R0:W-:Y:S02]  /*35780*/  @P1 STG.E.U16 [R24.64], R12 ;  /* 0x0000000c18001986 */ /* 0x0001e4000c10150a */
[----:B0-----:R-:W-:-:S02]  /*35790*/  LEA R24, P1, R4, R0, 0x1 ;  /* 0x0000000004187211 */ /* 0x001fc400078208ff */
[----:B------:R-:W-:Y:S01]  /*357a0*/  PRMT R12, R8, 0x7632, R12 ;  /* 0x00007632080c7816 */ /* 0x000fe2000000000c */
[----:B------:R-:W-:Y:S01]  /*357b0*/  IMAD R8, R16, 0x8, R4 ;  /* 0x0000000810087824 */ /* 0x000fe200078e0204 */
[----:B------:R-:W-:Y:S02]  /*357c0*/  LEA.HI.X.SX32 R25, R4, R28, 0x1, P1 ;  /* 0x0000001c04197211 */ /* 0x000fe400008f0eff */
[C---:B--2---:R-:W-:Y:S01]  /*357d0*/  ISETP.LT.AND P4, PT, R3.reuse, c[0x0][0x17c], !P0 ;  /* 0x00005f0003007a0c */ /* 0x044fe20004781270 */
[----:B------:R-:W-:Y:S01]  /*357e0*/  IMAD R3, R3, c[0x0][0x198], RZ ;  /* 0x0000660003037a24 */ /* 0x000fe200078e02ff */
[----:B---3--:R-:W-:-:S04]  /*357f0*/  ISETP.LT.AND P5, PT, R2, c[0x0][0x17c], !P0 ;  /* 0x00005f0002007a0c */ /* 0x008fc800047a1270 */
[----:B------:R-:W-:-:S04]  /*35800*/  LEA R2, P3, R3, R0, 0x1 ;  /* 0x0000000003027211 */ /* 0x000fc800078608ff */
[----:B------:R-:W-:Y:S02]  /*35810*/  LEA.HI.X.SX32 R3, R3, R28, 0x1, P3 ;  /* 0x0000001c03037211 */ /* 0x000fe400018f0eff */
[----:B------:R-:W-:Y:S02]  /*35820*/  ISETP.LT.AND P3, PT, R26, c[0x0][0x17c], !P0 ;  /* 0x00005f001a007a0c */ /* 0x000fe40004761270 */
[----:B------:R-:W2:Y:S04]  /*35830*/  LDL.LU R26, [R1+0x80] ;  /* 0x00008000011a7983 */ /* 0x000ea80000300800 */
[----:B------:R-:W3:Y:S04]  /*35840*/  LDL.LU R4, [R1+0x6c] ;  /* 0x00006c0001047983 */ /* 0x000ee80000300800 */
[----:B------:R0:W-:Y:S04]  /*35850*/  @P4 STG.E.U16 [R2.64], R12 ;  /* 0x0000000c02004986 */ /* 0x0001e8000c10150a */
[----:B----4-:R1:W-:Y:S01]  /*35860*/  @P2 STG.E.U16 [R24.64], R6 ;  /* 0x0000000618002986 */ /* 0x0103e2000c10150a */
[----:B0-----:R-:W-:-:S03]  /*35870*/  LEA R2, P4, R8, R0, 0x1 ;  /* 0x0000000008027211 */ /* 0x001fc600078808ff */
[----:B------:R-:W4:Y:S01]  /*35880*/  LDL.LU R12, [R1+0x7c] ;  /* 0x00007c00010c7983 */ /* 0x000f220000300800 */
[----:B------:R-:W-:Y:S02]  /*35890*/  LEA.HI.X.SX32 R3, R8, R28, 0x1, P4 ;  /* 0x0000001c08037211 */ /* 0x000fe400020f0eff */
[----:B------:R-:W-:Y:S02]  /*358a0*/  ISETP.LT.AND P4, PT, R27, c[0x0][0x17c], !P0 ;  /* 0x00005f001b007a0c */ /* 0x000fe40004781270 */
[----:B------:R-:W2:Y:S01]  /*358b0*/  LDL.LU R27, [R1+0x88] ;  /* 0x00008800011b7983 */ /* 0x000ea20000300800 */
[----:B---3--:R-:W-:Y:S01]  /*358c0*/  ISETP.LT.AND P1, PT, R4, c[0x0][0x17c], !P0 ;  /* 0x00005f0004007a0c */ /* 0x008fe20004721270 */
[----:B------:R-:W-:-:S05]  /*358d0*/  IMAD R4, R16, 0x8, R8 ;  /* 0x0000000810047824 */ /* 0x000fca00078e0208 */
[----:B-1----:R-:W-:Y:S01]  /*358e0*/  LEA R24, P2, R4, R0, 0x1 ;  /* 0x0000000004187211 */ /* 0x002fe200078408ff */
[----:B------:R-:W-:-:S03]  /*358f0*/  IMAD R8, R16, 0x8, R4 ;  /* 0x0000000810087824 */ /* 0x000fc600078e0204 */
[----:B------:R-:W-:Y:S02]  /*35900*/  LEA.HI.X.SX32 R25, R4, R28, 0x1, P2 ;  /* 0x0000001c04197211 */ /* 0x000fe400010f0eff */
[----:B------:R-:W3:Y:S04]  /*35910*/  LDL.LU R4, [R1+0x74] ;  /* 0x0000740001047983 */ /* 0x000ee80000300800 */
[----:B-----5:R0:W-:Y:S04]  /*35920*/  @P6 STG.E.U16 [R2.64], R29 ;  /* 0x0000001d02006986 */ /* 0x0201e8000c10150a */
[----:B------:R1:W-:Y:S01]  /*35930*/  @P5 STG.E.U16 [R24.64], R7 ;  /* 0x0000000718005986 */ /* 0x0003e2000c10150a */
[----:B0-----:R-:W-:-:S04]  /*35940*/  LEA R2, P6, R8, R0, 0x1 ;  /* 0x0000000008027211 */ /* 0x001fc800078c08ff */
[----:B------:R-:W-:-:S05]  /*35950*/  LEA.HI.X.SX32 R3, R8, R28, 0x1, P6 ;  /* 0x0000001c08037211 */ /* 0x000fca00030f0eff */
[----:B------:R0:W-:Y:S01]  /*35960*/  @P3 STG.E.U16 [R2.64], R5 ;  /* 0x0000000502003986 */ /* 0x0001e2000c10150a */
[----:B------:R-:W-:Y:S02]  /*35970*/  ISETP.LT.AND P5, PT, R20, c[0x0][0x17c], !P0 ;  /* 0x00005f0014007a0c */ /* 0x000fe400047a1270 */
[----:B----4-:R-:W-:Y:S01]  /*35980*/  ISETP.LT.AND P3, PT, R12, c[0x0][0x17c], !P0 ;  /* 0x00005f000c007a0c */ /* 0x010fe20004761270 */
[----:B------:R-:W4:Y:S04]  /*35990*/  LDL.LU R20, [R1+0x90] ;  /* 0x0000900001147983 */ /* 0x000f280000300800 */
[----:B------:R-:W5:Y:S01]  /*359a0*/  LDL.LU R12, [R1+0x94] ;  /* 0x00009400010c7983 */ /* 0x000f620000300800 */
[----:B---3--:R-:W-:Y:S01]  /*359b0*/  ISETP.LT.AND P2, PT, R4, c[0x0][0x17c], !P0 ;  /* 0x00005f0004007a0c */ /* 0x008fe20004741270 */
[----:B------:R-:W-:-:S04]  /*359c0*/  IMAD R4, R16, 0x8, R8 ;  /* 0x0000000810047824 */ /* 0x000fc800078e0208 */
[----:B------:R-:W-:Y:S01]  /*359d0*/  IMAD R8, R16, 0x8, R4 ;  /* 0x0000000810087824 */ /* 0x000fe200078e0204 */
[----:B-1----:R-:W-:-:S04]  /*359e0*/  LEA R24, P6, R4, R0, 0x1 ;  /* 0x0000000004187211 */ /* 0x002fc800078c08ff */
[----:B------:R-:W-:Y:S01]  /*359f0*/  LEA.HI.X.SX32 R25, R4, R28, 0x1, P6 ;  /* 0x0000001c04197211 */ /* 0x000fe200030f0eff */
[----:B------:R-:W-:Y:S01]  /*35a00*/  IMAD R4, R16, 0x8, R8 ;  /* 0x0000000810047824 */ /* 0x000fe200078e0208 */
[----:B0-----:R-:W-:-:S03]  /*35a10*/  LEA R2, P6, R8, R0, 0x1 ;  /* 0x0000000008027211 */ /* 0x001fc600078c08ff */
[----:B------:R0:W-:Y:S01]  /*35a20*/  @P1 STG.E.U16 [R24.64], R17 ;  /* 0x0000001118001986 */ /* 0x0001e2000c10150a */
[----:B------:R-:W-:Y:S01]  /*35a30*/  LEA.HI.X.SX32 R3, R8, R28, 0x1, P6 ;  /* 0x0000001c08037211 */ /* 0x000fe200030f0eff */
[----:B------:R-:W-:Y:S01]  /*35a40*/  IMAD R8, R16, 0x8, R4 ;  /* 0x0000000810087824 */ /* 0x000fe200078e0204 */
[----:B--2---:R-:W-:Y:S02]  /*35a50*/  ISETP.LT.AND P1, PT, R26, c[0x0][0x17c], !P0 ;  /* 0x00005f001a007a0c */ /* 0x004fe40004721270 */
[----:B------:R-:W2:Y:S01]  /*35a60*/  LDL.LU R26, [R1+0x98] ;  /* 0x00009800011a7983 */ /* 0x000ea20000300800 */
[----:B0-----:R-:W-:-:S04]  /*35a70*/  LEA R24, P6, R4, R0, 0x1 ;  /* 0x0000000004187211 */ /* 0x001fc800078c08ff */
[----:B------:R-:W-:Y:S02]  /*35a80*/  LEA.HI.X.SX32 R25, R4, R28, 0x1, P6 ;  /* 0x0000001c04197211 */ /* 0x000fe400030f0eff */
[----:B------:R-:W3:Y:S04]  /*35a90*/  LDL.LU R4, [R1+0x84] ;  /* 0x0000840001047983 */ /* 0x000ee80000300800 */
[----:B------:R-:W-:Y:S04]  /*35aa0*/  @P4 STG.E.U16 [R2.64], R21 ;  /* 0x0000001502004986 */ /* 0x000fe8000c10150a */
[----:B------:R0:W-:Y:S01]  /*35ab0*/  @P2 STG.E.U16 [R24.64], R13 ;  /* 0x0000000d18002986 */ /* 0x0001e2000c10150a */
[----:B------:R-:W-:-:S03]  /*35ac0*/  ISETP.LT.AND P2, PT, R27, c[0x0][0x17c], !P0 ;  /* 0x00005f001b007a0c */ /* 0x000fc60004741270 */
[----:B------:R-:W2:Y:S04]  /*35ad0*/  LDL.LU R27, [R1+0x9c] ;  /* 0x00009c00011b7983 */ /* 0x000ea80000300800 */
[----:B0-----:R-:W2:Y:S01]  /*35ae0*/  LDL.LU R25, [R1+0x8c] ;  /* 0x00008c0001197983 */ /* 0x001ea20000300800 */
[----:B------:R-:W-:-:S04]  /*35af0*/  LEA R2, P6, R8, R0, 0x1 ;  /* 0x0000000008027211 */ /* 0x000fc800078c08ff */
[----:B------:R-:W-:Y:S02]  /*35b00*/  LEA.HI.X.SX32 R3, R8, R28, 0x1, P6 ;  /* 0x0000001c08037211 */ /* 0x000fe400030f0eff */
[----:B------:R-:W-:-:S03]  /*35b10*/  PRMT R5, R29, 0x7632, R5 ;  /* 0x000076321d057816 */ /* 0x000fc60000000005 */
[----:B------:R0:W-:Y:S02]  /*35b20*/  @P5 STG.E.U16 [R2.64], R9 ;  /* 0x0000000902005986 */ /* 0x0001e4000c10150a */
[----:B0-----:R-:W-:Y:S02]  /*35b30*/  PRMT R9, R6, 0x7632, R9 ;  /* 0x0000763206097816 */ /* 0x001fe40000000009 */
[----:B------:R-:W4:Y:S04]  /*35b40*/  LDL.LU R6, [R1+0xbac] ;  /* 0x000bac0001067983 */ /* 0x000f280000300800 */
[----:B------:R-:W4:Y:S01]  /*35b50*/  LDL.LU R29, [R1+0xa0] ;  /* 0x0000a000011d7983 */ /* 0x000f220000300800 */
[----:B---3--:R-:W-:Y:S01]  /*35b60*/  ISETP.LT.AND P4, PT, R4, c[0x0][0x17c], !P0 ;  /* 0x00005f0004007a0c */ /* 0x008fe20004781270 */
[----:B------:R-:W-:-:S04]  /*35b70*/  IMAD R4, R16, 0x8, R8 ;  /* 0x0000000810047824 */ /* 0x000fc800078e0208 */
[----:B------:R-:W-:Y:S01]  /*35b80*/  IMAD R8, R16, 0x8, R4 ;  /* 0x0000000810087824 */ /* 0x000fe200078e0204 */
[C---:B------:R-:W-:Y:S02]  /*35b90*/  LEA R24, P6, R4.reuse, R0, 0x1 ;  /* 0x0000000004187211 */ /* 0x040fe400078c08ff */
[----:B--2---:R-:W-:Y:S02]  /*35ba0*/  ISETP.LT.AND P5, PT, R25, c[0x0][0x17c], !P0 ;  /* 0x00005f0019007a0c */ /* 0x004fe400047a1270 */
[----:B------:R-:W-:Y:S01]  /*35bb0*/  LEA.HI.X.SX32 R25, R4, R28, 0x1, P6 ;  /* 0x0000001c04197211 */ /* 0x000fe200030f0eff */
[----:B------:R-:W-:Y:S01]  /*35bc0*/  IMAD R4, R16, 0x8, R8 ;  /* 0x0000000810047824 */ /* 0x000fe200078e0208 */
[----:B------:R-:W-:-:S03]  /*35bd0*/  LEA R2, P6, R8, R0, 0x1 ;  /* 0x0000000008027211 */ /* 0x000fc600078c08ff */
[----:B------:R0:W-:Y:S01]  /*35be0*/  @P3 STG.E.U16 [R24.64], R9 ;  /* 0x0000000918003986 */ /* 0x0001e2000c10150a */
[----:B------:R-:W-:-:S05]  /*35bf0*/  LEA.HI.X.SX32 R3, R8, R28, 0x1, P6 ;  /* 0x0000001c08037211 */ /* 0x000fca00030f0eff */
[----:B------:R1:W-:Y:S01]  /*35c00*/  @P1 STG.E.U16 [R2.64], R5 ;  /* 0x0000000502001986 */ /* 0x0003e2000c10150a */
[----:B0-----:R-:W-:-:S04]  /*35c10*/  LEA R24, P6, R4, R0, 0x1 ;  /* 0x0000000004187211 */ /* 0x001fc800078c08ff */
[----:B------:R-:W-:Y:S01]  /*35c20*/  LEA.HI.X.SX32 R25, R4, R28, 0x1, P6 ;  /* 0x0000001c04197211 */ /* 0x000fe200030f0eff */
[--C-:B-1----:R-:W-:Y:S01]  /*35c30*/  IMAD R3, R16, 0x8, R4.reuse ;  /* 0x0000000810037824 */ /* 0x102fe200078e0204 */
[----:B------:R-:W-:Y:S02]  /*35c40*/  PRMT R4, R7, 0x7632, R4 ;  /* 0x0000763207047816 */ /* 0x000fe40000000004 */
[----:B----4-:R-:W-:Y:S02]  /*35c50*/  ISETP.LT.AND P3, PT, R20, c[0x0][0x17c], !P0 ;  /* 0x00005f0014007a0c */ /* 0x010fe40004761270 */
[----:B------:R-:W2:Y:S04]  /*35c60*/  LDL.LU R20, [R1+0xa8] ;  /* 0x0000a80001147983 */ /* 0x000ea80000300800 */
[----:B------:R0:W-:Y:S01]  /*35c70*/  @P4 STG.E.U16 [R24.64], R4 ;  /* 0x0000000418004986 */ /* 0x0001e2000c10150a */
[----:B------:R-:W-:-:S03]  /*35c80*/  ISETP.LT.AND P4, PT, R26, c[0x0][0x17c], !P0 ;  /* 0x00005f001a007a0c */ /* 0x000fc60004781270 */
[----:B------:R-:W3:Y:S04]  /*35c90*/  LDL.LU R7, [R1+0xba8] ;  /* 0x000ba80001077983 */ /* 0x000ee80000300800 */
[----:B------:R-:W4:Y:S01]  /*35ca0*/  LDL.LU R26, [R1+0xac] ;  /* 0x0000ac00011a7983 */ /* 0x000f220000300800 */
[----:B------:R-:W-:Y:S01]  /*35cb0*/  IMAD R8, R16, 0x8, R3 ;  /* 0x0000000810087824 */ /* 0x000fe200078e0203 */
[C---:B------:R-:W-:Y:S02]  /*35cc0*/  LEA R2, P6, R3.reuse, R0, 0x1 ;  /* 0x0000000003027211 */ /* 0x040fe400078c08ff */
[----:B-----5:R-:W-:Y:S01]  /*35cd0*/  ISETP.LT.AND P1, PT, R12, c[0x0][0x17c], !P0 ;  /* 0x00005f000c007a0c */ /* 0x020fe20004721270 */
[----:B------:R-:W-:Y:S01]  /*35ce0*/  IMAD R12, R16, 0x8, R8 ;  /* 0x00000008100c7824 */ /* 0x000fe200078e0208 */
[----:B------:R-:W-:-:S02]  /*35cf0*/  LEA.HI.X.SX32 R3, R3, R28, 0x1, P6 ;  /* 0x0000001c03037211 */ /* 0x000fc400030f0eff */
[----:B------:R-:W-:Y:S02]  /*35d00*/  PRMT R9, R5, 0x7632, R9 ;  /* 0x0000763205097816 */ /* 0x000fe40000000009 */
[----:B0-----:R-:W-:-:S03]  /*35d10*/  LEA R4, P6, R8, R0, 0x1 ;  /* 0x0000000008047211 */ /* 0x001fc600078c08ff */
[----:B------:R0:W-:Y:S01]  /*35d20*/  @P2 STG.E.U16 [R2.64], R9 ;  /* 0x0000000902002986 */ /* 0x0001e2000c10150a */
[----:B------:R-:W-:Y:S02]  /*35d30*/  LEA.HI.X.SX32 R5, R8, R28, 0x1, P6 ;  /* 0x0000001c08057211 */ /* 0x000fe400030f0eff */
[----:B------:R-:W-:Y:S02]  /*35d40*/  PRMT R17, R17, 0x7632, R17 ;  /* 0x0000763211117816 */ /* 0x000fe40000000011 */
[----:B------:R-:W-:Y:S02]  /*35d50*/  ISETP.LT.AND P2, PT, R27, c[0x0][0x17c], !P0 ;  /* 0x00005f001b007a0c */ /* 0x000fe40004741270 */
[----:B------:R-:W-:Y:S01]  /*35d60*/  PRMT R21, R21, 0x7632, R21 ;  /* 0x0000763215157816 */ /* 0x000fe20000000015 */
[----:B------:R-:W5:Y:S01]  /*35d70*/  LDL.LU R27, [R1+0xb0] ;  /* 0x0000b000011b7983 */ /* 0x000f620000300800 */
[----:B0-----:R-:W-:-:S03]  /*35d80*/  LEA R2, P6, R12, R0, 0x1 ;  /* 0x000000000c027211 */ /* 0x001fc600078c08ff */
[----:B------:R-:W3:Y:S01]  /*35d90*/  LDL.LU R24, [R1+0x18] ;  /* 0x0000180001187983 */ /* 0x000ee20000300800 */
[----:B------:R-:W-:-:S03]  /*35da0*/  LEA.HI.X.SX32 R3, R12, R28, 0x1, P6 ;  /* 0x0000001c0c037211 */ /* 0x000fc600030f0eff */
[----:B------:R0:W-:Y:S01]  /*35db0*/  @P5 STG.E.U16 [R4.64], R17 ;  /* 0x0000001104005986 */ /* 0x0001e2000c10150a */
[----:B------:R-:W-:-:S03]  /*35dc0*/  ISETP.LT.AND P5, PT, R29, c[0x0][0x17c], !P0 ;  /* 0x00005f001d007a0c */ /* 0x000fc600047a1270 */
[----:B------:R1:W-:Y:S04]  /*35dd0*/  @P3 STG.E.U16 [R2.64], R21 ;  /* 0x0000001502003986 */ /* 0x0003e8000c10150a */
[----:B0-----:R-:W3:Y:S04]  /*35de0*/  LDL.LU R17, [R1+0xb4] ;  /* 0x0000b40001117983 */ /* 0x001ee80000300800 */
[----:B------:R-:W3:Y:S04]  /*35df0*/  LDL.LU R29, [R1+0xb8] ;  /* 0x0000b800011d7983 */ /* 0x000ee80000300800 */
[----:B------:R-:W3:Y:S04]  /*35e00*/  LDL.LU R25, [R1+0x8] ;  /* 0x0000080001197983 */ /* 0x000ee80000300800 */
[----:B-1----:R-:W3:Y:S01]  /*35e10*/  LDL.LU R21, [R1+0x28] ;  /* 0x0000280001157983 */ /* 0x002ee20000300800 */
[----:B------:R-:W-:-:S04]  /*35e20*/  IMAD R5, R16, 0x8, R12 ;  /* 0x0000000810057824 */ /* 0x000fc800078e020c */
[----:B------:R-:W-:Y:S01]  /*35e30*/  IMAD R8, R16, 0x8, R5 ;  /* 0x0000000810087824 */ /* 0x000fe200078e0205 */
[----:B------:R-:W-:-:S04]  /*35e40*/  LEA R4, P6, R5, R0, 0x1 ;  /* 0x0000000005047211 */ /* 0x000fc800078c08ff */
[----:B------:R-:W-:Y:S02]  /*35e50*/  LEA.HI.X.SX32 R5, R5, R28, 0x1, P6 ;  /* 0x0000001c05057211 */ /* 0x000fe400030f0eff */
[C---:B------:R-:W-:Y:S02]  /*35e60*/  LEA R2, P6, R8.reuse, R0, 0x1 ;  /* 0x0000000008027211 */ /* 0x040fe400078c08ff */
[----:B------:R-:W-:Y:S02]  /*35e70*/  PRMT R13, R13, 0x7632, R13 ;  /* 0x000076320d0d7816 */ /* 0x000fe4000000000d */
[----:B------:R-:W-:Y:S02]  /*35e80*/  PRMT R12, R9, 0x7632, R12 ;  /* 0x00007632090c7816 */ /* 0x000fe4000000000c */
[----:B------:R-:W-:Y:S01]  /*35e90*/  LEA.HI.X.SX32 R3, R8, R28, 0x1, P6 ;  /* 0x0000001c08037211 */ /* 0x000fe200030f0eff */
[----:B------:R-:W-:Y:S04]  /*35ea0*/  @P1 STG.E.U16 [R4.64], R13 ;  /* 0x0000000d04001986 */ /* 0x000fe8000c10150a */
[----:B------:R0:W-:Y:S01]  /*35eb0*/  @P4 STG.E.U16 [R2.64], R12 ;  /* 0x0000000c02004986 */ /* 0x0001e2000c10150a */
[----:B--2---:R-:W-:-:S03]  /*35ec0*/  ISETP.LT.AND P3, PT, R20, c[0x0][0x17c], !P0 ;  /* 0x00005f0014007a0c */ /* 0x004fc60004761270 */
[----:B------:R-:W2:Y:S04]  /*35ed0*/  LDL.LU R20, [R1+0xc0] ;  /* 0x0000c00001147983 */ /* 0x000ea80000300800 */
[----:B0-----:R-:W2:Y:S04]  /*35ee0*/  LDL.LU R12, [R1+0xbc] ;  /* 0x0000bc00010c7983 */ /* 0x001ea80000300800 */
[----:B------:R-:W2:Y:S01]  /*35ef0*/  LDL.LU R13, [R1+0xc4] ;  /* 0x0000c400010d7983 */ /* 0x000ea20000300800 */
[----:B----4-:R-:W-:-:S03]  /*35f00*/  ISETP.LT.AND P4, PT, R26, c[0x0][0x17c], !P0 ;  /* 0x00005f001a007a0c */ /* 0x010fc60004781270 */
[----:B------:R-:W4:Y:S01]  /*35f10*/  LDL.LU R26, [R1+0xc8] ;  /* 0x0000c800011a7983 */ /* 0x000f220000300800 */
[----:B------:R-:W-:-:S04]  /*35f20*/  IMAD R9, R16, 0x8, R8 ;  /* 0x0000000810097824 */ /* 0x000fc800078e0208 */
[----:B------:R-:W-:Y:S01]  /*35f30*/  IMAD R8, R16, 0x8, R9 ;  /* 0x0000000810087824 */ /* 0x000fe200078e0209 */
[----:B------:R-:W-:-:S04]  /*35f40*/  LEA R4, P1, R9, R0, 0x1 ;  /* 0x0000000009047211 */ /* 0x000fc800078208ff */
[----:B------:R-:W-:Y:S01]  /*35f50*/  LEA.HI.X.SX32 R5, R9, R28, 0x1, P1 ;  /* 0x0000001c09057211 */ /* 0x000fe200008f0eff */
[----:B------:R-:W-:Y:S01]  /*35f60*/  IMAD R9, R16, 0x8, R8 ;  /* 0x0000000810097824 */ /* 0x000fe200078e0208 */
[----:B------:R-:W-:-:S04]  /*35f70*/  LEA R2, P6, R8, R0, 0x1 ;  /* 0x0000000008027211 */ /* 0x000fc800078c08ff */
[----:B------:R-:W-:Y:S01]  /*35f80*/  LEA.HI.X.SX32 R3, R8, R28, 0x1, P6 ;  /* 0x0000001c08037211 */ /* 0x000fe200030f0eff */
[----:B------:R-:W-:Y:S01]  /*35f90*/  IMAD R8, R16, 0x8, R9 ;  /* 0x0000000810087824 */ /* 0x000fe200078e0209 */
[----:B-----5:R-:W-:Y:S02]  /*35fa0*/  ISETP.LT.AND P1, PT, R27, c[0x0][0x17c], !P0 ;  /* 0x00005f001b007a0c */ /* 0x020fe40004721270 */
[----:B------:R-:W5:Y:S04]  /*35fb0*/  LDL.LU R27, [R1+0xcc] ;  /* 0x0000cc00011b7983 */ /* 0x000f680000300800 */
[----:B---3--:R0:W-:Y:S04]  /*35fc0*/  @P2 STG.E.U16 [R4.64], R21 ;  /* 0x0000001504002986 */ /* 0x0081e8000c10150a */
[----:B------:R1:W-:Y:S01]  /*35fd0*/  @P5 STG.E.U16 [R2.64], R24 ;  /* 0x0000001802005986 */ /* 0x0003e2000c10150a */
[----:B------:R-:W-:-:S02]  /*35fe0*/  ISETP.LT.AND P5, PT, R29, c[0x0][0x17c], !P0 ;  /* 0x00005f001d007a0c */ /* 0x000fc400047a1270 */
[----:B0-----:R-:W-:-:S04]  /*35ff0*/  LEA R4, P2, R9, R0, 0x1 ;  /* 0x0000000009047211 */ /* 0x001fc800078408ff */
[----:B------:R-:W-:Y:S01]  /*36000*/  LEA.HI.X.SX32 R5, R9, R28, 0x1, P2 ;  /* 0x0000001c09057211 */ /* 0x000fe200010f0eff */
[----:B------:R-:W-:Y:S01]  /*36010*/  IMAD R9, R16, 0x8, R8 ;  /* 0x0000000810097824 */ /* 0x000fe200078e0208 */
[C---:B-1----:R-:W-:Y:S02]  /*36020*/  LEA R2, P6, R8.reuse, R0, 0x1 ;  /* 0x0000000008027211 */ /* 0x042fe400078c08ff */
[----:B------:R-:W-:Y:S02]  /*36030*/  ISETP.LT.AND P2, PT, R17, c[0x0][0x17c], !P0 ;  /* 0x00005f0011007a0c */ /* 0x000fe40004741270 */
[----:B------:R-:W3:Y:S01]  /*36040*/  LDL.LU R17, [R1+0xd0] ;  /* 0x0000d00001117983 */ /* 0x000ee20000300800 */
[----:B------:R-:W-:-:S03]  /*36050*/  LEA.HI.X.SX32 R3, R8, R28, 0x1, P6 ;  /* 0x0000001c08037211 */ /* 0x000fc600030f0eff */
[----:B------:R-:W3:Y:S01]  /*36060*/  LDL.LU R29, [R1+0xd4] ;  /* 0x0000d400011d7983 */ /* 0x000ee20000300800 */
[----:B------:R-:W-:-:S03]  /*36070*/  IMAD R8, R16, 0x8, R9 ;  /* 0x0000000810087824 */ /* 0x000fc600078e0209 */
[----:B------:R0:W-:Y:S04]  /*36080*/  @P3 STG.E.U16 [R4.64], R25 ;  /* 0x0000001904003986 */ /* 0x0001e8000c10150a */
[----:B------:R1:W-:Y:S01]  /*36090*/  @P4 STG.E.U16 [R2.64], R6 ;  /* 0x0000000602004986 */ /* 0x0003e2000c10150a */
[CC--:B0-----:R-:W-:Y:S02]  /*360a0*/  LEA R4, P3, R9.reuse, R0.reuse, 0x1 ;  /* 0x0000000009047211 */ /* 0x0c1fe400078608ff */
[C---:B-1----:R-:W-:Y:S02]  /*360b0*/  LEA R2, P6, R8.reuse, R0, 0x1 ;  /* 0x0000000008027211 */ /* 0x042fe400078c08ff */
[-C--:B------:R-:W-:Y:S02]  /*360c0*/  LEA.HI.X.SX32 R5, R9, R28.reuse, 0x1, P3 ;  /* 0x0000001c09057211 */ /* 0x080fe400018f0eff */
[----:B------:R-:W-:-:S03]  /*360d0*/  LEA.HI.X.SX32 R3, R8, R28, 0x1, P6 ;  /* 0x0000001c08037211 */ /* 0x000fc600030f0eff */
[----:B------:R0:W-:Y:S04]  /*360e0*/  @P1 STG.E.U16 [R4.64], R18 ;  /* 0x0000001204001986 */ /* 0x0001e8000c10150a */
[----:B------:R1:W-:Y:S01]  /*360f0*/  @P2 STG.E.U16 [R2.64], R22 ;  /* 0x0000001602002986 */ /* 0x0003e2000c10150a */
[----:B--2---:R-:W-:-:S03]  /*36100*/  ISETP.LT.AND P3, PT, R20, c[0x0][0x17c], !P0 ;  /* 0x00005f0014007a0c */ /* 0x004fc60004761270 */
[----:B------:R-:W2:Y:S01]  /*36110*/  LDL.LU R20, [R1+0xd8] ;  /* 0x0000d80001147983 */ /* 0x000ea20000300800 */
[----:B----4-:R-:W-:-:S03]  /*36120*/  ISETP.LT.AND P2, PT, R26, c[0x0][0x17c], !P0 ;  /* 0x00005f001a007a0c */ /* 0x010fc60004741270 */
[----:B------:R-:W4:Y:S01]  /*36130*/  LDL.LU R26, [R1+0xdc] ;  /* 0x0000dc00011a7983 */ /* 0x000f220000300800 */
[----:B------:R-:W-:-:S04]  /*36140*/  IMAD R9, R16, 0x8, R8 ;  /* 0x0000000810097824 */ /* 0x000fc800078e0208 */
[----:B------:R-:W-:Y:S01]  /*36150*/  IMAD R8, R16, 0x8, R9 ;  /* 0x0000000810087824 */ /* 0x000fe200078e0209 */
[C---:B0-----:R-:W-:Y:S02]  /*36160*/  LEA R4, P1, R9.reuse, R0, 0x1 ;  /* 0x0000000009047211 */ /* 0x041fe400078208ff */
[----:B------:R-:W-:Y:S02]  /*36170*/  ISETP.LT.AND P4, PT, R12, c[0x0][0x17c], !P0 ;  /* 0x00005f000c007a0c */ /* 0x000fe40004781270 */
[----:B------:R-:W-:Y:S01]  /*36180*/  LEA.HI.X.SX32 R5, R9, R28, 0x1, P1 ;  /* 0x0000001c09057211 */ /* 0x000fe200008f0eff */
[----:B------:R-:W-:Y:S01]  /*36190*/  IMAD R9, R16, 0x8, R8 ;  /* 0x0000000810097824 */ /* 0x000fe200078e0208 */
[----:B-1----:R-:W-:-:S03]  /*361a0*/  LEA R2, P6, R8, R0, 0x1 ;  /* 0x0000000008027211 */ /* 0x002fc600078c08ff */
[----:B------:R0:W-:Y:S01]  /*361b0*/  @P5 STG.E.U16 [R4.64], R14 ;  /* 0x0000000e04005986 */ /* 0x0001e2000c10150a */
[----:B------:R-:W-:Y:S02]  /*361c0*/  LEA.HI.X.SX32 R3, R8, R28, 0x1, P6 ;  /* 0x0000001c08037211 */ /* 0x000fe400030f0eff */
[----:B------:R-:W-:Y:S02]  /*361d0*/  PRMT R6, R21, 0x7632, R6 ;  /* 0x0000763215067816 */ /* 0x000fe40000000006 */
[----:B-----5:R-:W-:Y:S02]  /*361e0*/  ISETP.LT.AND P5, PT, R27, c[0x0][0x17c], !P0 ;  /* 0x00005f001b007a0c */ /* 0x020fe400047a1270 */
[----:B------:R-:W5:Y:S01]  /*361f0*/  LDL.LU R27, [R1+0xe0] ;  /* 0x0000e000011b7983 */ /* 0x000f620000300800 */
[----:B0-----:R-:W-:-:S04]  /*36200*/  LEA R4, P6, R9, R0, 0x1 ;  /* 0x0000000009047211 */ /* 0x001fc800078c08ff */
[----:B------:R-:W-:Y:S01]  /*36210*/  LEA.HI.X.SX32 R5, R9, R28, 0x1, P6 ;  /* 0x0000001c09057211 */ /* 0x000fe200030f0eff */
[----:B------:R0:W-:Y:S04]  /*36220*/  @P4 STG.E.U16 [R2.64], R10 ;  /* 0x0000000a02004986 */ /* 0x0001e8000c10150a */
[----:B------:R1:W-:Y:S01]  /*36230*/  @P3 STG.E.U16 [R4.64], R6 ;  /* 0x0000000604003986 */ /* 0x0003e2000c10150a */
[----:B------:R-:W-:Y:S01]  /*36240*/  ISETP.LT.AND P1, PT, R13, c[0x0][0x17c], !P0 ;  /* 0x00005f000d007a0c */ /* 0x000fe20004721270 */
[----:B0-----:R-:W-:-:S04]  /*36250*/  IMAD R3, R16, 0x8, R9 ;  /* 0x0000000810037824 */ /* 0x001fc800078e0209 */
[----:B------:R-:W-:Y:S01]  /*36260*/  IMAD R8, R16, 0x8, R3 ;  /* 0x0000000810087824 */ /* 0x000fe200078e0203 */
[----:B------:R-:W-:-:S04]  /*36270*/  LEA R2, P6, R3, R0, 0x1 ;  /* 0x0000000003027211 */ /* 0x000fc800078c08ff */
[----:B------:R-:W-:Y:S02]  /*36280*/  LEA.HI.X.SX32 R3, R3, R28, 0x1, P6 ;  /* 0x0000001c03037211 */ /* 0x000fe400030f0eff */
[----:B-1----:R-:W-:Y:S02]  /*36290*/  LEA R4, P6, R8, R0, 0x1 ;  /* 0x0000000008047211 */ /* 0x002fe400078c08ff */
[----:B------:R-:W-:Y:S02]  /*362a0*/  PRMT R10, R24, 0x7632, R10 ;  /* 0x00007632180a7816 */ /* 0x000fe4000000000a */
[----:B------:R-:W-:Y:S02]  /*362b0*/  PRMT R6, R25, 0x7632, R6 ;  /* 0x0000763219067816 */ /* 0x000fe40000000006 */
[----:B------:R-:W-:Y:S02]  /*362c0*/  LEA.HI.X.SX32 R5, R8, R28, 0x1, P6 ;  /* 0x0000001c08057211 */ /* 0x000fe400030f0eff */
[----:B---3--:R-:W-:-:S02]  /*362d0*/  ISETP.LT.AND P3, PT, R29, c[0x0][0x17c], !P0 ;  /* 0x00005f001d007a0c */ /* 0x008fc40004761270 */
[----:B------:R-:W3:Y:S01]  /*362e0*/  LDL.LU R29, [R1+0xe4] ;  /* 0x0000e400011d7983 */ /* 0x000ee20000300800 */
[----:B------:R-:W-:-:S03]  /*362f0*/  ISETP.LT.AND P4, PT, R17, c[0x0][0x17c], !P0 ;  /* 0x00005f0011007a0c */ /* 0x000fc60004781270 */
[----:B------:R-:W-:Y:S04]  /*36300*/  @P1 STG.E.U16 [R2.64], R10 ;  /* 0x0000000a02001986 */ /* 0x000fe8000c10150a */
[----:B------:R-:W3:Y:S04]  /*36310*/  LDL.LU R17, [R1+0xe8] ;  /* 0x0000e80001117983 */ /* 0x000ee80000300800 */
[----:B------:R0:W-:Y:S04]  /*36320*/  @P2 STG.E.U16 [R4.64], R6 ;  /* 0x0000000604002986 */ /* 0x0001e8000c10150a */
[----:B------:R-:W3:Y:S01]  /*36330*/  LDL.LU R24, [R1+0xec] ;  /* 0x0000ec0001187983 */ /* 0x000ee20000300800 */
[----:B--2---:R-:W-:-:S03]  /*36340*/  ISETP.LT.AND P1, PT, R20, c[0x0][0x17c], !P0 ;  /* 0x00005f0014007a0c */ /* 0x004fc60004721270 */
[----:B------:R-:W2:Y:S01]  /*36350*/  LDL.LU R20, [R1+0xf0] ;  /* 0x0000f00001147983 */ /* 0x000ea20000300800 */
[----:B----4-:R-:W-:-:S03]  /*36360*/  ISETP.LT.AND P2, PT, R26, c[0x0][0x17c], !P0 ;  /* 0x00005f001a007a0c */ /* 0x010fc60004741270 */
[----:B------:R-:W4:Y:S04]  /*36370*/  LDL.LU R26, [R1+0xf4] ;  /* 0x0000f400011a7983 */ /* 0x000f280000300800 */
[----:B------:R-:W4:Y:S01]  /*36380*/  LDL.LU R25, [R1+0x2c] ;  /* 0x00002c0001197983 */ /* 0x000f220000300800 */
[----:B------:R-:W-:-:S04]  /*36390*/  IMAD R9, R16, 0x8, R8 ;  /* 0x0000000810097824 */ /* 0x000fc800078e0208 */
[----:B0-----:R-:W-:Y:S01]  /*363a0*/  IMAD R5, R16, 0x8, R9 ;  /* 0x0000000810057824 */ /* 0x001fe200078e0209 */
[C---:B------:R-:W-:Y:S02]  /*363b0*/  LEA R2, P6, R9.reuse, R0, 0x1 ;  /* 0x0000000009027211 */ /* 0x040fe400078c08ff */
[----:B------:R-:W-:Y:S01]  /*363c0*/  PRMT R8, R6, 0x7632, R8 ;  /* 0x0000763206087816 */ /* 0x000fe20000000008 */
[----:B------:R-:W-:Y:S01]  /*363d0*/  IMAD R6, R16, 0x8, R5 ;  /* 0x0000000810067824 */ /* 0x000fe200078e0205 */
[----:B------:R-:W-:Y:S02]  /*363e0*/  LEA.HI.X.SX32 R3, R9, R28, 0x1, P6 ;  /* 0x0000001c09037211 */ /* 0x000fe400030f0eff */
[----:B------:R-:W-:-:S03]  /*363f0*/  LEA R4, P6, R5, R0, 0x1 ;  /* 0x0000000005047211 */ /* 0x000fc600078c08ff */
[----:B------:R0:W-:Y:S01]  /*36400*/  @P5 STG.E.U16 [R2.64], R8 ;  /* 0x0000000802005986 */ /* 0x0001e2000c10150a */
[----:B------:R-:W-:Y:S02]  /*36410*/  LEA.HI.X.SX32 R5, R5, R28, 0x1, P6 ;  /* 0x0000001c05057211 */ /* 0x000fe400030f0eff */
[----:B------:R-:W-:Y:S02]  /*36420*/  PRMT R18, R18, 0x7632, R18 ;  /* 0x0000763212127816 */ /* 0x000fe40000000012 */
[----:B-----5:R-:W-:Y:S02]  /*36430*/  ISETP.LT.AND P5, PT, R27, c[0x0][0x17c], !P0 ;  /* 0x00005f001b007a0c */ /* 0x020fe400047a1270 */
[----:B------:R-:W-:Y:S01]  /*36440*/  PRMT R22, R22, 0x7632, R22 ;  /* 0x0000763216167816 */ /* 0x000fe20000000016 */
[----:B------:R-:W5:Y:S01]  /*36450*/  LDL.LU R27, [R1+0x1c] ;  /* 0x00001c00011b7983 */ /* 0x000f620000300800 */
[----:B0-----:R-:W-:Y:S01]  /*36460*/  LEA R2, P6, R6, R0, 0x1 ;  /* 0x0000000006027211 */ /* 0x001fe200078c08ff */
[----:B------:R-:W-:-:S02]  /*36470*/  IMAD R8, R16, 0x8, R6 ;  /* 0x0000000810087824 */ /* 0x000fc400078e0206 */
[----:B------:R0:W-:Y:S01]  /*36480*/  @P4 STG.E.U16 [R4.64], R18 ;  /* 0x0000001204004986 */ /* 0x0001e2000c10150a */
[----:B------:R-:W-:-:S03]  /*36490*/  LEA.HI.X.SX32 R3, R6, R28, 0x1, P6 ;  /* 0x0000001c06037211 */ /* 0x000fc600030f0eff */
[----:B------:R-:W5:Y:S04]  /*364a0*/  LDL.LU R21, [R1+0xf8] ;  /* 0x0000f80001157983 */ /* 0x000f680000300800 */
[----:B------:R1:W-:Y:S01]  /*364b0*/  @P3 STG.E.U16 [R2.64], R22 ;  /* 0x0000001602003986 */ /* 0x0003e2000c10150a */
[----:B0-----:R-:W-:Y:S02]  /*364c0*/  LEA R4, P6, R8, R0, 0x1 ;  /* 0x0000000008047211 */ /* 0x001fe400078c08ff */
[----:B------:R-:W-:Y:S02]  /*364d0*/  PRMT R14, R14, 0x7632, R14 ;  /* 0x000076320e0e7816 */ /* 0x000fe4000000000e */
[----:B------:R-:W-:Y:S01]  /*364e0*/  LEA.HI.X.SX32 R5, R8, R28, 0x1, P6 ;  /* 0x0000001c08057211 */ /* 0x000fe200030f0eff */
[----:B-1----:R-:W-:-:S04]  /*364f0*/  IMAD R3, R16, 0x8, R8 ;  /* 0x0000000810037824 */ /* 0x002fc800078e0208 */
[----:B------:R-:W-:Y:S01]  /*36500*/  IMAD R6, R16, 0x8, R3 ;  /* 0x0000000810067824 */ /* 0x000fe200078e0203 */
[C---:B------:R-:W-:Y:S01]  /*36510*/  LEA R2, P6, R3.reuse, R0, 0x1 ;  /* 0x0000000003027211 */ /* 0x040fe200078c08ff */
[----:B------:R0:W-:Y:S03]  /*36520*/  @P1 STG.E.U16 [R4.64], R14 ;  /* 0x0000000e04001986 */ /* 0x0001e6000c10150a */
[----:B------:R-:W-:Y:S02]  /*36530*/  LEA.HI.X.SX32 R3, R3, R28, 0x1, P6 ;  /* 0x0000001c03037211 */ /* 0x000fe400030f0eff */
[----:B---3--:R-:W-:Y:S02]  /*36540*/  ISETP.LT.AND P4, PT, R29, c[0x0][0x17c], !P0 ;  /* 0x00005f001d007a0c */ /* 0x008fe40004781270 */
[----:B------:R-:W3:Y:S01]  /*36550*/  LDL.LU R29, [R1+0xc] ;  /* 0x00000c00011d7983 */ /* 0x000ee20000300800 */
[----:B0-----:R-:W-:-:S02]  /*36560*/  LEA R4, P6, R6, R0, 0x1 ;  /* 0x0000000006047211 */ /* 0x001fc400078c08ff */
[----:B------:R-:W-:Y:S01]  /*36570*/  PRMT R10, R10, 0x7632, R10 ;  /* 0x000076320a0a7816 */ /* 0x000fe2000000000a */
[----:B------:R-:W3:Y:S01]  /*36580*/  LDL.LU R12, [R1+0xfc] ;  /* 0x0000fc00010c7983 */ /* 0x000ee20000300800 */
[----:B------:R-:W-:Y:S02]  /*36590*/  LEA.HI.X.SX32 R5, R6, R28, 0x1, P6 ;  /* 0x0000001c06057211 */ /* 0x000fe400030f0eff */
[----:B------:R-:W-:Y:S01]  /*365a0*/  ISETP.LT.AND P3, PT, R17, c[0x0][0x17c], !P0 ;  /* 0x00005f0011007a0c */ /* 0x000fe20004761270 */
[----:B------:R0:W-:Y:S04]  /*365b0*/  @P2 STG.E.U16 [R2.64], R10 ;  /* 0x0000000a02002986 */ /* 0x0001e8000c10150a */
[----:B------:R-:W3:Y:S01]  /*365c0*/  LDL.LU R17, [R1+0x100] ;  /* 0x0001000001117983 */ /* 0x000ee20000300800 */
[----:B------:R-:W-:-:S03]  /*365d0*/  ISETP.LT.AND P1, PT, R24, c[0x0][0x17c], !P0 ;  /* 0x00005f0018007a0c */ /* 0x000fc60004721270 */
[----:B------:R-:W3:Y:S01]  /*365e0*/  LDL.LU R24, [R1+0x104] ;  /* 0x0001040001187983 */ /* 0x000ee20000300800 */
[----:B--2---:R-:W-:-:S03]  /*365f0*/  ISETP.LT.AND P2, PT, R20, c[0x0][0x17c], !P0 ;  /* 0x00005f0014007a0c */ /* 0x004fc60004741270 */
[----:B------:R-:W2:Y:S04]  /*36600*/  LDL.LU R20, [R1+0x108] ;  /* 0x0001080001147983 */ /* 0x000ea80000300800 */
[----:B----4-:R1:W-:Y:S01]  /*36610*/  @P5 STG.E.U16 [R4.64], R25 ;  /* 0x0000001904005986 */ /* 0x0103e2000c10150a */
[----:B------:R-:W-:-:S03]  /*36620*/  ISETP.LT.AND P5, PT, R26, c[0x0][0x17c], !P0 ;  /* 0x00005f001a007a0c */ /* 0x000fc600047a1270 */
[----:B------:R-:W4:Y:S01]  /*36630*/  LDL.LU R26, [R1+0x10c] ;  /* 0x00010c00011a7983 */ /* 0x000f220000300800 */
[----:B------:R-:W-:-:S04]  /*36640*/  IMAD R8, R16, 0x8, R6 ;  /* 0x0000000810087824 */ /* 0x000fc800078e0206 */
[----:B------:R-:W-:Y:S01]  /*36650*/  IMAD R6, R16, 0x8, R8 ;  /* 0x0000000810067824 */ /* 0x000fe200078e0208 */
[----:B0-----:R-:W-:-:S03]  /*36660*/  LEA R2, P6, R8, R0, 0x1 ;  /* 0x0000000008027211 */ /* 0x001fc600078c08ff */
[----:B------:R-:W-:Y:S01]  /*36670*/  IMAD R9, R16, 0x8, R6 ;  /* 0x0000000810097824 */ /* 0x000fe200078e0206 */
[----:B------:R-:W-:Y:S02]  /*36680*/  LEA.HI.X.SX32 R3, R8, R28, 0x1, P6 ;  /* 0x0000001c08037211 */ /* 0x000fe400030f0eff */
[----:B-1----:R-:W-:Y:S01]  /*36690*/  LEA R4, P6, R6, R0, 0x1 ;  /* 0x0000000006047211 */ /* 0x002fe200078c08ff */
[----:B------:R-:W-:-:S03]  /*366a0*/  IMAD R13, R16, 0x8, R9 ;  /* 0x00000008100d7824 */ /* 0x000fc600078e0209 */
[----:B------:R-:W-:Y:S01]  /*366b0*/  LEA.HI.X.SX32 R5, R6, R28, 0x1, P6 ;  /* 0x0000001c06057211 */ /* 0x000fe200030f0eff */
[----:B-----5:R0:W-:Y:S02]  /*366c0*/  @P4 STG.E.U16 [R2.64], R27 ;  /* 0x0000001b02004986 */ /* 0x0201e4000c10150a */
[----:B0-----:R-:W-:-:S04]  /*366d0*/  LEA R2, P6, R9, R0, 0x1 ;  /* 0x0000000009027211 */ /* 0x001fc800078c08ff */
[----:B------:R-:W-:Y:S01]  /*366e0*/  LEA.HI.X.SX32 R3, R9, R28, 0x1, P6 ;  /* 0x0000001c09037211 */ /* 0x000fe200030f0eff */
[----:B------:R-:W-:Y:S01]  /*366f0*/  IMAD R9, R16, 0x8, R13 ;  /* 0x0000000810097824 */ /* 0x000fe200078e020d */
[----:B------:R-:W-:Y:S02]  /*36700*/  ISETP.LT.AND P4, PT, R21, c[0x0][0x17c], !P0 ;  /* 0x00005f0015007a0c */ /* 0x000fe40004781270 */
[----:B------:R-:W5:Y:S04]  /*36710*/  LDL.LU R21, [R1+0x110] ;  /* 0x0001100001157983 */ /* 0x000f680000300800 */
[----:B---3--:R0:W-:Y:S04]  /*36720*/  @P3 STG.E.U16 [R4.64], R29 ;  /* 0x0000001d04003986 */ /* 0x0081e8000c10150a */
[----:B------:R1:W-:Y:S01]  /*36730*/  @P1 STG.E.U16 [R2.64], R7 ;  /* 0x0000000702001986 */ /* 0x0003e2000c10150a */
[----:B0-----:R-:W-:-:S04]  /*36740*/  LEA R4, P6, R13, R0, 0x1 ;  /* 0x000000000d047211 */ /* 0x001fc800078c08ff */
[----:B------:R-:W-:Y:S01]  /*36750*/  LEA.HI.X.SX32 R5, R13, R28, 0x1, P6 ;  /* 0x0000001c0d057211 */ /* 0x000fe200030f0eff */
[----:B------:R-:W-:Y:S01]  /*36760*/  IMAD R13, R16, 0x8, R9 ;  /* 0x00000008100d7824 */ /* 0x000fe200078e0209 */
[----:B-1----:R-:W-:-:S03]  /*36770*/  LEA R2, P6, R9, R0, 0x1 ;  /* 0x0000000009027211 */ /* 0x002fc600078c08ff */
[----:B------:R0:W-:Y:S01]  /*36780*/  @P2 STG.E.U16 [R4.64], R19 ;  /* 0x0000001304002986 */ /* 0x0001e2000c10150a */
[----:B------:R-:W-:Y:S02]  /*36790*/  LEA.HI.X.SX32 R3, R9, R28, 0x1, P6 ;  /* 0x0000001c09037211 */ /* 0x000fe400030f0eff */
[----:B------:R-:W-:Y:S02]  /*367a0*/  ISETP.LT.AND P2, PT, R24, c[0x0][0x17c], !P0 ;  /* 0x00005f0018007a0c */ /* 0x000fe40004741270 */
[C---:B0-----:R-:W-:Y:S01]  /*367b0*/  LEA R4, P6, R13.reuse, R0, 0x1 ;  /* 0x000000000d047211 */ /* 0x041fe200078c08ff */
[----:B------:R0:W-:Y:S03]  /*367c0*/  @P5 STG.E.U16 [R2.64], R23 ;  /* 0x0000001702005986 */ /* 0x0001e6000c10150a */
[----:B------:R-:W-:-:S05]  /*367d0*/  LEA.HI.X.SX32 R5, R13, R28, 0x1, P6 ;  /* 0x0000001c0d057211 */ /* 0x000fca00030f0eff */
[----:B------:R1:W-:Y:S01]  /*367e0*/  @P4 STG.E.U16 [R4.64], R15 ;  /* 0x0000000f04004986 */ /* 0x0003e2000c10150a */
[----:B--2---:R-:W-:-:S03]  /*367f0*/  ISETP.LT.AND P5, PT, R20, c[0x0][0x17c], !P0 ;  /* 0x00005f0014007a0c */ /* 0x004fc600047a1270 */
[----:B------:R-:W2:Y:S04]  /*36800*/  LDL.LU R20, [R1+0x118] ;  /* 0x0001180001147983 */ /* 0x000ea80000300800 */
[----:B------:R-:W3:Y:S01]  /*36810*/  LDL.LU R24, [R1+0x114] ;  /* 0x0001140001187983 */ /* 0x000ee20000300800 */
[----:B----4-:R-:W-:-:S03]  /*36820*/  ISETP.LT.AND P4, PT, R26, c[0x0][0x17c], !P0 ;  /* 0x00005f001a007a0c */ /* 0x010fc60004781270 */
[----:B------:R-:W4:Y:S01]  /*36830*/  LDL.LU R26, [R1+0xa4] ;  /* 0x0000a400011a7983 */ /* 0x000f220000300800 */
[----:B------:R-:W-:Y:S01]  /*36840*/  IMAD R9, R16, 0x8, R13 ;  /* 0x0000000810097824 */ /* 0x000fe200078e020d */
[----:B------:R-:W-:-:S03]  /*36850*/  ISETP.LT.AND P3, PT, R12, c[0x0][0x17c], !P0 ;  /* 0x00005f000c007a0c */ /* 0x000fc60004761270 */
[C---:B------:R-:W-:Y:S01]  /*36860*/  IMAD R13, R16.reuse, 0x8, R9 ;  /* 0x00000008100d7824 */ /* 0x040fe200078e0209 */
[----:B0-----:R-:W-:Y:S02]  /*36870*/  LEA R2, P6, R9, R0, 0x1 ;  /* 0x0000000009027211 */ /* 0x001fe400078c08ff */
[----:B------:R-:W-:Y:S01]  /*36880*/  ISETP.LT.AND P1, PT, R17, c[0x0][0x17c], !P0 ;  /* 0x00005f0011007a0c */ /* 0x000fe20004721270 */
[C---:B------:R-:W-:Y:S01]  /*36890*/  IMAD R17, R16.reuse, 0x8, R13 ;  /* 0x0000000810117824 */ /* 0x040fe200078e020d */
[----:B------:R-:W-:Y:S02]  /*368a0*/  LEA.HI.X.SX32 R3, R9, R28, 0x1, P6 ;  /* 0x0000001c09037211 */ /* 0x000fe400030f0eff */
[C---:B-1----:R-:W-:Y:S01]  /*368b0*/  LEA R4, P6, R13.reuse, R0, 0x1 ;  /* 0x000000000d047211 */ /* 0x042fe200078c08ff */
[C---:B------:R-:W-:Y:S02]  /*368c0*/  IMAD R9, R16.reuse, 0x8, R17 ;  /* 0x0000000810097824 */ /* 0x040fe400078e0211 */
[----:B------:R0:W-:Y:S01]  /*368d0*/  @P3 STG.E.U16 [R2.64], R11 ;  /* 0x0000000b02003986 */ /* 0x0001e2000c10150a */
[----:B------:R-:W-:Y:S01]  /*368e0*/  LEA.HI.X.SX32 R5, R13, R28, 0x1, P6 ;  /* 0x0000001c0d057211 */ /* 0x000fe200030f0eff */
[----:B------:R-:W-:Y:S01]  /*368f0*/  IMAD R13, R16, 0x8, R9 ;  /* 0x00000008100d7824 */ /* 0x000fe200078e0209 */
[----:B------:R-:W-:-:S02]  /*36900*/  PRMT R6, R25, 0x7632, R6 ;  /* 0x0000763219067816 */ /* 0x000fc40000000006 */
[----:B------:R-:W-:Y:S02]  /*36910*/  PRMT R7, R27, 0x7632, R7 ;  /* 0x000076321b077816 */ /* 0x000fe40000000007 */
[----:B0-----:R-:W-:-:S04]  /*36920*/  LEA R2, P6, R17, R0, 0x1 ;  /* 0x0000000011027211 */ /* 0x001fc800078c08ff */
[----:B------:R-:W-:Y:S01]  /*36930*/  LEA.HI.X.SX32 R3, R17, R28, 0x1, P6 ;  /* 0x0000001c11037211 */ /* 0x000fe200030f0eff */
[C---:B------:R-:W-:Y:S01]  /*36940*/  IMAD R17, R16.reuse, 0x8, R13 ;  /* 0x0000000810117824 */ /* 0x040fe200078e020d */
[----:B------:R-:W-:Y:S01]  /*36950*/  @P1 STG.E.U16 [R4.64], R6 ;  /* 0x0000000604001986 */ /* 0x000fe2000c10150a */
[----:B-----5:R-:W-:Y:S02]  /*36960*/  ISETP.LT.AND P3, PT, R21, c[0x0][0x17c], !P0 ;  /* 0x00005f0015007a0c */ /* 0x020fe40004761270 */
[C---:B------:R-:W-:Y:S01]  /*36970*/  IMAD R21, R16.reuse, 0x8, R17 ;  /* 0x0000000810157824 */ /* 0x040fe200078e0211 */
[----:B------:R0:W-:Y:S03]  /*36980*/  @P2 STG.E.U16 [R2.64], R7 ;  /* 0x0000000702002986 */ /* 0x0001e6000c10150a */
[----:B------:R-:W-:Y:S01]  /*36990*/  IMAD R25, R16, 0x8, R21 ;  /* 0x0000000810197824 */ /* 0x000fe200078e0215 */
[----:B------:R-:W-:-:S02]  /*369a0*/  LEA R8, P6, R17, R0, 0x1 ;  /* 0x0000000011087211 */ /* 0x000fc400078c08ff */
[-C--:B------:R-:W-:Y:S01]  /*369b0*/  LEA R12, P2, R13, R0.reuse, 0x1 ;  /* 0x000000000d0c7211 */ /* 0x080fe200078408ff */
[----:B------:R-:W-:Y:S01]  /*369c0*/  IMAD R27, R16, 0x8, R25 ;  /* 0x00000008101b7824 */ /* 0x000fe200078e0219 */
[----:B0-----:R-:W-:-:S04]  /*369d0*/  LEA R2, P1, R9, R0, 0x1 ;  /* 0x0000000009027211 */ /* 0x001fc800078208ff */
[----:B------:R-:W-:Y:S02]  /*369e0*/  LEA.HI.X.SX32 R3, R9, R28, 0x1, P1 ;  /* 0x0000001c09037211 */ /* 0x000fe400008f0eff */
[----:B------:R-:W-:Y:S02]  /*369f0*/  LEA R16, P1, R25, R0, 0x1 ;  /* 0x0000000019107211 */ /* 0x000fe400078208ff */
[-C--:B------:R-:W-:Y:S02]  /*36a00*/  LEA.HI.X.SX32 R9, R17, R28.reuse, 0x1, P6 ;  /* 0x0000001c11097211 */ /* 0x080fe400030f0eff */
[----:B------:R-:W-:Y:S02]  /*36a10*/  LEA.HI.X.SX32 R13, R13, R28, 0x1, P2 ;  /* 0x0000001c0d0d7211 */ /* 0x000fe400010f0eff */
[----:B------:R-:W-:Y:S02]  /*36a20*/  LEA R4, P6, R21, R0, 0x1 ;  /* 0x0000000015047211 */ /* 0x000fe400078c08ff */
[----:B------:R-:W-:-:S02]  /*36a30*/  LEA.HI.X.SX32 R17, R25, R28, 0x1, P1 ;  /* 0x0000001c19117211 */ /* 0x000fc400008f0eff */
[----:B------:R-:W-:Y:S02]  /*36a40*/  LEA.HI.X.SX32 R5, R21, R28, 0x1, P6 ;  /* 0x0000001c15057211 */ /* 0x000fe400030f0eff */
[----:B------:R-:W-:Y:S02]  /*36a50*/  PRMT R6, R7, 0x7632, R6 ;  /* 0x0000763207067816 */ /* 0x000fe40000000006 */
[----:B------:R-:W-:Y:S02]  /*36a60*/  PRMT R19, R19, 0x7632, R19 ;  /* 0x0000763213137816 */ /* 0x000fe40000000013 */
[----:B------:R-:W-:Y:S02]  /*36a70*/  PRMT R23, R23, 0x7632, R23 ;  /* 0x0000763217177816 */ /* 0x000fe40000000017 */
[----:B------:R-:W-:Y:S02]  /*36a80*/  PRMT R15, R15, 0x7632, R15 ;  /* 0x000076320f0f7816 */ /* 0x000fe4000000000f */
[----:B--2---:R-:W-:-:S02]  /*36a90*/  ISETP.LT.AND P2, PT, R20, c[0x0][0x17c], !P0 ;  /* 0x00005f0014007a0c */ /* 0x004fc40004741270 */
[----:B---3--:R-:W-:Y:S02]  /*36aa0*/  ISETP.LT.AND P1, PT, R24, c[0x0][0x17c], !P0 ;  /* 0x00005f0018007a0c */ /* 0x008fe40004721270 */
[----:B------:R-:W-:Y:S02]  /*36ab0*/  LEA R20, P6, R27, R0, 0x1 ;  /* 0x000000001b147211 */ /* 0x000fe400078c08ff */
[----:B------:R-:W-:Y:S02]  /*36ac0*/  PRMT R0, R29, 0x7632, R0 ;  /* 0x000076321d007816 */ /* 0x000fe40000000000 */
[----:B----4-:R-:W-:-:S03]  /*36ad0*/  ISETP.LT.AND P0, PT, R26, c[0x0][0x17c], !P0 ;  /* 0x00005f001a007a0c */ /* 0x010fc60004701270 */
[----:B------:R0:W-:Y:S04]  /*36ae0*/  @P5 STG.E.U16 [R2.64], R0 ;  /* 0x0000000002005986 */ /* 0x0001e8000c10150a */
[----:B------:R0:W-:Y:S04]  /*36af0*/  @P4 STG.E.U16 [R12.64], R6 ;  /* 0x000000060c004986 */ /* 0x0001e8000c10150a */
[----:B------:R0:W-:Y:S04]  /*36b00*/  @P3 STG.E.U16 [R8.64], R19 ;  /* 0x0000001308003986 */ /* 0x0001e8000c10150a */
[----:B------:R0:W-:Y:S01]  /*36b10*/  @P2 STG.E.U16 [R4.64], R23 ;  /* 0x0000001704002986 */ /* 0x0001e2000c10150a */
[----:B------:R-:W-:-:S03]  /*36b20*/  LEA.HI.X.SX32 R21, R27, R28, 0x1, P6 ;  /* 0x0000001c1b157211 */ /* 0x000fc600030f0eff */
[----:B------:R0:W-:Y:S01]  /*36b30*/  @P1 STG.E.U16 [R16.64], R15 ;  /* 0x0000000f10001986 */ /* 0x0001e2000c10150a */
[----:B------:R-:W-:Y:S05]  /*36b40*/  @!P0 EXIT ;  /* 0x000000000000894d */ /* 0x000fea0003800000 */
[----:B------:R-:W-:-:S05]  /*36b50*/  PRMT R10, R11, 0x7632, R10 ;  /* 0x000076320b0a7816 */ /* 0x000fca000000000a */
[----:B------:R-:W-:Y:S01]  /*36b60*/  STG.E.U16 [R20.64], R10 ;  /* 0x0000000a14007986 */ /* 0x000fe2000c10150a */
[----:B------:R-:W-:Y:S05]  /*36b70*/  EXIT ;  /* 0x000000000000794d */ /* 0x000fea0003800000 */
.L_x_4:
[----:B------:R-:W-:-:S00]  /*36b80*/  BRA `(.L_x_4) ;  /* 0xfffffff000007947 */ /* 0x000fc0000383ffff */
[----:B------:R-:W-:-:S00]  /*36b90*/  NOP ;  /* 0x0000000000007918 */ /* 0x000fc00000000000 */
        /* <DEDUP_REMOVED lines=14> */
.L_x_5:


//--------------------- .nv.shared.matmul_kernel  --------------------------
	.section	.nv.shared.matmul_kernel,"aw",@nobits
	.sectionflags	@""
	.align	16
